	.target	sm_80

	.elftype	@"ET_EXEC"


//--------------------- .note.nv.tkinfo           --------------------------
	.section	.note.nv.tkinfo,"",@"SHT_NOTE"
	.sectionflags	@"SHF_NOTE_NV_TKINFO"
	.tkinfo
        /*0018*/ 	.word	0x00000002
        /*0030*/ 	.string	""
        /*0030*/ 	.string	"ptxas"
        /*0030*/ 	.string	"Cuda compilation tools, release 13.0, V13.0.88"
        /*0030*/ 	.string	"Build cuda_13.0.r13.0/compiler.36424714_0"
        /*0030*/ 	.string	"-v  -suppress-debug-info  -lineinfo  -arch sm_80 "



//--------------------- .note.nv.cuinfo           --------------------------
	.section	.note.nv.cuinfo,"",@"SHT_NOTE"
	.sectionflags	@"SHF_NOTE_NV_CUINFO"
        /*0018*/ 	.short	0x0002
        /*001a*/ 	.short	0x0050
        /*001c*/ 	.short	0x0082
	.zero		2


//--------------------- .nv.info                  --------------------------
	.section	.nv.info,"",@"SHT_CUDA_INFO"
	.align	4


	//----- nvinfo : EIATTR_REGCOUNT
	.align		4
        /*0000*/ 	.byte	0x04, 0x2f
        /*0002*/ 	.short	(.L_1 - .L_0)
	.align		4
.L_0:
        /*0004*/ 	.word	index@(matmul_kernel)
        /*0008*/ 	.word	0x000000ff


	//----- nvinfo : EIATTR_FRAME_SIZE
	.align		4
.L_1:
        /*000c*/ 	.byte	0x04, 0x11
        /*000e*/ 	.short	(.L_3 - .L_2)
	.align		4
.L_2:
        /*0010*/ 	.word	index@(matmul_kernel)
        /*0014*/ 	.word	0x00003188


	//----- nvinfo : EIATTR_MIN_STACK_SIZE
	.align		4
.L_3:
        /*0018*/ 	.byte	0x04, 0x12
        /*001a*/ 	.short	(.L_5 - .L_4)
	.align		4
.L_4:
        /*001c*/ 	.word	index@(matmul_kernel)
        /*0020*/ 	.word	0x00003188
.L_5:


//--------------------- .nv.info.matmul_kernel    --------------------------
	.section	.nv.info.matmul_kernel,"",@"SHT_CUDA_INFO"
	.sectionflags	@""
	.align	4


	//----- nvinfo : EIATTR_CUDA_API_VERSION
	.align		4
        /*0000*/ 	.byte	0x04, 0x37
        /*0002*/ 	.short	(.L_7 - .L_6)
.L_6:
        /*0004*/ 	.word	0x00000082


	//----- nvinfo : EIATTR_SW2861232_WAR
	.align		4
.L_7:
        /*0008*/ 	.byte	0x01, 0x35
	.zero		2


	//----- nvinfo : EIATTR_PARAM_CBANK
	.align		4
        /*000c*/ 	.byte	0x04, 0x0a
        /*000e*/ 	.short	(.L_9 - .L_8)
	.align		4
.L_8:
        /*0010*/ 	.word	index@(.nv.constant0.matmul_kernel)
        /*0014*/ 	.short	0x0160
        /*0016*/ 	.short	0x0050


	//----- nvinfo : EIATTR_CBANK_PARAM_SIZE
	.align		4
.L_9:
        /*0018*/ 	.byte	0x03, 0x19
        /*001a*/ 	.short	0x0050


	//----- nvinfo : EIATTR_KPARAM_INFO
	.align		4
        /*001c*/ 	.byte	0x04, 0x17
        /*001e*/ 	.short	(.L_11 - .L_10)
.L_10:
        /*0020*/ 	.word	0x00000000
        /*0024*/ 	.short	0x000d
        /*0026*/ 	.short	0x0048
        /*0028*/ 	.byte	0x00, 0xf4, 0x21, 0x00


	//----- nvinfo : EIATTR_KPARAM_INFO
	.align		4
.L_11:
        /*002c*/ 	.byte	0x04, 0x17
        /*002e*/ 	.short	(.L_13 - .L_12)
.L_12:
        /*0030*/ 	.word	0x00000000
        /*0034*/ 	.short	0x000c
        /*0036*/ 	.short	0x0040
        /*0038*/ 	.byte	0x00, 0xf4, 0x21, 0x00


	//----- nvinfo : EIATTR_KPARAM_INFO
	.align		4
.L_13:
        /*003c*/ 	.byte	0x04, 0x17
        /*003e*/ 	.short	(.L_15 - .L_14)
.L_14:
        /*0040*/ 	.word	0x00000000
        /*0044*/ 	.short	0x000b
        /*0046*/ 	.short	0x0038
        /*0048*/ 	.byte	0x00, 0xf0, 0x11, 0x00


	//----- nvinfo : EIATTR_KPARAM_INFO
	.align		4
.L_15:
        /*004c*/ 	.byte	0x04, 0x17
        /*004e*/ 	.short	(.L_17 - .L_16)
.L_16:
        /*0050*/ 	.word	0x00000000
        /*0054*/ 	.short	0x000a
        /*0056*/ 	.short	0x0034
        /*0058*/ 	.byte	0x00, 0xf0, 0x11, 0x00


	//----- nvinfo : EIATTR_KPARAM_INFO
	.align		4
.L_17:
        /*005c*/ 	.byte	0x04, 0x17
        /*005e*/ 	.short	(.L_19 - .L_18)
.L_18:
        /*0060*/ 	.word	0x00000000
        /*0064*/ 	.short	0x0009
        /*0066*/ 	.short	0x0030
        /*0068*/ 	.byte	0x00, 0xf0, 0x11, 0x00


	//----- nvinfo : EIATTR_KPARAM_INFO
	.align		4
.L_19:
        /*006c*/ 	.byte	0x04, 0x17
        /*006e*/ 	.short	(.L_21 - .L_20)
.L_20:
        /*0070*/ 	.word	0x00000000
        /*0074*/ 	.short	0x0008
        /*0076*/ 	.short	0x002c
        /*0078*/ 	.byte	0x00, 0xf0, 0x11, 0x00


	//----- nvinfo : EIATTR_KPARAM_INFO
	.align		4
.L_21:
        /*007c*/ 	.byte	0x04, 0x17
        /*007e*/ 	.short	(.L_23 - .L_22)
.L_22:
        /*0080*/ 	.word	0x00000000
        /*0084*/ 	.short	0x0007
        /*0086*/ 	.short	0x0028
        /*0088*/ 	.byte	0x00, 0xf0, 0x11, 0x00


	//----- nvinfo : EIATTR_KPARAM_INFO
	.align		4
.L_23:
        /*008c*/ 	.byte	0x04, 0x17
        /*008e*/ 	.short	(.L_25 - .L_24)
.L_24:
        /*0090*/ 	.word	0x00000000
        /*0094*/ 	.short	0x0006
        /*0096*/ 	.short	0x0024
        /*0098*/ 	.byte	0x00, 0xf0, 0x11, 0x00


	//----- nvinfo : EIATTR_KPARAM_INFO
	.align		4
.L_25:
        /*009c*/ 	.byte	0x04, 0x17
        /*009e*/ 	.short	(.L_27 - .L_26)
.L_26:
        /*00a0*/ 	.word	0x00000000
        /*00a4*/ 	.short	0x0005
        /*00a6*/ 	.short	0x0020
        /*00a8*/ 	.byte	0x00, 0xf0, 0x11, 0x00


	//----- nvinfo : EIATTR_KPARAM_INFO
	.align		4
.L_27:
        /*00ac*/ 	.byte	0x04, 0x17
        /*00ae*/ 	.short	(.L_29 - .L_28)
.L_28:
        /*00b0*/ 	.word	0x00000000
        /*00b4*/ 	.short	0x0004
        /*00b6*/ 	.short	0x001c
        /*00b8*/ 	.byte	0x00, 0xf0, 0x11, 0x00


	//----- nvinfo : EIATTR_KPARAM_INFO
	.align		4
.L_29:
        /*00bc*/ 	.byte	0x04, 0x17
        /*00be*/ 	.short	(.L_31 - .L_30)
.L_30:
        /*00c0*/ 	.word	0x00000000
        /*00c4*/ 	.short	0x0003
        /*00c6*/ 	.short	0x0018
        /*00c8*/ 	.byte	0x00, 0xf0, 0x11, 0x00


	//----- nvinfo : EIATTR_KPARAM_INFO
	.align		4
.L_31:
        /*00cc*/ 	.byte	0x04, 0x17
        /*00ce*/ 	.short	(.L_33 - .L_32)
.L_32:
        /*00d0*/ 	.word	0x00000000
        /*00d4*/ 	.short	0x0002
        /*00d6*/ 	.short	0x0010
        /*00d8*/ 	.byte	0x00, 0xf4, 0x21, 0x00


	//----- nvinfo : EIATTR_KPARAM_INFO
	.align		4
.L_33:
        /*00dc*/ 	.byte	0x04, 0x17
        /*00de*/ 	.short	(.L_35 - .L_34)
.L_34:
        /*00e0*/ 	.word	0x00000000
        /*00e4*/ 	.short	0x0001
        /*00e6*/ 	.short	0x0008
        /*00e8*/ 	.byte	0x00, 0xf4, 0x21, 0x00


	//----- nvinfo : EIATTR_KPARAM_INFO
	.align		4
.L_35:
        /*00ec*/ 	.byte	0x04, 0x17
        /*00ee*/ 	.short	(.L_37 - .L_36)
.L_36:
        /*00f0*/ 	.word	0x00000000
        /*00f4*/ 	.short	0x0000
        /*00f6*/ 	.short	0x0000
        /*00f8*/ 	.byte	0x00, 0xf4, 0x21, 0x00


	//----- nvinfo : EIATTR_MAXREG_COUNT
	.align		4
.L_37:
        /*00fc*/ 	.byte	0x03, 0x1b
        /*00fe*/ 	.short	0x00ff


	//----- nvinfo : EIATTR_NUM_BARRIERS
	.align		4
        /*0100*/ 	.byte	0x02, 0x4c
        /*0102*/ 	.byte	0x01
	.zero		1


	//----- nvinfo : EIATTR_ANNOTATIONS
	.align		4
        /*0104*/ 	.byte	0x04, 0x55
        /*0106*/ 	.short	(.L_39 - .L_38)


	//   ....[0]....
.L_38:
        /*0108*/ 	.word	0x00000001
        /*010c*/ 	.byte	0x60, 0x06, 0x00, 0x00, 0x01, 0x00, 0x00, 0x00, 0xc0, 0x06, 0x00, 0x00, 0x01, 0x00, 0x00, 0x00
        /* <DEDUP_REMOVED lines=1569> */
        /*632c*/ 	.byte	0x60, 0xf0, 0x01, 0x00


	//----- nvinfo : EIATTR_MERCURY_ISA_VERSION
	.align		4
.L_39:
        /*6330*/ 	.byte	0x03, 0x5f
        /*6332*/ 	.short	0x0000


	//----- nvinfo : EIATTR_COOP_GROUP_MASK_REGIDS
	.align		4
        /*6334*/ 	.byte	0x04, 0x29
        /*6336*/ 	.short	(.L_41 - .L_40)


	//   ....[0]....
.L_40:
        /*6338*/ 	.word	0xffffffff


	//   ....[1]....
        /*633c*/ 	.word	0xffffffff


	//   ....[2]....
        /*6340*/ 	.word	0xffffffff


	//   ....[3]....
        /*6344*/ 	.word	0xffffffff


	//   ....[4]....
        /*6348*/ 	.word	0xffffffff


	//   ....[5]....
        /*634c*/ 	.word	0xffffffff


	//   ....[6]....
        /*6350*/ 	.word	0xffffffff


	//   ....[7]....
        /*6354*/ 	.word	0xffffffff


	//   ....[8]....
        /*6358*/ 	.word	0xffffffff


	//   ....[9]....
        /*635c*/ 	.word	0xffffffff


	//   ....[10]....
        /*6360*/ 	.word	0xffffffff


	//   ....[11]....
        /*6364*/ 	.word	0xffffffff


	//   ....[12]....
        /*6368*/ 	.word	0xffffffff


	//   ....[13]....
        /*636c*/ 	.word	0xffffffff


	//   ....[14]....
        /*6370*/ 	.word	0xffffffff


	//   ....[15]....
        /*6374*/ 	.word	0xffffffff


	//   ....[16]....
        /*6378*/ 	.word	0xffffffff


	//   ....[17]....
        /*637c*/ 	.word	0xffffffff


	//   ....[18]....
        /*6380*/ 	.word	0xffffffff


	//   ....[19]....
        /*6384*/ 	.word	0xffffffff


	//   ....[20]....
        /*6388*/ 	.word	0xffffffff


	//   ....[21]....
        /*638c*/ 	.word	0xffffffff


	//   ....[22]....
        /*6390*/ 	.word	0xffffffff


	//   ....[23]....
        /*6394*/ 	.word	0xffffffff


	//   ....[24]....
        /*6398*/ 	.word	0xffffffff


	//   ....[25]....
        /*639c*/ 	.word	0xffffffff


	//   ....[26]....
        /*63a0*/ 	.word	0xffffffff


	//   ....[27]....
        /*63a4*/ 	.word	0xffffffff


	//   ....[28]....
        /*63a8*/ 	.word	0xffffffff


	//   ....[29]....
        /*63ac*/ 	.word	0xffffffff


	//   ....[30]....
        /*63b0*/ 	.word	0xffffffff


	//----- nvinfo : EIATTR_COOP_GROUP_INSTR_OFFSETS
	.align		4
.L_41:
        /*63b4*/ 	.byte	0x04, 0x28
        /*63b6*/ 	.short	(.L_43 - .L_42)


	//   ....[0]....
.L_42:
        /*63b8*/ 	.word	0x00061f00


	//   ....[1]....
        /*63bc*/ 	.word	0x00062040


	//   ....[2]....
        /*63c0*/ 	.word	0x00062190


	//   ....[3]....
        /*63c4*/ 	.word	0x000621e0


	//   ....[4]....
        /*63c8*/ 	.word	0x000622b0


	//   ....[5]....
        /*63cc*/ 	.word	0x00062300


	//   ....[6]....
        /*63d0*/ 	.word	0x00062450


	//   ....[7]....
        /*63d4*/ 	.word	0x000624a0


	//   ....[8]....
        /*63d8*/ 	.word	0x00062730


	//   ....[9]....
        /*63dc*/ 	.word	0x00062780


	//   ....[10]....
        /*63e0*/ 	.word	0x00062810


	//   ....[11]....
        /*63e4*/ 	.word	0x00062860


	//   ....[12]....
        /*63e8*/ 	.word	0x000628b0


	//   ....[13]....
        /*63ec*/ 	.word	0x00062900


	//   ....[14]....
        /*63f0*/ 	.word	0x00062ab0


	//   ....[15]....
        /*63f4*/ 	.word	0x00062b40


	//   ....[16]....
        /*63f8*/ 	.word	0x00062b90


	//   ....[17]....
        /*63fc*/ 	.word	0x00062c20


	//   ....[18]....
        /*6400*/ 	.word	0x00062d50


	//   ....[19]....
        /*6404*/ 	.word	0x00062e60


	//   ....[20]....
        /*6408*/ 	.word	0x00062eb0


	//   ....[21]....
        /*640c*/ 	.word	0x00062f10


	//   ....[22]....
        /*6410*/ 	.word	0x000630e0


	//   ....[23]....
        /*6414*/ 	.word	0x00063170


	//   ....[24]....
        /*6418*/ 	.word	0x000631c0


	//   ....[25]....
        /*641c*/ 	.word	0x00063300


	//   ....[26]....
        /*6420*/ 	.word	0x00063350


	//   ....[27]....
        /*6424*/ 	.word	0x00063470


	//   ....[28]....
        /*6428*/ 	.word	0x00063560


	//   ....[29]....
        /*642c*/ 	.word	0x000635b0


	//   ....[30]....
        /*6430*/ 	.word	0x00063730


	//----- nvinfo : EIATTR_EXIT_INSTR_OFFSETS
	.align		4
.L_43:
        /*6434*/ 	.byte	0x04, 0x1c
        /*6436*/ 	.short	(.L_45 - .L_44)


	//   ....[0]....
.L_44:
        /*6438*/ 	.word	0x00067480


	//   ....[1]....
        /*643c*/ 	.word	0x000674a0


	//----- nvinfo : EIATTR_REQNTID
	.align		4
.L_45:
        /*6440*/ 	.byte	0x04, 0x10
        /*6442*/ 	.short	(.L_47 - .L_46)
.L_46:
        /*6444*/ 	.word	0x00000020
        /*6448*/ 	.word	0x00000001
        /*644c*/ 	.word	0x00000001
.L_47:


//--------------------- .nv.callgraph             --------------------------
	.section	.nv.callgraph,"",@"SHT_CUDA_CALLGRAPH"
	.align	4
	.sectionentsize	8
	.align		4
        /*0000*/ 	.word	0x00000000
	.align		4
        /*0004*/ 	.word	0xffffffff
	.align		4
        /*0008*/ 	.word	0x00000000
	.align		4
        /*000c*/ 	.word	0xfffffffe
	.align		4
        /*0010*/ 	.word	0x00000000
	.align		4
        /*0014*/ 	.word	0xfffffffd
	.align		4
        /*0018*/ 	.word	0x00000000
	.align		4
        /*001c*/ 	.word	0xfffffffc


//--------------------- .nv.rel.action            --------------------------
	.section	.nv.rel.action,"",@"SHT_CUDA_RELOCINFO"
	.align	8
	.sectionentsize	8
        /*0000*/ 	.byte	0x73, 0x00, 0x00, 0x00, 0x00, 0x00, 0x00, 0x00, 0x00, 0x00, 0x00, 0x11, 0x25, 0x00, 0x05, 0x36


//--------------------- .nv.constant0.matmul_kernel --------------------------
	.section	.nv.constant0.matmul_kernel,"a",@progbits
	.sectionflags	@""
	.align	4
.nv.constant0.matmul_kernel:
	.zero		432


//--------------------- .text.matmul_kernel       --------------------------
	.section	.text.matmul_kernel,"ax",@progbits
	.sectioninfo	@"SHI_REGISTERS=255"
	.align	128
        .global         matmul_kernel
        .type           matmul_kernel,@function
        .size           matmul_kernel,(.L_x_3 - matmul_kernel)
        .other          matmul_kernel,@"STO_CUDA_ENTRY STV_DEFAULT"
matmul_kernel:
.text.matmul_kernel:
[----:B------:R-:W-:Y:S02]  /*0000*/  IMAD.MOV.U32 R1, RZ, RZ, c[0x0][0x28] ;  /* 0x00000a00ff017624 */ /* 0x000fe400078e00ff */
[----:B------:R-:W-:Y:S01]  /*0010*/  IMAD.MOV.U32 R0, RZ, RZ, c[0x0][0x17c] ;  /* 0x00005f00ff007624 */ /* 0x000fe200078e00ff */
[----:B------:R-:W1:Y:S01]  /*0020*/  S2R R7, SR_CTAID.X ;  /* 0x0000000000077919 */ /* 0x000e620000002500 */
[----:B------:R-:W-:Y:S01]  /*0030*/  IMAD.MOV.U32 R252, RZ, RZ, c[0x0][0x180] ;  /* 0x00006000fffc7624 */ /* 0x000fe200078e00ff */
[----:B------:R-:W-:Y:S01]  /*0040*/  IADD3 R1, R1, -0x3188, RZ ;  /* 0xffffce7801017810 */ /* 0x000fe20007ffe0ff */
[----:B------:R-:W-:Y:S01]  /*0050*/  ULDC.64 UR8, c[0x0][0x118] ;  /* 0x0000460000087ab9 */ /* 0x000fe20000000a00 */
[----:B------:R-:W-:-:S04]  /*0060*/  IADD3 R0, R0, 0x3f, RZ ;  /* 0x0000003f00007810 */ /* 0x000fc80007ffe0ff */
[----:B------:R-:W-:-:S04]  /*0070*/  SHF.R.S32.HI R3, RZ, 0x1f, R0 ;  /* 0x0000001fff037819 */ /* 0x000fc80000011400 */
[----:B------:R-:W-:-:S04]  /*0080*/  LEA.HI R3, R3, R0, RZ, 0x6 ;  /* 0x0000000003037211 */ /* 0x000fc800078f30ff */
[----:B------:R-:W-:-:S04]  /*0090*/  SHF.R.S32.HI R3, RZ, 0x6, R3 ;  /* 0x00000006ff037819 */ /* 0x000fc80000011403 */
[----:B------:R-:W-:-:S04]  /*00a0*/  SHF.L.U32 R4, R3, 0x3, RZ ;  /* 0x0000000303047819 */ /* 0x000fc800000006ff */
[-C--:B------:R-:W-:Y:S02]  /*00b0*/  IABS R5, R4.reuse ;  /* 0x0000000400057213 */ /* 0x080fe40000000000 */
[----:B-1----:R-:W-:Y:S02]  /*00c0*/  IABS R8, R7 ;  /* 0x0000000700087213 */ /* 0x002fe40000000000 */
[----:B------:R-:W1:Y:S01]  /*00d0*/  I2F.RP R0, R5 ;  /* 0x0000000500007306 */ /* 0x000e620000209400 */
[----:B------:R-:W-:-:S07]  /*00e0*/  IABS R10, R4 ;  /* 0x00000004000a7213 */ /* 0x000fce0000000000 */
[----:B-1----:R-:W1:Y:S02]  /*00f0*/  MUFU.RCP R0, R0 ;  /* 0x0000000000007308 */ /* 0x002e640000001000 */
[----:B-1----:R-:W-:Y:S01]  /*0100*/  IADD3 R2, R0, 0xffffffe, RZ ;  /* 0x0ffffffe00027810 */ /* 0x002fe20007ffe0ff */
[----:B------:R-:W-:-:S05]  /*0110*/  IMAD.MOV R0, RZ, RZ, -R10 ;  /* 0x000000ffff007224 */ /* 0x000fca00078e0a0a */
[----:B------:R1:W2:Y:S02]  /*0120*/  F2I.FTZ.U32.TRUNC.NTZ R3, R2 ;  /* 0x0000000200037305 */ /* 0x0002a4000021f000 */
[----:B-1----:R-:W-:Y:S01]  /*0130*/  MOV R2, RZ ;  /* 0x000000ff00027202 */ /* 0x002fe20000000f00 */
[----:B--2---:R-:W-:-:S04]  /*0140*/  IMAD.MOV R6, RZ, RZ, -R3 ;  /* 0x000000ffff067224 */ /* 0x004fc800078e0a03 */
[----:B------:R-:W-:Y:S02]  /*0150*/  IMAD R9, R6, R5, RZ ;  /* 0x0000000506097224 */ /* 0x000fe400078e02ff */
[----:B------:R-:W-:Y:S02]  /*0160*/  IMAD.MOV.U32 R6, RZ, RZ, R8 ;  /* 0x000000ffff067224 */ /* 0x000fe400078e0008 */
[----:B------:R-:W-:-:S06]  /*0170*/  IMAD.HI.U32 R3, R3, R9, R2 ;  /* 0x0000000903037227 */ /* 0x000fcc00078e0002 */
[----:B------:R-:W-:-:S04]  /*0180*/  IMAD.HI.U32 R3, R3, R6, RZ ;  /* 0x0000000603037227 */ /* 0x000fc800078e00ff */
[----:B------:R-:W-:Y:S01]  /*0190*/  IMAD R0, R3, R0, R6 ;  /* 0x0000000003007224 */ /* 0x000fe200078e0206 */
[----:B------:R-:W-:-:S04]  /*01a0*/  IABS R6, c[0x0][0x17c] ;  /* 0x00005f0000067a13 */ /* 0x000fc80000000000 */
[----:B------:R-:W-:-:S13]  /*01b0*/  ISETP.GT.U32.AND P1, PT, R5, R0, PT ;  /* 0x000000000500720c */ /* 0x000fda0003f24070 */
[----:B------:R-:W-:Y:S01]  /*01c0*/  @!P1 IMAD.IADD R0, R0, 0x1, -R5 ;  /* 0x0000000100009824 */ /* 0x000fe200078e0a05 */
[----:B------:R-:W-:Y:S02]  /*01d0*/  @!P1 IADD3 R3, R3, 0x1, RZ ;  /* 0x0000000103039810 */ /* 0x000fe40007ffe0ff */
[----:B------:R-:W-:Y:S02]  /*01e0*/  ISETP.NE.AND P1, PT, R4, RZ, PT ;  /* 0x000000ff0400720c */ /* 0x000fe40003f25270 */
[----:B------:R-:W-:Y:S02]  /*01f0*/  ISETP.GE.U32.AND P0, PT, R0, R5, PT ;  /* 0x000000050000720c */ /* 0x000fe40003f06070 */
[----:B------:R-:W-:-:S04]  /*0200*/  LOP3.LUT R0, R7, R4, RZ, 0x3c, !PT ;  /* 0x0000000407007212 */ /* 0x000fc800078e3cff */
[----:B------:R-:W-:Y:S02]  /*0210*/  ISETP.GE.AND P2, PT, R0, RZ, PT ;  /* 0x000000ff0000720c */ /* 0x000fe40003f46270 */
[----:B------:R-:W-:-:S04]  /*0220*/  MOV R0, c[0x0][0x178] ;  /* 0x00005e0000007a02 */ /* 0x000fc80000000f00 */
[----:B------:R-:W-:Y:S02]  /*0230*/  IADD3 R0, R0, 0x7f, RZ ;  /* 0x0000007f00007810 */ /* 0x000fe40007ffe0ff */
[----:B------:R-:W-:-:S05]  /*0240*/  @P0 IADD3 R3, R3, 0x1, RZ ;  /* 0x0000000103030810 */ /* 0x000fca0007ffe0ff */
[----:B------:R-:W-:Y:S01]  /*0250*/  IMAD.MOV.U32 R2, RZ, RZ, R3 ;  /* 0x000000ffff027224 */ /* 0x000fe200078e0003 */
[----:B------:R-:W-:-:S03]  /*0260*/  SHF.R.S32.HI R3, RZ, 0x1f, R0 ;  /* 0x0000001fff037819 */ /* 0x000fc60000011400 */
[----:B------:R-:W-:Y:S01]  /*0270*/  @!P2 IMAD.MOV R2, RZ, RZ, -R2 ;  /* 0x000000ffff02a224 */ /* 0x000fe200078e0a02 */
[----:B------:R-:W-:Y:S02]  /*0280*/  @!P1 LOP3.LUT R2, RZ, R4, RZ, 0x33, !PT ;  /* 0x00000004ff029212 */ /* 0x000fe400078e33ff */
[----:B------:R-:W-:Y:S02]  /*0290*/  LEA.HI R3, R3, R0, RZ, 0x7 ;  /* 0x0000000003037211 */ /* 0x000fe400078f38ff */
[----:B------:R-:W-:Y:S01]  /*02a0*/  SHF.L.U32 R12, R2, 0x3, RZ ;  /* 0x00000003020c7819 */ /* 0x000fe200000006ff */
[----:B------:R-:W-:-:S03]  /*02b0*/  IMAD.MOV R2, RZ, RZ, -R2 ;  /* 0x000000ffff027224 */ /* 0x000fc600078e0a02 */
[----:B------:R-:W-:Y:S01]  /*02c0*/  LEA.HI.SX32 R3, R3, -R12, 0x19 ;  /* 0x8000000c03037211 */ /* 0x000fe200078fcaff */
[----:B------:R-:W-:Y:S01]  /*02d0*/  IMAD R11, R4, R2, R7 ;  /* 0x00000002040b7224 */ /* 0x000fe200078e0207 */
[----:B------:R-:W-:Y:S01]  /*02e0*/  MOV R2, R6 ;  /* 0x0000000600027202 */ /* 0x000fe20000000f00 */
[----:B------:R-:W-:Y:S01]  /*02f0*/  IMAD.MOV.U32 R4, RZ, RZ, RZ ;  /* 0x000000ffff047224 */ /* 0x000fe200078e00ff */
[----:B------:R-:W-:Y:S02]  /*0300*/  IMNMX R14, R3, 0x8, PT ;  /* 0x00000008030e7817 */ /* 0x000fe40003800200 */
[----:B------:R-:W-:Y:S01]  /*0310*/  IABS R6, R11 ;  /* 0x0000000b00067213 */ /* 0x000fe20000000000 */
[----:B------:R-:W1:Y:S01]  /*0320*/  I2F.RP R8, R2 ;  /* 0x0000000200087306 */ /* 0x000e620000209400 */
[----:B------:R-:W-:Y:S02]  /*0330*/  IABS R10, R14 ;  /* 0x0000000e000a7213 */ /* 0x000fe40000000000 */
[----:B------:R-:W-:-:S05]  /*0340*/  IABS R7, c[0x0][0x178] ;  /* 0x00005e0000077a13 */ /* 0x000fca0000000000 */
[----:B------:R-:W2:Y:S08]  /*0350*/  I2F.RP R0, R10 ;  /* 0x0000000a00007306 */ /* 0x000eb00000209400 */
[----:B-1----:R-:W-:Y:S08]  /*0360*/  MUFU.RCP R8, R8 ;  /* 0x0000000800087308 */ /* 0x002ff00000001000 */
[----:B--2---:R-:W1:Y:S02]  /*0370*/  MUFU.RCP R0, R0 ;  /* 0x0000000000007308 */ /* 0x004e640000001000 */
[----:B-1----:R-:W-:-:S02]  /*0380*/  IADD3 R5, R0, 0xffffffe, RZ ;  /* 0x0ffffffe00057810 */ /* 0x002fc40007ffe0ff */
[----:B------:R-:W-:-:S04]  /*0390*/  IABS R0, R14 ;  /* 0x0000000e00007213 */ /* 0x000fc80000000000 */
[----:B------:R-:W1:Y:S02]  /*03a0*/  F2I.FTZ.U32.TRUNC.NTZ R5, R5 ;  /* 0x0000000500057305 */ /* 0x000e64000021f000 */
[----:B-1----:R-:W-:-:S04]  /*03b0*/  IMAD.MOV R3, RZ, RZ, -R5 ;  /* 0x000000ffff037224 */ /* 0x002fc800078e0a05 */
[----:B------:R-:W-:-:S04]  /*03c0*/  IMAD R3, R3, R10, RZ ;  /* 0x0000000a03037224 */ /* 0x000fc800078e02ff */
[----:B------:R-:W-:Y:S01]  /*03d0*/  IMAD.HI.U32 R4, R5, R3, R4 ;  /* 0x0000000305047227 */ /* 0x000fe200078e0004 */
[----:B------:R-:W-:-:S03]  /*03e0*/  IADD3 R5, RZ, -R0, RZ ;  /* 0x80000000ff057210 */ /* 0x000fc60007ffe0ff */
[----:B------:R-:W-:Y:S02]  /*03f0*/  IMAD.MOV.U32 R3, RZ, RZ, R6 ;  /* 0x000000ffff037224 */ /* 0x000fe400078e0006 */
[----:B------:R-:W-:Y:S02]  /*0400*/  IMAD.MOV.U32 R0, RZ, RZ, R7 ;  /* 0x000000ffff007224 */ /* 0x000fe400078e0007 */
[----:B------:R-:W-:Y:S02]  /*0410*/  IMAD.HI.U32 R4, R4, R3, RZ ;  /* 0x0000000304047227 */ /* 0x000fe400078e00ff */
[----:B------:R-:W1:Y:S02]  /*0420*/  I2F.RP R6, R0 ;  /* 0x0000000000067306 */ /* 0x000e640000209400 */
[----:B------:R-:W-:Y:S01]  /*0430*/  IMAD R3, R4, R5, R3 ;  /* 0x0000000504037224 */ /* 0x000fe200078e0203 */
[----:B------:R-:W-:-:S04]  /*0440*/  IADD3 R5, R8, 0xffffffe, RZ ;  /* 0x0ffffffe08057810 */ /* 0x000fc80007ffe0ff */
[----:B------:R-:W-:Y:S02]  /*0450*/  ISETP.GT.U32.AND P1, PT, R10, R3, PT ;  /* 0x000000030a00720c */ /* 0x000fe40003f24070 */
[----:B------:R-:W2:Y:S08]  /*0460*/  F2I.FTZ.U32.TRUNC.NTZ R5, R5 ;  /* 0x0000000500057305 */ /* 0x000eb0000021f000 */
[----:B-1----:R-:W1:Y:S03]  /*0470*/  MUFU.RCP R6, R6 ;  /* 0x0000000600067308 */ /* 0x002e660000001000 */
[----:B------:R-:W-:Y:S01]  /*0480*/  @!P1 IMAD.IADD R3, R3, 0x1, -R10 ;  /* 0x0000000103039824 */ /* 0x000fe200078e0a0a */
[----:B------:R-:W-:-:S02]  /*0490*/  @!P1 IADD3 R4, R4, 0x1, RZ ;  /* 0x0000000104049810 */ /* 0x000fc40007ffe0ff */
[----:B------:R-:W-:Y:S02]  /*04a0*/  ISETP.NE.AND P1, PT, R14, RZ, PT ;  /* 0x000000ff0e00720c */ /* 0x000fe40003f25270 */
[----:B------:R-:W-:Y:S02]  /*04b0*/  ISETP.GE.U32.AND P0, PT, R3, R10, PT ;  /* 0x0000000a0300720c */ /* 0x000fe40003f06070 */
[----:B------:R-:W-:Y:S02]  /*04c0*/  LOP3.LUT R3, R11, R14, RZ, 0x3c, !PT ;  /* 0x0000000e0b037212 */ /* 0x000fe400078e3cff */
[----:B--2---:R-:W-:Y:S02]  /*04d0*/  IADD3 R9, RZ, -R5, RZ ;  /* 0x80000005ff097210 */ /* 0x004fe40007ffe0ff */
[----:B------:R-:W-:Y:S02]  /*04e0*/  ISETP.GE.AND P2, PT, R3, RZ, PT ;  /* 0x000000ff0300720c */ /* 0x000fe40003f46270 */
[----:B-1----:R-:W-:Y:S01]  /*04f0*/  IADD3 R7, R6, 0xffffffe, RZ ;  /* 0x0ffffffe06077810 */ /* 0x002fe20007ffe0ff */
[----:B------:R-:W-:Y:S01]  /*0500*/  IMAD R9, R9, R2, RZ ;  /* 0x0000000209097224 */ /* 0x000fe200078e02ff */
[----:B------:R-:W-:-:S03]  /*0510*/  IADD3 R3, R252, -0x1, RZ ;  /* 0xfffffffffc037810 */ /* 0x000fc60007ffe0ff */
[----:B------:R-:W-:Y:S01]  /*0520*/  @P0 IADD3 R4, R4, 0x1, RZ ;  /* 0x0000000104040810 */ /* 0x000fe20007ffe0ff */
[----:B------:R-:W1:Y:S01]  /*0530*/  F2I.FTZ.U32.TRUNC.NTZ R7, R7 ;  /* 0x0000000700077305 */ /* 0x000e62000021f000 */
[----:B------:R-:W-:Y:S02]  /*0540*/  ISETP.GE.U32.AND P4, PT, R3, 0x7fffff80, PT ;  /* 0x7fffff800300780c */ /* 0x000fe40003f86070 */
[----:B------:R-:W-:Y:S02]  /*0550*/  MOV R6, R4 ;  /* 0x0000000400067202 */ /* 0x000fe40000000f00 */
[----:B------:R-:W-:-:S03]  /*0560*/  MOV R4, RZ ;  /* 0x000000ff00047202 */ /* 0x000fc60000000f00 */
[----:B------:R-:W-:Y:S01]  /*0570*/  @!P2 IMAD.MOV R6, RZ, RZ, -R6 ;  /* 0x000000ffff06a224 */ /* 0x000fe200078e0a06 */
[----:B------:R-:W-:Y:S01]  /*0580*/  @!P1 LOP3.LUT R6, RZ, R14, RZ, 0x33, !PT ;  /* 0x0000000eff069212 */ /* 0x000fe200078e33ff */
[----:B------:R-:W-:-:S04]  /*0590*/  IMAD.HI.U32 R5, R5, R9, R4 ;  /* 0x0000000905057227 */ /* 0x000fc800078e0004 */
[----:B------:R-:W-:Y:S02]  /*05a0*/  IMAD.SHL.U32 R18, R6, 0x40, RZ ;  /* 0x0000004006127824 */ /* 0x000fe400078e00ff */
[----:B-1----:R-:W-:Y:S02]  /*05b0*/  IMAD.MOV R8, RZ, RZ, -R7 ;  /* 0x000000ffff087224 */ /* 0x002fe400078e0a07 */
[----:B------:R-:W-:Y:S01]  /*05c0*/  IMAD.MOV R3, RZ, RZ, -R6 ;  /* 0x000000ffff037224 */ /* 0x000fe200078e0a06 */
[----:B------:R-:W-:Y:S01]  /*05d0*/  IADD3 R124, R18, 0x1, RZ ;  /* 0x00000001127c7810 */ /* 0x000fe20007ffe0ff */
[----:B------:R-:W-:Y:S01]  /*05e0*/  IMAD.MOV.U32 R9, RZ, RZ, R8 ;  /* 0x000000ffff097224 */ /* 0x000fe200078e0008 */
[----:B------:R-:W-:Y:S01]  /*05f0*/  IABS R10, R18 ;  /* 0x00000012000a7213 */ /* 0x000fe20000000000 */
[----:B------:R-:W-:Y:S01]  /*0600*/  IMAD R4, R14, R3, R11 ;  /* 0x000000030e047224 */ /* 0x000fe200078e020b */
[----:B------:R-:W-:Y:S01]  /*0610*/  IABS R6, R124 ;  /* 0x0000007c00067213 */ /* 0x000fe20000000000 */
[----:B------:R-:W-:Y:S01]  /*0620*/  IMAD R3, R9, R0, RZ ;  /* 0x0000000009037224 */ /* 0x000fe200078e02ff */
[C---:B------:R-:W-:Y:S01]  /*0630*/  IADD3 R122, R18.reuse, 0x2, RZ ;  /* 0x00000002127a7810 */ /* 0x040fe20007ffe0ff */
[C---:B------:R-:W-:Y:S01]  /*0640*/  IMAD.HI.U32 R8, R5.reuse, R10, RZ ;  /* 0x0000000a05087227 */ /* 0x040fe200078e00ff */
[----:B------:R-:W-:Y:S01]  /*0650*/  MOV R11, R6 ;  /* 0x00000006000b7202 */ /* 0x000fe20000000f00 */
[----:B------:R-:W-:Y:S01]  /*0660*/  STL [R1+0x5c0], R18 ;  /* 0x0005c01201007387 */ /* 0x000fe20000100800 */
[C---:B------:R-:W-:Y:S01]  /*0670*/  IADD3 R118, R18.reuse, 0x4, RZ ;  /* 0x0000000412767810 */ /* 0x040fe20007ffe0ff */
[----:B------:R-:W-:Y:S01]  /*0680*/  IMAD.MOV.U32 R6, RZ, RZ, RZ ;  /* 0x000000ffff067224 */ /* 0x000fe200078e00ff */
[----:B------:R-:W-:Y:S01]  /*0690*/  IADD3 R116, R18, 0x6, RZ ;  /* 0x0000000612747810 */ /* 0x000fe20007ffe0ff */
[----:B------:R-:W-:Y:S01]  /*06a0*/  IMAD.HI.U32 R9, R5, R11, RZ ;  /* 0x0000000b05097227 */ /* 0x000fe200078e00ff */
[----:B------:R-:W-:Y:S01]  /*06b0*/  IABS R15, R118 ;  /* 0x00000076000f7213 */ /* 0x000fe20000000000 */
[----:B------:R-:W-:Y:S01]  /*06c0*/  STL [R1+0x23fc], R124 ;  /* 0x0023fc7c01007387 */ /* 0x000fe20000100800 */
[----:B------:R-:W-:Y:S01]  /*06d0*/  IABS R17, R116 ;  /* 0x0000007400117213 */ /* 0x000fe20000000000 */
[----:B------:R-:W-:Y:S01]  /*06e0*/  IMAD.HI.U32 R3, R7, R3, R6 ;  /* 0x0000000307037227 */ /* 0x000fe200078e0006 */
[----:B------:R-:W-:Y:S01]  /*06f0*/  IADD3 R7, -R8, RZ, RZ ;  /* 0x000000ff08077210 */ /* 0x000fe20007ffe1ff */
[----:B------:R-:W-:Y:S01]  /*0700*/  STL [R1+0x23f8], R122 ;  /* 0x0023f87a01007387 */ /* 0x000fe20000100800 */
[----:B------:R-:W-:Y:S01]  /*0710*/  IADD3 R105, R18, 0x9, RZ ;  /* 0x0000000912697810 */ /* 0x000fe20007ffe0ff */
[----:B------:R-:W-:Y:S01]  /*0720*/  IMAD.IADD R4, R12, 0x1, R4 ;  /* 0x000000010c047824 */ /* 0x000fe200078e0204 */
[----:B------:R-:W-:Y:S01]  /*0730*/  IABS R12, R122 ;  /* 0x0000007a000c7213 */ /* 0x000fe20000000000 */
[----:B------:R-:W-:Y:S01]  /*0740*/  IMAD.MOV R6, RZ, RZ, -R9 ;  /* 0x000000ffff067224 */ /* 0x000fe200078e0a09 */
[----:B------:R-:W-:Y:S01]  /*0750*/  IABS R25, R105 ;  /* 0x0000006900197213 */ /* 0x000fe20000000000 */
[----:B------:R-:W-:Y:S01]  /*0760*/  IMAD R9, R2, R7, R10 ;  /* 0x0000000702097224 */ /* 0x000fe200078e020a */
[----:B------:R-:W-:Y:S01]  /*0770*/  IADD3 R112, R18, 0xb, RZ ;  /* 0x0000000b12707810 */ /* 0x000fe20007ffe0ff */
[----:B------:R-:W-:Y:S01]  /*0780*/  IMAD R7, R2, R6, R11 ;  /* 0x0000000602077224 */ /* 0x000fe200078e020b */
[----:B------:R-:W-:Y:S01]  /*0790*/  IADD3 R106, R18, 0xe, RZ ;  /* 0x0000000e126a7810 */ /* 0x000fe20007ffe0ff */
[----:B------:R-:W-:Y:S01]  /*07a0*/  IMAD.HI.U32 R6, R5, R12, RZ ;  /* 0x0000000c05067227 */ /* 0x000fe200078e00ff */
[----:B------:R-:W-:-:S02]  /*07b0*/  IABS R27, R112 ;  /* 0x00000070001b7213 */ /* 0x000fc40000000000 */
[----:B------:R-:W-:Y:S01]  /*07c0*/  IABS R35, R106 ;  /* 0x0000006a00237213 */ /* 0x000fe20000000000 */
[----:B------:R-:W-:Y:S01]  /*07d0*/  IMAD.MOV R11, RZ, RZ, -R6 ;  /* 0x000000ffff0b7224 */ /* 0x000fe200078e0a06 */
[C---:B------:R-:W-:Y:S01]  /*07e0*/  IADD3 R104, R18.reuse, 0x10, RZ ;  /* 0x0000001012687810 */ /* 0x040fe20007ffe0ff */
[C---:B------:R-:W-:Y:S01]  /*07f0*/  IMAD.HI.U32 R8, R5.reuse, R15, RZ ;  /* 0x0000000f05087227 */ /* 0x040fe200078e00ff */
[----:B------:R-:W-:Y:S02]  /*0800*/  IADD3 R98, R18, 0x13, RZ ;  /* 0x0000001312627810 */ /* 0x000fe40007ffe0ff */
[----:B------:R-:W-:Y:S01]  /*0810*/  IABS R37, R104 ;  /* 0x0000006800257213 */ /* 0x000fe20000000000 */
[----:B------:R-:W-:Y:S01]  /*0820*/  IMAD R11, R2, R11, R12 ;  /* 0x0000000b020b7224 */ /* 0x000fe200078e020c */
[----:B------:R-:W-:Y:S01]  /*0830*/  IABS R45, R98 ;  /* 0x00000062002d7213 */ /* 0x000fe20000000000 */
[----:B------:R-:W-:Y:S01]  /*0840*/  IMAD.MOV R12, RZ, RZ, -R8 ;  /* 0x000000ffff0c7224 */ /* 0x000fe200078e0a08 */
[C---:B------:R-:W-:Y:S01]  /*0850*/  IADD3 R96, R18.reuse, 0x15, RZ ;  /* 0x0000001512607810 */ /* 0x040fe20007ffe0ff */
[----:B------:R-:W-:Y:S01]  /*0860*/  IMAD.HI.U32 R8, R5, R17, RZ ;  /* 0x0000001105087227 */ /* 0x000fe200078e00ff */
[----:B------:R-:W-:-:S02]  /*0870*/  IADD3 R24, R18, 0x18, RZ ;  /* 0x0000001812187810 */ /* 0x000fc40007ffe0ff */
[----:B------:R-:W-:Y:S01]  /*0880*/  IABS R47, R96 ;  /* 0x00000060002f7213 */ /* 0x000fe20000000000 */
[----:B------:R-:W-:Y:S01]  /*0890*/  IMAD R15, R2, R12, R15 ;  /* 0x0000000c020f7224 */ /* 0x000fe200078e020f */
[----:B------:R-:W-:Y:S02]  /*08a0*/  IADD3 R8, -R8, RZ, RZ ;  /* 0x000000ff08087210 */ /* 0x000fe40007ffe1ff */
[----:B------:R-:W-:Y:S02]  /*08b0*/  IABS R57, R24 ;  /* 0x0000001800397213 */ /* 0x000fe40000000000 */
[----:B------:R-:W-:Y:S01]  /*08c0*/  IADD3 R90, R18, 0x1a, RZ ;  /* 0x0000001a125a7810 */ /* 0x000fe20007ffe0ff */
[----:B------:R-:W-:Y:S01]  /*08d0*/  IMAD R17, R2, R8, R17 ;  /* 0x0000000802117224 */ /* 0x000fe200078e0211 */
[----:B------:R-:W-:Y:S01]  /*08e0*/  IADD3 R84, R18, 0x1d, RZ ;  /* 0x0000001d12547810 */ /* 0x000fe20007ffe0ff */
[----:B------:R-:W-:Y:S01]  /*08f0*/  IMAD.HI.U32 R8, R5, R25, RZ ;  /* 0x0000001905087227 */ /* 0x000fe200078e00ff */
[----:B------:R-:W-:-:S02]  /*0900*/  IABS R55, R90 ;  /* 0x0000005a00377213 */ /* 0x000fc40000000000 */
[----:B------:R-:W-:Y:S02]  /*0910*/  IABS R65, R84 ;  /* 0x0000005400417213 */ /* 0x000fe40000000000 */
[----:B------:R-:W-:Y:S01]  /*0920*/  IADD3 R12, -R8, RZ, RZ ;  /* 0x000000ff080c7210 */ /* 0x000fe20007ffe1ff */
[C---:B------:R-:W-:Y:S01]  /*0930*/  IMAD.HI.U32 R8, R5.reuse, R27, RZ ;  /* 0x0000001b05087227 */ /* 0x040fe200078e00ff */
[C---:B------:R-:W-:Y:S02]  /*0940*/  IADD3 R80, R18.reuse, 0x1f, RZ ;  /* 0x0000001f12507810 */ /* 0x040fe40007ffe0ff */
[----:B------:R-:W-:Y:S01]  /*0950*/  IADD3 R74, R18, 0x22, RZ ;  /* 0x00000022124a7810 */ /* 0x000fe20007ffe0ff */
[----:B------:R-:W-:Y:S01]  /*0960*/  IMAD.MOV R8, RZ, RZ, -R8 ;  /* 0x000000ffff087224 */ /* 0x000fe200078e0a08 */
[----:B------:R-:W-:Y:S01]  /*0970*/  IABS R67, R80 ;  /* 0x0000005000437213 */ /* 0x000fe20000000000 */
[C---:B------:R-:W-:Y:S01]  /*0980*/  IMAD R25, R2.reuse, R12, R25 ;  /* 0x0000000c02197224 */ /* 0x040fe200078e0219 */
[----:B------:R-:W-:Y:S01]  /*0990*/  IABS R77, R74 ;  /* 0x0000004a004d7213 */ /* 0x000fe20000000000 */
[----:B------:R-:W-:Y:S01]  /*09a0*/  IMAD R27, R2, R8, R27 ;  /* 0x00000008021b7224 */ /* 0x000fe200078e021b */
[C---:B------:R-:W-:Y:S01]  /*09b0*/  IADD3 R70, R18.reuse, 0x24, RZ ;  /* 0x0000002412467810 */ /* 0x040fe20007ffe0ff */
[----:B------:R-:W-:Y:S01]  /*09c0*/  IMAD.HI.U32 R8, R5, R35, RZ ;  /* 0x0000002305087227 */ /* 0x000fe200078e00ff */
[----:B------:R-:W-:-:S02]  /*09d0*/  IADD3 R64, R18, 0x27, RZ ;  /* 0x0000002712407810 */ /* 0x000fc40007ffe0ff */
[----:B------:R-:W-:Y:S01]  /*09e0*/  IABS R79, R70 ;  /* 0x00000046004f7213 */ /* 0x000fe20000000000 */
[----:B------:R-:W-:Y:S01]  /*09f0*/  IMAD.MOV R12, RZ, RZ, -R8 ;  /* 0x000000ffff0c7224 */ /* 0x000fe200078e0a08 */
[----:B------:R-:W-:Y:S01]  /*0a00*/  IABS R87, R64 ;  /* 0x0000004000577213 */ /* 0x000fe20000000000 */
        /* <DEDUP_REMOVED lines=17> */
[----:B------:R-:W-:Y:S01]  /*0b20*/  IMAD R45, R2, R12, R45 ;  /* 0x0000000c022d7224 */ /* 0x000fe200078e022d */
[----:B------:R-:W-:Y:S02]  /*0b30*/  IADD3 R8, -R8, RZ, RZ ;  /* 0x000000ff08087210 */ /* 0x000fe40007ffe1ff */
[----:B------:R-:W-:Y:S01]  /*0b40*/  IABS R69, R20 ;  /* 0x0000001400457213 */ /* 0x000fe20000000000 */
[----:B------:R-:W-:Y:S01]  /*0b50*/  STL [R1+0x23f4], R120 ;  /* 0x0023f47801007387 */ /* 0x000fe20000100800 */
[----:B------:R-:W-:Y:S01]  /*0b60*/  IABS R13, R120 ;  /* 0x00000078000d7213 */ /* 0x000fe20000000000 */
[C---:B------:R-:W-:Y:S01]  /*0b70*/  IMAD R47, R2.reuse, R8, R47 ;  /* 0x00000008022f7224 */ /* 0x040fe200078e022f */
[C---:B------:R-:W-:Y:S01]  /*0b80*/  ISETP.GT.U32.AND P0, PT, R2.reuse, R9, PT ;  /* 0x000000090200720c */ /* 0x040fe20003f04070 */
[C---:B------:R-:W-:Y:S01]  /*0b90*/  IMAD.HI.U32 R8, R5.reuse, R57, RZ ;  /* 0x0000003905087227 */ /* 0x040fe200078e00ff */
[----:B------:R-:W-:Y:S01]  /*0ba0*/  ISETP.GT.U32.AND P1, PT, R2, R7, PT ;  /* 0x000000070200720c */ /* 0x000fe20003f24070 */
[----:B------:R-:W-:Y:S01]  /*0bb0*/  STL [R1+0x23f0], R118 ;  /* 0x0023f07601007387 */ /* 0x000fe20000100800 */
[----:B------:R-:W-:Y:S01]  /*0bc0*/  IADD3 R32, R18, 0x5, RZ ;  /* 0x0000000512207810 */ /* 0x000fe20007ffe0ff */
[----:B------:R-:W-:Y:S01]  /*0bd0*/  IMAD.HI.U32 R6, R5, R13, RZ ;  /* 0x0000000d05067227 */ /* 0x000fe200078e00ff */
[----:B------:R-:W-:-:S02]  /*0be0*/  IADD3 R12, -R8, RZ, RZ ;  /* 0x000000ff080c7210 */ /* 0x000fc40007ffe1ff */
[----:B------:R-:W-:Y:S01]  /*0bf0*/  IABS R19, R32 ;  /* 0x0000002000137213 */ /* 0x000fe20000000000 */
[----:B------:R-:W-:Y:S01]  /*0c00*/  IMAD.HI.U32 R8, R5, R55, RZ ;  /* 0x0000003705087227 */ /* 0x000fe200078e00ff */
[----:B------:R-:W-:Y:S01]  /*0c10*/  IADD3 R10, -R6, RZ, RZ ;  /* 0x000000ff060a7210 */ /* 0x000fe20007ffe1ff */
[----:B------:R-:W-:Y:S01]  /*0c20*/  STL [R1+0x2400], R32 ;  /* 0x0024002001007387 */ /* 0x000fe20000100800 */
[C---:B------:R-:W-:Y:S01]  /*0c30*/  ISETP.GT.U32.AND P5, PT, R2.reuse, R11, PT ;  /* 0x0000000b0200720c */ /* 0x040fe20003fa4070 */
[----:B------:R-:W-:Y:S01]  /*0c40*/  IMAD.MOV R8, RZ, RZ, -R8 ;  /* 0x000000ffff087224 */ /* 0x000fe200078e0a08 */
[C---:B------:R-:W-:Y:S01]  /*0c50*/  ISETP.GT.U32.AND P6, PT, R2.reuse, R15, PT ;  /* 0x0000000f0200720c */ /* 0x040fe20003fc4070 */
[C---:B------:R-:W-:Y:S01]  /*0c60*/  IMAD R57, R2.reuse, R12, R57 ;  /* 0x0000000c02397224 */ /* 0x040fe200078e0239 */
[----:B------:R-:W-:Y:S01]  /*0c70*/  @!P1 IADD3 R7, R7, -R2, RZ ;  /* 0x8000000207079210 */ /* 0x000fe20007ffe0ff */
[----:B------:R-:W-:Y:S01]  /*0c80*/  IMAD R55, R2, R8, R55 ;  /* 0x0000000802377224 */ /* 0x000fe200078e0237 */
[C---:B------:R-:W-:Y:S01]  /*0c90*/  IADD3 R114, R18.reuse, 0x7, RZ ;  /* 0x0000000712727810 */ /* 0x040fe20007ffe0ff */
[C---:B------:R-:W-:Y:S01]  /*0ca0*/  IMAD.HI.U32 R8, R5.reuse, R65, RZ ;  /* 0x0000004105087227 */ /* 0x040fe200078e00ff */
[C---:B------:R-:W-:Y:S01]  /*0cb0*/  IADD3 R107, R18.reuse, 0x8, RZ ;  /* 0x00000008126b7810 */ /* 0x040fe20007ffe0ff */
[----:B------:R-:W-:Y:S01]  /*0cc0*/  STL [R1+0x2404], R116 ;  /* 0x0024047401007387 */ /* 0x000fe20000100800 */
[----:B------:R-:W-:Y:S01]  /*0cd0*/  IABS R21, R114 ;  /* 0x0000007200157213 */ /* 0x000fe20000000000 */
[----:B------:R-:W-:Y:S01]  /*0ce0*/  IMAD.MOV R12, RZ, RZ, -R8 ;  /* 0x000000ffff0c7224 */ /* 0x000fe200078e0a08 */
[----:B------:R-:W-:Y:S01]  /*0cf0*/  IABS R23, R107 ;  /* 0x0000006b00177213 */ /* 0x000fe20000000000 */
[C---:B------:R-:W-:Y:S01]  /*0d00*/  IMAD.HI.U32 R8, R5.reuse, R67, RZ ;  /* 0x0000004305087227 */ /* 0x040fe200078e00ff */
[C---:B------:R-:W-:Y:S01]  /*0d10*/  IADD3 R30, R18.reuse, 0xa, RZ ;  /* 0x0000000a121e7810 */ /* 0x040fe20007ffe0ff */
[----:B------:R-:W-:Y:S01]  /*0d20*/  STL [R1+0x2410], R114 ;  /* 0x0024107201007387 */ /* 0x000fe20000100800 */
[----:B------:R-:W-:Y:S01]  /*0d30*/  IADD3 R110, R18, 0xc, RZ ;  /* 0x0000000c126e7810 */ /* 0x000fe20007ffe0ff */
[----:B------:R-:W-:Y:S01]  /*0d40*/  IMAD.MOV R8, RZ, RZ, -R8 ;  /* 0x000000ffff087224 */ /* 0x000fe200078e0a08 */
[----:B------:R-:W-:Y:S01]  /*0d50*/  IABS R29, R30 ;  /* 0x0000001e001d7213 */ /* 0x000fe20000000000 */
[C---:B------:R-:W-:Y:S01]  /*0d60*/  IMAD R65, R2.reuse, R12, R65 ;  /* 0x0000000c02417224 */ /* 0x040fe200078e0241 */
[----:B------:R-:W-:Y:S01]  /*0d70*/  IABS R31, R110 ;  /* 0x0000006e001f7213 */ /* 0x000fe20000000000 */
        /* <DEDUP_REMOVED lines=10> */
[----:B------:R1:W-:Y:S01]  /*0e20*/  STL [R1+0x2420], R105 ;  /* 0x0024206901007387 */ /* 0x0003e20000100800 */
[----:B------:R-:W-:Y:S01]  /*0e30*/  IADD3 R100, R18, 0x12, RZ ;  /* 0x0000001212647810 */ /* 0x000fe20007ffe0ff */
[----:B------:R-:W-:Y:S01]  /*0e40*/  IMAD R77, R2, R12, R77 ;  /* 0x0000000c024d7224 */ /* 0x000fe200078e024d */
[----:B------:R-:W-:Y:S01]  /*0e50*/  IADD3 R8, -R8, RZ, RZ ;  /* 0x000000ff08087210 */ /* 0x000fe20007ffe1ff */
[----:B------:R-:W-:Y:S01]  /*0e60*/  IMAD R13, R2, R10, R13 ;  /* 0x0000000a020d7224 */ /* 0x000fe200078e020d */
[----:B------:R-:W-:Y:S01]  /*0e70*/  IABS R41, R102 ;  /* 0x0000006600297213 */ /* 0x000fe20000000000 */
[C---:B------:R-:W-:Y:S01]  /*0e80*/  IMAD.HI.U32 R6, R5.reuse, R19, RZ ;  /* 0x0000001305067227 */ /* 0x040fe200078e00ff */
[----:B------:R-:W-:Y:S01]  /*0e90*/  IABS R43, R100 ;  /* 0x00000064002b7213 */ /* 0x000fe20000000000 */
[----:B------:R2:W-:Y:S01]  /*0ea0*/  STL [R1+0x242c], R30 ;  /* 0x00242c1e01007387 */ /* 0x0005e20000100800 */
[----:B------:R-:W-:Y:S01]  /*0eb0*/  IADD3 R26, R18, 0x14, RZ ;  /* 0x00000014121a7810 */ /* 0x000fe20007ffe0ff */
[----:B------:R-:W-:Y:S01]  /*0ec0*/  IMAD R79, R2, R8, R79 ;  /* 0x00000008024f7224 */ /* 0x000fe200078e024f */
[----:B------:R-:W-:Y:S01]  /*0ed0*/  IADD3 R94, R18, 0x16, RZ ;  /* 0x00000016125e7810 */ /* 0x000fe20007ffe0ff */
[----:B------:R-:W-:Y:S01]  /*0ee0*/  IMAD.HI.U32 R8, R5, R87, RZ ;  /* 0x0000005705087227 */ /* 0x000fe200078e00ff */
[----:B------:R-:W-:Y:S01]  /*0ef0*/  IABS R49, R26 ;  /* 0x0000001a00317213 */ /* 0x000fe20000000000 */
[----:B------:R-:W-:Y:S01]  /*0f00*/  STL [R1+0x2444], R112 ;  /* 0x0024447001007387 */ /* 0x000fe20000100800 */
[----:B------:R-:W-:Y:S01]  /*0f10*/  IABS R51, R94 ;  /* 0x0000005e00337213 */ /* 0x000fe20000000000 */
[----:B------:R-:W-:Y:S01]  /*0f20*/  @!P0 IMAD.IADD R9, R9, 0x1, -R2 ;  /* 0x0000000109098824 */ /* 0x000fe200078e0a02 */
[----:B------:R-:W-:Y:S01]  /*0f30*/  IADD3 R12, -R8, RZ, RZ ;  /* 0x000000ff080c7210 */ /* 0x000fe20007ffe1ff */
[C---:B------:R-:W-:Y:S01]  /*0f40*/  IMAD.HI.U32 R8, R5.reuse, R89, RZ ;  /* 0x0000005905087227 */ /* 0x040fe200078e00ff */
[C---:B------:R-:W-:Y:S01]  /*0f50*/  ISETP.GT.U32.AND P0, PT, R2.reuse, R13, PT ;  /* 0x0000000d0200720c */ /* 0x040fe20003f04070 */
[----:B------:R-:W-:Y:S01]  /*0f60*/  STL [R1+0x2440], R110 ;  /* 0x0024406e01007387 */ /* 0x000fe20000100800 */
[----:B------:R-:W-:Y:S01]  /*0f70*/  ISETP.GT.U32.AND P3, PT, R2, R9, PT ;  /* 0x000000090200720c */ /* 0x000fe20003f64070 */
[----:B------:R-:W-:Y:S01]  /*0f80*/  IMAD.MOV R8, RZ, RZ, -R8 ;  /* 0x000000ffff087224 */ /* 0x000fe200078e0a08 */
[----:B------:R-:W-:Y:S01]  /*0f90*/  IADD3 R92, R18, 0x17, RZ ;  /* 0x00000017125c7810 */ /* 0x000fe20007ffe0ff */
[----:B------:R-:W-:Y:S01]  /*0fa0*/  IMAD R87, R2, R12, R87 ;  /* 0x0000000c02577224 */ /* 0x000fe200078e0257 */
[----:B------:R-:W-:Y:S01]  /*0fb0*/  IADD3 R22, R18, 0x19, RZ ;  /* 0x0000001912167810 */ /* 0x000fe20007ffe0ff */
[----:B------:R-:W-:Y:S01]  /*0fc0*/  IMAD R89, R2, R8, R89 ;  /* 0x0000000802597224 */ /* 0x000fe200078e0259 */
[----:B------:R-:W-:Y:S01]  /*0fd0*/  IABS R53, R92 ;  /* 0x0000005c00357213 */ /* 0x000fe20000000000 */
[----:B------:R-:W-:Y:S01]  /*0fe0*/  IMAD.HI.U32 R8, R5, R97, RZ ;  /* 0x0000006105087227 */ /* 0x000fe200078e00ff */
[----:B------:R-:W-:Y:S01]  /*0ff0*/  IABS R61, R22 ;  /* 0x00000016003d7213 */ /* 0x000fe20000000000 */
[----:B------:R-:W-:Y:S01]  /*1000*/  STL [R1+0x2454], R108 ;  /* 0x0024546c01007387 */ /* 0x000fe20000100800 */
[----:B------:R-:W-:Y:S01]  /*1010*/  IADD3 R88, R18, 0x1b, RZ ;  /* 0x0000001b12587810 */ /* 0x000fe20007ffe0ff */
[----:B------:R-:W-:Y:S01]  /*1020*/  IMAD.MOV R12, RZ, RZ, -R8 ;  /* 0x000000ffff0c7224 */ /* 0x000fe200078e0a08 */
[-C--:B------:R-:W-:Y:S01]  /*1030*/  @!P0 IADD3 R13, R13, -R2.reuse, RZ ;  /* 0x800000020d0d8210 */ /* 0x080fe20007ffe0ff */
[----:B------:R-:W-:Y:S01]  /*1040*/  IMAD.HI.U32 R8, R5, R99, RZ ;  /* 0x0000006305087227 */ /* 0x000fe200078e00ff */
[C---:B------:R-:W-:Y:S01]  /*1050*/  ISETP.GT.U32.AND P0, PT, R2.reuse, R7, PT ;  /* 0x000000070200720c */ /* 0x040fe20003f04070 */
[----:B------:R-:W-:Y:S01]  /*1060*/  STL [R1+0x245c], R106 ;  /* 0x00245c6a01007387 */ /* 0x000fe20000100800 */
[----:B------:R-:W-:Y:S01]  /*1070*/  @!P3 IADD3 R9, R9, -R2, RZ ;  /* 0x800000020909b210 */ /* 0x000fe20007ffe0ff */
[----:B------:R-:W-:Y:S01]  /*1080*/  IMAD.MOV R8, RZ, RZ, -R8 ;  /* 0x000000ffff087224 */ /* 0x000fe200078e0a08 */
[----:B------:R-:W-:Y:S01]  /*1090*/  IABS R59, R88 ;  /* 0x00000058003b7213 */ /* 0x000fe20000000000 */
[----:B------:R-:W-:Y:S01]  /*10a0*/  IMAD R97, R2, R12, R97 ;  /* 0x0000000c02617224 */ /* 0x000fe200078e0261 */
[----:B------:R-:W-:Y:S01]  /*10b0*/  IADD3 R86, R18, 0x1c, RZ ;  /* 0x0000001c12567810 */ /* 0x000fe20007ffe0ff */
[----:B------:R-:W-:Y:S01]  /*10c0*/  IMAD R99, R2, R8, R99 ;  /* 0x0000000802637224 */ /* 0x000fe200078e0263 */
[C---:B------:R-:W-:Y:S01]  /*10d0*/  IADD3 R82, R18.reuse, 0x1e, RZ ;  /* 0x0000001e12527810 */ /* 0x040fe20007ffe0ff */
[----:B------:R-:W-:Y:S01]  /*10e0*/  IMAD.HI.U32 R8, R5, R101, RZ ;  /* 0x0000006505087227 */ /* 0x000fe200078e00ff */
[----:B------:R-:W-:Y:S01]  /*10f0*/  IABS R63, R86 ;  /* 0x00000056003f7213 */ /* 0x000fe20000000000 */
[----:B------:R3:W-:Y:S01]  /*1100*/  STL [R1+0x2474], R28 ;  /* 0x0024741c01007387 */ /* 0x0007e20000100800 */
[----:B------:R-:W-:Y:S01]  /*1110*/  IABS R73, R82 ;  /* 0x0000005200497213 */ /* 0x000fe20000000000 */
[----:B------:R-:W-:Y:S01]  /*1120*/  IMAD.MOV R12, RZ, RZ, -R8 ;  /* 0x000000ffff0c7224 */ /* 0x000fe200078e0a08 */
[----:B------:R-:W-:Y:S01]  /*1130*/  @!P0 IADD3 R7, R7, -R2, RZ ;  /* 0x8000000207078210 */ /* 0x000fe20007ffe0ff */
[----:B------:R-:W-:Y:S01]  /*1140*/  IMAD.HI.U32 R8, R5, R69, RZ ;  /* 0x0000004505087227 */ /* 0x000fe200078e00ff */
[C---:B------:R-:W-:Y:S01]  /*1150*/  IADD3 R78, R18.reuse, 0x20, RZ ;  /* 0x00000020124e7810 */ /* 0x040fe20007ffe0ff */
[----:B------:R-:W-:Y:S01]  /*1160*/  STL [R1+0x2470], R104 ;  /* 0x0024706801007387 */ /* 0x000fe20000100800 */
[----:B------:R-:W-:Y:S01]  /*1170*/  IADD3 R76, R18, 0x21, RZ ;  /* 0x00000021124c7810 */ /* 0x000fe20007ffe0ff */
[----:B------:R-:W-:Y:S01]  /*1180*/  IMAD.MOV R6, RZ, RZ, -R6 ;  /* 0x000000ffff067224 */ /* 0x000fe200078e0a06 */
[----:B------:R-:W-:Y:S01]  /*1190*/  IADD3 R8, -R8, RZ, RZ ;  /* 0x000000ff08087210 */ /* 0x000fe20007ffe1ff */
[--C-:B------:R-:W-:Y:S01]  /*11a0*/  @!P5 IMAD.IADD R11, R11, 0x1, -R2.reuse ;  /* 0x000000010b0bd824 */ /* 0x100fe200078e0a02 */
[----:B------:R-:W-:Y:S01]  /*11b0*/  ISETP.GE.AND P5, PT, R18, RZ, PT ;  /* 0x000000ff1200720c */ /* 0x000fe20003fa6270 */
[C---:B------:R-:W-:Y:S01]  /*11c0*/  IMAD R19, R2.reuse, R6, R19 ;  /* 0x0000000602137224 */ /* 0x040fe200078e0213 */
[----:B------:R-:W-:Y:S01]  /*11d0*/  IABS R71, R78 ;  /* 0x0000004e00477213 */ /* 0x000fe20000000000 */
[C---:B------:R-:W-:Y:S01]  /*11e0*/  IMAD R69, R2.reuse, R8, R69 ;  /* 0x0000000802457224 */ /* 0x040fe200078e0245 */
[C---:B------:R-:W-:Y:S01]  /*11f0*/  ISETP.GT.U32.AND P3, PT, R2.reuse, R11, PT ;  /* 0x0000000b0200720c */ /* 0x040fe20003f64070 */
[----:B------:R-:W-:Y:S01]  /*1200*/  @!P6 IMAD.IADD R15, R15, 0x1, -R2 ;  /* 0x000000010f0fe824 */ /* 0x000fe200078e0a02 */
[----:B------:R-:W-:Y:S01]  /*1210*/  IABS R75, R76 ;  /* 0x0000004c004b7213 */ /* 0x000fe20000000000 */
[C---:B------:R-:W-:Y:S01]  /*1220*/  IMAD.HI.U32 R6, R5.reuse, R21, RZ ;  /* 0x0000001505067227 */ /* 0x040fe200078e00ff */
[----:B------:R-:W-:Y:S01]  /*1230*/  ISETP.GT.U32.AND P2, PT, R2, R69, PT ;  /* 0x000000450200720c */ /* 0x000fe20003f44070 */
[----:B------:R-:W-:Y:S01]  /*1240*/  STL [R1+0x2484], R102 ;  /* 0x0024846601007387 */ /* 0x000fe20000100800 */
[C---:B------:R-:W-:Y:S01]  /*1250*/  IADD3 R72, R18.reuse, 0x23, RZ ;  /* 0x0000002312487810 */ /* 0x040fe20007ffe0ff */
[----:B------:R-:W-:Y:S01]  /*1260*/  IMAD.MOV R10, RZ, RZ, -R6 ;  /* 0x000000ffff0a7224 */ /* 0x000fe200078e0a06 */
[----:B------:R-:W-:Y:S01]  /*1270*/  IADD3 R68, R18, 0x25, RZ ;  /* 0x0000002512447810 */ /* 0x000fe20007ffe0ff */
[----:B------:R-:W-:Y:S01]  /*1280*/  @!P5 IMAD.MOV R9, RZ, RZ, -R9 ;  /* 0x000000ffff09d224 */ /* 0x000fe200078e0a09 */
[C---:B------:R-:W-:Y:S01]  /*1290*/  ISETP.GT.U32.AND P5, PT, R2.reuse, R17, PT ;  /* 0x000000110200720c */ /* 0x040fe20003fa4070 */
[C---:B------:R-:W-:Y:S01]  /*12a0*/  IMAD R21, R2.reuse, R10, R21 ;  /* 0x0000000a02157224 */ /* 0x040fe200078e0215 */
[----:B------:R-:W-:Y:S01]  /*12b0*/  IABS R81, R72 ;  /* 0x0000004800517213 */ /* 0x000fe20000000000 */
[----:B------:R-:W-:Y:S01]  /*12c0*/  IMAD.HI.U32 R6, R5, R23, RZ ;  /* 0x0000001705067227 */ /* 0x000fe200078e00ff */
[----:B------:R-:W-:Y:S01]  /*12d0*/  IABS R83, R68 ;  /* 0x0000004400537213 */ /* 0x000fe20000000000 */
[----:B------:R-:W-:Y:S01]  /*12e0*/  STL [R1+0x248c], R100 ;  /* 0x00248c6401007387 */ /* 0x000fe20000100800 */
[C---:B------:R-:W-:Y:S01]  /*12f0*/  ISETP.GT.U32.AND P0, PT, R2.reuse, R21, PT ;  /* 0x000000150200720c */ /* 0x040fe20003f04070 */
[----:B------:R-:W-:Y:S01]  /*1300*/  @!P2 IMAD.IADD R69, R69, 0x1, -R2 ;  /* 0x000000014545a824 */ /* 0x000fe200078e0a02 */
[----:B------:R-:W-:Y:S01]  /*1310*/  ISETP.GT.U32.AND P2, PT, R2, R19, PT ;  /* 0x000000130200720c */ /* 0x000fe20003f44070 */
[----:B------:R-:W-:Y:S01]  /*1320*/  IMAD.MOV R10, RZ, RZ, -R6 ;  /* 0x000000ffff0a7224 */ /* 0x000fe200078e0a06 */
[----:B------:R-:W-:Y:S01]  /*1330*/  IADD3 R66, R18, 0x26, RZ ;  /* 0x0000002612427810 */ /* 0x000fe20007ffe0ff */
[----:B------:R-:W-:Y:S01]  /*1340*/  IMAD.HI.U32 R6, R5, R29, RZ ;  /* 0x0000001d05067227 */ /* 0x000fe200078e00ff */
[C---:B------:R-:W-:Y:S01]  /*1350*/  ISETP.GT.U32.AND P1, PT, R2.reuse, R69, PT ;  /* 0x000000450200720c */ /* 0x040fe20003f24070 */
[----:B------:R-:W-:Y:S01]  /*1360*/  STL [R1+0x24a4], R98 ;  /* 0x0024a46201007387 */ /* 0x000fe20000100800 */
[----:B------:R-:W-:Y:S01]  /*1370*/  IABS R85, R66 ;  /* 0x0000004200557213 */ /* 0x000fe20000000000 */
[----:B------:R-:W-:Y:S01]  /*1380*/  IMAD R23, R2, R10, R23 ;  /* 0x0000000a02177224 */ /* 0x000fe200078e0217 */
[C---:B------:R-:W-:Y:S01]  /*1390*/  IADD3 R62, R18.reuse, 0x28, RZ ;  /* 0x00000028123e7810 */ /* 0x040fe20007ffe0ff */
[----:B------:R-:W-:Y:S01]  /*13a0*/  IMAD.MOV R6, RZ, RZ, -R6 ;  /* 0x000000ffff067224 */ /* 0x000fe200078e0a06 */
[----:B------:R-:W-:Y:S01]  /*13b0*/  IADD3 R60, R18, 0x2a, RZ ;  /* 0x0000002a123c7810 */ /* 0x000fe20007ffe0ff */
[--C-:B------:R-:W-:Y:S01]  /*13c0*/  @!P3 IMAD.IADD R11, R11, 0x1, -R2.reuse ;  /* 0x000000010b0bb824 */ /* 0x100fe200078e0a02 */
[C---:B------:R-:W-:Y:S01]  /*13d0*/  ISETP.GT.U32.AND P3, PT, R2.reuse, R23, PT ;  /* 0x000000170200720c */ /* 0x040fe20003f64070 */
[--C-:B------:R-:W-:Y:S01]  /*13e0*/  @!P2 IMAD.IADD R19, R19, 0x1, -R2.reuse ;  /* 0x000000011313a824 */ /* 0x100fe200078e0a02 */
[----:B------:R-:W-:Y:S01]  /*13f0*/  ISETP.GT.U32.AND P2, PT, R2, R13, PT ;  /* 0x0000000d0200720c */ /* 0x000fe20003f44070 */
[--C-:B------:R-:W-:Y:S01]  /*1400*/  @!P5 IMAD.IADD R17, R17, 0x1, -R2.reuse ;  /* 0x000000011111d824 */ /* 0x100fe200078e0a02 */
[----:B------:R-:W-:Y:S01]  /*1410*/  ISETP.GE.AND P5, PT, R122, RZ, PT ;  /* 0x000000ff7a00720c */ /* 0x000fe20003fa6270 */
[--C-:B------:R-:W-:Y:S01]  /*1420*/  @!P1 IMAD.IADD R69, R69, 0x1, -R2.reuse ;  /* 0x0000000145459824 */ /* 0x100fe200078e0a02 */
[C---:B------:R-:W-:Y:S01]  /*1430*/  ISETP.GT.U32.AND P1, PT, R2.reuse, R15, PT ;  /* 0x0000000f0200720c */ /* 0x040fe20003f24070 */
[C---:B------:R-:W-:Y:S01]  /*1440*/  IMAD R29, R2.reuse, R6, R29 ;  /* 0x00000006021d7224 */ /* 0x040fe200078e021d */
[-C--:B------:R-:W-:Y:S01]  /*1450*/  @!P0 IADD3 R21, R21, -R2.reuse, RZ ;  /* 0x8000000215158210 */ /* 0x080fe20007ffe0ff */
[----:B------:R-:W-:Y:S01]  /*1460*/  IMAD.HI.U32 R6, R5, R31, RZ ;  /* 0x0000001f05067227 */ /* 0x000fe200078e00ff */
[----:B------:R-:W-:Y:S01]  /*1470*/  ISETP.GT.U32.AND P6, PT, R2, R19, PT ;  /* 0x000000130200720c */ /* 0x000fe20003fc4070 */
[----:B------:R4:W-:Y:S01]  /*1480*/  STL [R1+0x24a0], R26 ;  /* 0x0024a01a01007387 */ /* 0x0009e20000100800 */
[----:B------:R-:W-:Y:S01]  /*1490*/  ISETP.GE.AND P0, PT, R120, RZ, PT ;  /* 0x000000ff7800720c */ /* 0x000fe20003f06270 */
[--C-:B------:R-:W-:Y:S01]  /*14a0*/  @!P3 IMAD.IADD R23, R23, 0x1, -R2.reuse ;  /* 0x000000011717b824 */ /* 0x100fe200078e0a02 */
[----:B------:R-:W-:Y:S01]  /*14b0*/  IADD3 R10, -R6, RZ, RZ ;  /* 0x000000ff060a7210 */ /* 0x000fe20007ffe1ff */
[--C-:B------:R-:W-:Y:S01]  /*14c0*/  @!P2 IMAD.IADD R13, R13, 0x1, -R2.reuse ;  /* 0x000000010d0da824 */ /* 0x100fe200078e0a02 */
[----:B------:R-:W-:Y:S01]  /*14d0*/  ISETP.GT.U32.AND P2, PT, R2, R25, PT ;  /* 0x000000190200720c */ /* 0x000fe20003f44070 */
[----:B------:R-:W-:Y:S01]  /*14e0*/  IMAD.HI.U32 R6, R5, R33, RZ ;  /* 0x0000002105067227 */ /* 0x000fe200078e00ff */
[----:B------:R-:W-:Y:S01]  /*14f0*/  ISETP.GE.AND P3, PT, R118, RZ, PT ;  /* 0x000000ff7600720c */ /* 0x000fe20003f66270 */
[----:B------:R-:W-:Y:S01]  /*1500*/  STL [R1+0x24b4], R96 ;  /* 0x0024b46001007387 */ /* 0x000fe20000100800 */
[----:B------:R-:W-:Y:S01]  /*1510*/  @!P1 IADD3 R15, R15, -R2, RZ ;  /* 0x800000020f0f9210 */ /* 0x000fe20007ffe0ff */
[----:B------:R-:W-:Y:S01]  /*1520*/  IMAD R31, R2, R10, R31 ;  /* 0x0000000a021f7224 */ /* 0x000fe200078e021f */
[----:B------:R-:W-:Y:S01]  /*1530*/  ISETP.GE.AND P1, PT, R124, RZ, PT ;  /* 0x000000ff7c00720c */ /* 0x000fe20003f26270 */
[----:B------:R-:W-:Y:S01]  /*1540*/  @!P6 IMAD.IADD R19, R19, 0x1, -R2 ;  /* 0x000000011313e824 */ /* 0x000fe200078e0a02 */
[----:B------:R-:W-:Y:S01]  /*1550*/  @!P5 IADD3 R11, -R11, RZ, RZ ;  /* 0x000000ff0b0bd210 */ /* 0x000fe20007ffe1ff */
[----:B------:R-:W-:Y:S01]  /*1560*/  @!P0 IMAD.MOV R13, RZ, RZ, -R13 ;  /* 0x000000ffff0d8224 */ /* 0x000fe200078e0a0d */
[C---:B------:R-:W-:Y:S01]  /*1570*/  ISETP.GT.U32.AND P5, PT, R2.reuse, R21, PT ;  /* 0x000000150200720c */ /* 0x040fe20003fa4070 */
[----:B------:R-:W-:Y:S01]  /*1580*/  IMAD.MOV R10, RZ, RZ, -R6 ;  /* 0x000000ffff0a7224 */ /* 0x000fe200078e0a06 */
[----:B------:R-:W-:Y:S01]  /*1590*/  ISETP.GT.U32.AND P6, PT, R2, R29, PT ;  /* 0x0000001d0200720c */ /* 0x000fe20003fc4070 */
[--C-:B------:R-:W-:Y:S01]  /*15a0*/  @!P2 IMAD.IADD R25, R25, 0x1, -R2.reuse ;  /* 0x000000011919a824 */ /* 0x100fe200078e0a02 */
[----:B------:R-:W-:Y:S01]  /*15b0*/  ISETP.GE.AND P2, PT, R32, RZ, PT ;  /* 0x000000ff2000720c */ /* 0x000fe20003f46270 */
[C---:B------:R-:W-:Y:S01]  /*15c0*/  IMAD R33, R2.reuse, R10, R33 ;  /* 0x0000000a02217224 */ /* 0x040fe200078e0221 */
[C---:B------:R-:W-:Y:S01]  /*15d0*/  ISETP.GT.U32.AND P0, PT, R2.reuse, R23, PT ;  /* 0x000000170200720c */ /* 0x040fe20003f04070 */
[----:B------:R-:W-:Y:S01]  /*15e0*/  @!P3 IMAD.MOV R15, RZ, RZ, -R15 ;  /* 0x000000ffff0fb224 */ /* 0x000fe200078e0a0f */
[C---:B------:R-:W-:Y:S01]  /*15f0*/  ISETP.GT.U32.AND P3, PT, R2.reuse, R25, PT ;  /* 0x000000190200720c */ /* 0x040fe20003f64070 */
[----:B------:R-:W-:Y:S01]  /*1600*/  @!P1 IMAD.MOV R7, RZ, RZ, -R7 ;  /* 0x000000ffff079224 */ /* 0x000fe200078e0a07 */
[C---:B------:R-:W-:Y:S01]  /*1610*/  ISETP.GT.U32.AND P1, PT, R2.reuse, R17, PT ;  /* 0x000000110200720c */ /* 0x040fe20003f24070 */
[----:B------:R-:W-:Y:S01]  /*1620*/  IMAD.HI.U32 R6, R5, R39, RZ ;  /* 0x0000002705067227 */ /* 0x000fe200078e00ff */
[----:B------:R-:W-:Y:S01]  /*1630*/  IABS R91, R62 ;  /* 0x0000003e005b7213 */ /* 0x000fe20000000000 */
[----:B------:R-:W-:Y:S01]  /*1640*/  STL [R1+0x24bc], R94 ;  /* 0x0024bc5e01007387 */ /* 0x000fe20000100800 */
[----:B------:R-:W-:Y:S01]  /*1650*/  IABS R93, R60 ;  /* 0x0000003c005d7213 */ /* 0x000fe20000000000 */
[--C-:B------:R-:W-:Y:S01]  /*1660*/  @!P5 IMAD.IADD R21, R21, 0x1, -R2.reuse ;  /* 0x000000011515d824 */ /* 0x100fe200078e0a02 */
[C---:B------:R-:W-:Y:S01]  /*1670*/  ISETP.GT.U32.AND P5, PT, R2.reuse, R33, PT ;  /* 0x000000210200720c */ /* 0x040fe20003fa4070 */
[--C-:B------:R-:W-:Y:S01]  /*1680*/  @!P6 IMAD.IADD R29, R29, 0x1, -R2.reuse ;  /* 0x000000011d1de824 */ /* 0x100fe200078e0a02 */
[----:B------:R-:W-:Y:S01]  /*1690*/  @!P2 IADD3 R19, -R19, RZ, RZ ;  /* 0x000000ff1313a210 */ /* 0x000fe20007ffe1ff */
[C---:B------:R-:W-:Y:S01]  /*16a0*/  IMAD R101, R2.reuse, R12, R101 ;  /* 0x0000000c02657224 */ /* 0x040fe200078e0265 */
[C---:B------:R-:W-:Y:S01]  /*16b0*/  ISETP.GT.U32.AND P2, PT, R2.reuse, R27, PT ;  /* 0x0000001b0200720c */ /* 0x040fe20003f44070 */
[--C-:B------:R-:W-:Y:S01]  /*16c0*/  @!P3 IMAD.IADD R25, R25, 0x1, -R2.reuse ;  /* 0x000000011919b824 */ /* 0x100fe200078e0a02 */
[----:B------:R-:W-:Y:S01]  /*16d0*/  @!P0 IADD3 R23, R23, -R2, RZ ;  /* 0x8000000217178210 */ /* 0x000fe20007ffe0ff */
[----:B------:R-:W-:Y:S01]  /*16e0*/  @!P1 IMAD.IADD R17, R17, 0x1, -R2 ;  /* 0x0000000111119824 */ /* 0x000fe200078e0a02 */
[C---:B------:R-:W-:Y:S01]  /*16f0*/  ISETP.GT.U32.AND P1, PT, R2.reuse, R31, PT ;  /* 0x0000001f0200720c */ /* 0x040fe20003f24070 */
[----:B------:R-:W-:Y:S01]  /*1700*/  STL [R1+0x24d4], R92 ;  /* 0x0024d45c01007387 */ /* 0x000fe20000100800 */
[----:B------:R-:W-:-:S02]  /*1710*/  ISETP.GT.U32.AND P0, PT, R2, R35, PT ;  /* 0x000000230200720c */ /* 0x000fc40003f04070 */
[----:B------:R-:W-:Y:S01]  /*1720*/  ISETP.GT.U32.AND P6, PT, R2, R29, PT ;  /* 0x0000001d0200720c */ /* 0x000fe20003fc4070 */
[--C-:B------:R-:W-:Y:S01]  /*1730*/  @!P5 IMAD.IADD R33, R33, 0x1, -R2.reuse ;  /* 0x000000012121d824 */ /* 0x100fe200078e0a02 */
[----:B------:R-:W-:Y:S01]  /*1740*/  IADD3 R6, -R6, RZ, RZ ;  /* 0x000000ff06067210 */ /* 0x000fe20007ffe1ff */
[----:B------:R1:W-:Y:S01]  /*1750*/  STL [R1+0x24d0], R24 ;  /* 0x0024d01801007387 */ /* 0x0003e20000100800 */
[----:B------:R-:W-:Y:S02]  /*1760*/  ISETP.GE.AND P3, PT, R116, RZ, PT ;  /* 0x000000ff7400720c */ /* 0x000fe40003f66270 */
[----:B------:R-:W-:Y:S01]  /*1770*/  @!P2 IADD3 R27, R27, -R2, RZ ;  /* 0x800000021b1ba210 */ /* 0x000fe20007ffe0ff */
[----:B------:R-:W-:Y:S01]  /*1780*/  IMAD R39, R2, R6, R39 ;  /* 0x0000000602277224 */ /* 0x000fe200078e0227 */
[----:B------:R-:W-:Y:S01]  /*1790*/  ISETP.GE.AND P2, PT, R114, RZ, PT ;  /* 0x000000ff7200720c */ /* 0x000fe20003f46270 */
[--C-:B------:R-:W-:Y:S01]  /*17a0*/  @!P1 IMAD.IADD R31, R31, 0x1, -R2.reuse ;  /* 0x000000011f1f9824 */ /* 0x100fe200078e0a02 */
[----:B------:R-:W-:Y:S01]  /*17b0*/  ISETP.GE.AND P1, PT, R107, RZ, PT ;  /* 0x000000ff6b00720c */ /* 0x000fe20003f26270 */
[----:B------:R-:W-:Y:S01]  /*17c0*/  IMAD.HI.U32 R6, R5, R41, RZ ;  /* 0x0000002905067227 */ /* 0x000fe200078e00ff */
[----:B------:R-:W-:Y:S01]  /*17d0*/  ISETP.GE.AND P5, PT, R105, RZ, PT ;  /* 0x000000ff6900720c */ /* 0x000fe20003fa6270 */
[----:B------:R2:W-:Y:S01]  /*17e0*/  STL [R1+0x24e4], R22 ;  /* 0x0024e41601007387 */ /* 0x0005e20000100800 */
[----:B------:R-:W-:Y:S01]  /*17f0*/  @!P0 IADD3 R35, R35, -R2, RZ ;  /* 0x8000000223238210 */ /* 0x000fe20007ffe0ff */
[----:B------:R-:W-:Y:S01]  /*1800*/  @!P6 IMAD.IADD R29, R29, 0x1, -R2 ;  /* 0x000000011d1de824 */ /* 0x000fe200078e0a02 */
[----:B------:R-:W-:Y:S01]  /*1810*/  ISETP.GE.AND P0, PT, R30, RZ, PT ;  /* 0x000000ff1e00720c */ /* 0x000fe20003f06270 */
[----:B-1----:R-:W-:Y:S01]  /*1820*/  IMAD.MOV.U32 R105, RZ, RZ, R17 ;  /* 0x000000ffff697224 */ /* 0x002fe200078e0011 */
[----:B------:R-:W-:Y:S01]  /*1830*/  ISETP.GT.U32.AND P6, PT, R2, R39, PT ;  /* 0x000000270200720c */ /* 0x000fe20003fc4070 */
[----:B------:R-:W-:Y:S01]  /*1840*/  IMAD.MOV.U32 R107, RZ, RZ, R21 ;  /* 0x000000ffff6b7224 */ /* 0x000fe200078e0015 */
[C---:B------:R-:W-:Y:S01]  /*1850*/  IADD3 R58, R18.reuse, 0x2b, RZ ;  /* 0x0000002b123a7810 */ /* 0x040fe20007ffe0ff */
[----:B------:R-:W-:Y:S01]  /*1860*/  IMAD.MOV R10, RZ, RZ, -R6 ;  /* 0x000000ffff0a7224 */ /* 0x000fe200078e0a06 */
[----:B------:R-:W-:Y:S01]  /*1870*/  IADD3 R54, R18, 0x2d, RZ ;  /* 0x0000002d12367810 */ /* 0x000fe20007ffe0ff */
[----:B------:R-:W-:Y:S01]  /*1880*/  @!P1 IMAD.MOV R23, RZ, RZ, -R23 ;  /* 0x000000ffff179224 */ /* 0x000fe200078e0a17 */
[C---:B------:R-:W-:Y:S01]  /*1890*/  ISETP.GT.U32.AND P1, PT, R2.reuse, R33, PT ;  /* 0x000000210200720c */ /* 0x040fe20003f24070 */
[----:B------:R-:W-:Y:S01]  /*18a0*/  @!P3 IMAD.MOV R105, RZ, RZ, -R105 ;  /* 0x000000ffff69b224 */ /* 0x000fe200078e0a69 */
[C---:B------:R-:W-:Y:S01]  /*18b0*/  ISETP.GT.U32.AND P3, PT, R2.reuse, R27, PT ;  /* 0x0000001b0200720c */ /* 0x040fe20003f64070 */
[----:B------:R-:W-:Y:S01]  /*18c0*/  IMAD.HI.U32 R6, R5, R43, RZ ;  /* 0x0000002b05067227 */ /* 0x000fe200078e00ff */
[----:B------:R-:W-:Y:S01]  /*18d0*/  @!P2 IADD3 R107, -R107, RZ, RZ ;  /* 0x000000ff6b6ba210 */ /* 0x000fe20007ffe1ff */
[----:B------:R-:W-:Y:S01]  /*18e0*/  STL [R1+0x24e8], R90 ;  /* 0x0024e85a01007387 */ /* 0x000fe20000100800 */
[C---:B------:R-:W-:Y:S01]  /*18f0*/  ISETP.GT.U32.AND P2, PT, R2.reuse, R31, PT ;  /* 0x0000001f0200720c */ /* 0x040fe20003f44070 */
[----:B------:R-:W-:Y:S01]  /*1900*/  @!P5 IMAD.MOV R25, RZ, RZ, -R25 ;  /* 0x000000ffff19d224 */ /* 0x000fe200078e0a19 */
[C---:B------:R-:W-:Y:S01]  /*1910*/  ISETP.GT.U32.AND P5, PT, R2.reuse, R35, PT ;  /* 0x000000230200720c */ /* 0x040fe20003fa4070 */
[C---:B------:R-:W-:Y:S01]  /*1920*/  IMAD R41, R2.reuse, R10, R41 ;  /* 0x0000000a02297224 */ /* 0x040fe200078e0229 */
[----:B------:R-:W-:Y:S01]  /*1930*/  @!P0 IADD3 R29, -R29, RZ, RZ ;  /* 0x000000ff1d1d8210 */ /* 0x000fe20007ffe1ff */
[----:B------:R-:W-:Y:S01]  /*1940*/  STL [R1+0x24e0], R88 ;  /* 0x0024e05801007387 */ /* 0x000fe20000100800 */
[----:B------:R-:W-:-:S02]  /*1950*/  ISETP.GT.U32.AND P0, PT, R2, R37, PT ;  /* 0x000000250200720c */ /* 0x000fc40003f04070 */
[-C--:B------:R-:W-:Y:S01]  /*1960*/  @!P1 IADD3 R33, R33, -R2.reuse, RZ ;  /* 0x8000000221219210 */ /* 0x080fe20007ffe0ff */
[--C-:B------:R-:W-:Y:S01]  /*1970*/  @!P3 IMAD.IADD R27, R27, 0x1, -R2.reuse ;  /* 0x000000011b1bb824 */ /* 0x100fe200078e0a02 */
[----:B------:R-:W-:Y:S01]  /*1980*/  IADD3 R10, -R6, RZ, RZ ;  /* 0x000000ff060a7210 */ /* 0x000fe20007ffe1ff */
[----:B------:R-:W-:Y:S01]  /*1990*/  IMAD.HI.U32 R6, R5, R49, RZ ;  /* 0x0000003105067227 */ /* 0x000fe200078e00ff */
[C---:B------:R-:W-:Y:S01]  /*19a0*/  ISETP.GT.U32.AND P1, PT, R2.reuse, R45, PT ;  /* 0x0000002d0200720c */ /* 0x040fe20003f24070 */
[----:B------:R-:W-:Y:S01]  /*19b0*/  STL [R1+0x24dc], R86 ;  /* 0x0024dc5601007387 */ /* 0x000fe20000100800 */
[----:B------:R-:W-:Y:S01]  /*19c0*/  @!P6 IADD3 R39, R39, -R2, RZ ;  /* 0x800000022727e210 */ /* 0x000fe20007ffe0ff */
[C---:B------:R-:W-:Y:S01]  /*19d0*/  IMAD R43, R2.reuse, R10, R43 ;  /* 0x0000000a022b7224 */ /* 0x040fe200078e022b */
[C---:B------:R-:W-:Y:S01]  /*19e0*/  ISETP.GT.U32.AND P3, PT, R2.reuse, R41, PT ;  /* 0x000000290200720c */ /* 0x040fe20003f64070 */
[--C-:B------:R-:W-:Y:S01]  /*19f0*/  @!P2 IMAD.IADD R31, R31, 0x1, -R2.reuse ;  /* 0x000000011f1fa824 */ /* 0x100fe200078e0a02 */
[C---:B------:R-:W-:Y:S01]  /*1a00*/  ISETP.GT.U32.AND P6, PT, R2.reuse, R39, PT ;  /* 0x000000270200720c */ /* 0x040fe20003fc4070 */
[----:B------:R-:W-:Y:S01]  /*1a10*/  @!P5 IMAD.IADD R35, R35, 0x1, -R2 ;  /* 0x000000012323d824 */ /* 0x000fe200078e0a02 */
[----:B------:R-:W-:Y:S01]  /*1a20*/  ISETP.GT.U32.AND P2, PT, R2, R43, PT ;  /* 0x0000002b0200720c */ /* 0x000fe20003f44070 */
[----:B------:R-:W-:Y:S01]  /*1a30*/  IMAD.MOV R6, RZ, RZ, -R6 ;  /* 0x000000ffff067224 */ /* 0x000fe200078e0a06 */
[----:B------:R-:W-:Y:S01]  /*1a40*/  ISETP.GE.AND P5, PT, R112, RZ, PT ;  /* 0x000000ff7000720c */ /* 0x000fe20003fa6270 */
[----:B------:R-:W-:Y:S01]  /*1a50*/  STL [R1+0x24d8], R84 ;  /* 0x0024d85401007387 */ /* 0x000fe20000100800 */
[----:B------:R-:W-:Y:S01]  /*1a60*/  @!P0 IADD3 R37, R37, -R2, RZ ;  /* 0x8000000225258210 */ /* 0x000fe20007ffe0ff */
[----:B------:R-:W-:Y:S01]  /*1a70*/  IMAD R49, R2, R6, R49 ;  /* 0x0000000602317224 */ /* 0x000fe200078e0231 */
[----:B------:R-:W-:Y:S01]  /*1a80*/  ISETP.GE.AND P0, PT, R110, RZ, PT ;  /* 0x000000ff6e00720c */ /* 0x000fe20003f06270 */
[----:B------:R-:W-:Y:S01]  /*1a90*/  IMAD.HI.U32 R6, R5, R51, RZ ;  /* 0x0000003305067227 */ /* 0x000fe200078e00ff */
[----:B------:R-:W-:Y:S01]  /*1aa0*/  @!P1 IADD3 R45, R45, -R2, RZ ;  /* 0x800000022d2d9210 */ /* 0x000fe20007ffe0ff */
[----:B------:R-:W-:Y:S01]  /*1ab0*/  STL [R1+0x24cc], R82 ;  /* 0x0024cc5201007387 */ /* 0x000fe20000100800 */
[----:B------:R-:W-:Y:S01]  /*1ac0*/  ISETP.GE.AND P1, PT, R28, RZ, PT ;  /* 0x000000ff1c00720c */ /* 0x000fe20003f26270 */
[--C-:B------:R-:W-:Y:S01]  /*1ad0*/  @!P6 IMAD.IADD R39, R39, 0x1, -R2.reuse ;  /* 0x000000012727e824 */ /* 0x100fe200078e0a02 */
[----:B------:R-:W-:Y:S01]  /*1ae0*/  ISETP.GT.U32.AND P6, PT, R2, R49, PT ;  /* 0x000000310200720c */ /* 0x000fe20003fc4070 */
[--C-:B------:R-:W-:Y:S01]  /*1af0*/  @!P3 IMAD.IADD R41, R41, 0x1, -R2.reuse ;  /* 0x000000012929b824 */ /* 0x100fe200078e0a02 */
[----:B------:R-:W-:Y:S01]  /*1b00*/  ISETP.GE.AND P3, PT, R108, RZ, PT ;  /* 0x000000ff6c00720c */ /* 0x000fe20003f66270 */
[----:B------:R-:W-:Y:S01]  /*1b10*/  @!P2 IMAD.IADD R43, R43, 0x1, -R2 ;  /* 0x000000012b2ba824 */ /* 0x000fe200078e0a02 */
[----:B------:R-:W-:Y:S01]  /*1b20*/  @!P5 IADD3 R27, -R27, RZ, RZ ;  /* 0x000000ff1b1bd210 */ /* 0x000fe20007ffe1ff */
[----:B------:R-:W-:Y:S01]  /*1b30*/  IMAD.MOV R10, RZ, RZ, -R6 ;  /* 0x000000ffff0a7224 */ /* 0x000fe200078e0a06 */
[----:B------:R-:W-:Y:S01]  /*1b40*/  ISETP.GE.AND P2, PT, R106, RZ, PT ;  /* 0x000000ff6a00720c */ /* 0x000fe20003f46270 */
[----:B------:R-:W-:Y:S01]  /*1b50*/  @!P0 IMAD.MOV R31, RZ, RZ, -R31 ;  /* 0x000000ffff1f8224 */ /* 0x000fe200078e0a1f */
[C---:B------:R-:W-:Y:S01]  /*1b60*/  ISETP.GT.U32.AND P5, PT, R2.reuse, R37, PT ;  /* 0x000000250200720c */ /* 0x040fe20003fa4070 */
[----:B------:R-:W-:Y:S01]  /*1b70*/  IMAD.HI.U32 R6, R5, R53, RZ ;  /* 0x0000003505067227 */ /* 0x000fe200078e00ff */
[C---:B------:R-:W-:Y:S01]  /*1b80*/  ISETP.GT.U32.AND P0, PT, R2.reuse, R41, PT ;  /* 0x000000290200720c */ /* 0x040fe20003f04070 */
[----:B------:R-:W-:Y:S01]  /*1b90*/  STL [R1+0x24c8], R80 ;  /* 0x0024c85001007387 */ /* 0x000fe20000100800 */
[----:B------:R-:W-:Y:S01]  /*1ba0*/  IABS R95, R58 ;  /* 0x0000003a005f7213 */ /* 0x000fe20000000000 */
[----:B------:R-:W-:Y:S01]  /*1bb0*/  @!P1 IMAD.MOV R39, RZ, RZ, -R39 ;  /* 0x000000ffff279224 */ /* 0x000fe200078e0a27 */
[C---:B------:R-:W-:Y:S01]  /*1bc0*/  ISETP.GT.U32.AND P1, PT, R2.reuse, R47, PT ;  /* 0x0000002f0200720c */ /* 0x040fe20003f24070 */
[----:B------:R-:W-:Y:S01]  /*1bd0*/  IMAD R51, R2, R10, R51 ;  /* 0x0000000a02337224 */ /* 0x000fe200078e0233 */
[----:B------:R-:W-:Y:S01]  /*1be0*/  IABS R103, R54 ;  /* 0x0000003600677213 */ /* 0x000fe20000000000 */
[----:B------:R-:W-:Y:S01]  /*1bf0*/  IMAD.MOV R10, RZ, RZ, -R6 ;  /* 0x000000ffff0a7224 */ /* 0x000fe200078e0a06 */
[----:B------:R-:W-:Y:S01]  /*1c00*/  IADD3 R50, R18, 0x2f, RZ ;  /* 0x0000002f12327810 */ /* 0x000fe20007ffe0ff */
[--C-:B------:R-:W-:Y:S01]  /*1c10*/  @!P6 IMAD.IADD R49, R49, 0x1, -R2.reuse ;  /* 0x000000013131e824 */ /* 0x100fe200078e0a02 */
[----:B------:R-:W-:Y:S01]  /*1c20*/  @!P2 IADD3 R35, -R35, RZ, RZ ;  /* 0x000000ff2323a210 */ /* 0x000fe20007ffe1ff */
[C---:B------:R-:W-:Y:S01]  /*1c30*/  IMAD R53, R2.reuse, R10, R53 ;  /* 0x0000000a02357224 */ /* 0x040fe200078e0235 */
[C---:B------:R-:W-:Y:S01]  /*1c40*/  ISETP.GT.U32.AND P2, PT, R2.reuse, R45, PT ;  /* 0x0000002d0200720c */ /* 0x040fe20003f44070 */
[----:B------:R-:W-:Y:S01]  /*1c50*/  @!P3 IMAD.MOV R33, RZ, RZ, -R33 ;  /* 0x000000ffff21b224 */ /* 0x000fe200078e0a21 */
[C---:B------:R-:W-:Y:S01]  /*1c60*/  ISETP.GT.U32.AND P3, PT, R2.reuse, R43, PT ;  /* 0x0000002b0200720c */ /* 0x040fe20003f64070 */
[--C-:B------:R-:W-:Y:S01]  /*1c70*/  @!P5 IMAD.IADD R37, R37, 0x1, -R2.reuse ;  /* 0x000000012525d824 */ /* 0x100fe200078e0a02 */
[C---:B------:R-:W-:Y:S01]  /*1c80*/  ISETP.GT.U32.AND P6, PT, R2.reuse, R49, PT ;  /* 0x000000310200720c */ /* 0x040fe20003fc4070 */
[----:B------:R-:W-:Y:S01]  /*1c90*/  IMAD.HI.U32 R6, R5, R61, RZ ;  /* 0x0000003d05067227 */ /* 0x000fe200078e00ff */
[C---:B------:R-:W-:Y:S01]  /*1ca0*/  ISETP.GT.U32.AND P5, PT, R2.reuse, R51, PT ;  /* 0x000000330200720c */ /* 0x040fe20003fa4070 */
[----:B------:R-:W-:Y:S01]  /*1cb0*/  STL [R1+0x24c4], R78 ;  /* 0x0024c44e01007387 */ /* 0x000fe20000100800 */
[----:B------:R-:W-:Y:S01]  /*1cc0*/  @!P0 IADD3 R41, R41, -R2, RZ ;  /* 0x8000000229298210 */ /* 0x000fe20007ffe0ff */
[----:B------:R-:W-:Y:S01]  /*1cd0*/  @!P1 IMAD.IADD R47, R47, 0x1, -R2 ;  /* 0x000000012f2f9824 */ /* 0x000fe200078e0a02 */
[----:B------:R-:W-:Y:S01]  /*1ce0*/  ISETP.GT.U32.AND P0, PT, R2, R53, PT ;  /* 0x000000350200720c */ /* 0x000fe20003f04070 */
[----:B------:R-:W-:Y:S01]  /*1cf0*/  IMAD.MOV R6, RZ, RZ, -R6 ;  /* 0x000000ffff067224 */ /* 0x000fe200078e0a06 */
[----:B------:R-:W-:Y:S01]  /*1d00*/  ISETP.GE.AND P1, PT, R102, RZ, PT ;  /* 0x000000ff6600720c */ /* 0x000fe20003f26270 */
[--C-:B------:R-:W-:Y:S01]  /*1d10*/  @!P2 IMAD.IADD R45, R45, 0x1, -R2.reuse ;  /* 0x000000012d2da824 */ /* 0x100fe200078e0a02 */
[----:B------:R-:W-:Y:S01]  /*1d20*/  ISETP.GE.AND P2, PT, R104, RZ, PT ;  /* 0x000000ff6800720c */ /* 0x000fe20003f46270 */
[C---:B------:R-:W-:Y:S01]  /*1d30*/  IMAD R61, R2.reuse, R6, R61 ;  /* 0x00000006023d7224 */ /* 0x040fe200078e023d */
[----:B------:R-:W-:Y:S01]  /*1d40*/  IABS R109, R50 ;  /* 0x00000032006d7213 */ /* 0x000fe20000000000 */
[----:B------:R-:W-:Y:S01]  /*1d50*/  IMAD.HI.U32 R6, R5, R59, RZ ;  /* 0x0000003b05067227 */ /* 0x000fe200078e00ff */
[-C--:B------:R-:W-:Y:S01]  /*1d60*/  @!P6 IADD3 R49, R49, -R2.reuse, RZ ;  /* 0x800000023131e210 */ /* 0x080fe20007ffe0ff */
[----:B------:R-:W-:Y:S01]  /*1d70*/  STL [R1+0x24c0], R76 ;  /* 0x0024c04c01007387 */ /* 0x000fe20000100800 */
[C---:B------:R-:W-:Y:S01]  /*1d80*/  ISETP.GT.U32.AND P6, PT, R2.reuse, R61, PT ;  /* 0x0000003d0200720c */ /* 0x040fe20003fc4070 */
[--C-:B------:R-:W-:Y:S01]  /*1d90*/  @!P3 IMAD.IADD R43, R43, 0x1, -R2.reuse ;  /* 0x000000012b2bb824 */ /* 0x100fe200078e0a02 */
[----:B------:R-:W-:Y:S01]  /*1da0*/  ISETP.GT.U32.AND P3, PT, R2, R57, PT ;  /* 0x000000390200720c */ /* 0x000fe20003f64070 */
[----:B------:R-:W-:Y:S01]  /*1db0*/  @!P5 IMAD.IADD R51, R51, 0x1, -R2 ;  /* 0x000000013333d824 */ /* 0x000fe200078e0a02 */
[----:B------:R-:W-:Y:S01]  /*1dc0*/  @!P0 IADD3 R53, R53, -R2, RZ ;  /* 0x8000000235358210 */ /* 0x000fe20007ffe0ff */
[----:B------:R-:W-:Y:S01]  /*1dd0*/  @!P1 IMAD.MOV R41, RZ, RZ, -R41 ;  /* 0x000000ffff299224 */ /* 0x000fe200078e0a29 */
[----:B------:R-:W-:Y:S01]  /*1de0*/  IADD3 R10, -R6, RZ, RZ ;  /* 0x000000ff060a7210 */ /* 0x000fe20007ffe1ff */
[----:B------:R-:W-:Y:S01]  /*1df0*/  IMAD.HI.U32 R6, R5, R63, RZ ;  /* 0x0000003f05067227 */ /* 0x000fe200078e00ff */
[----:B------:R-:W-:Y:S01]  /*1e00*/  ISETP.GE.AND P0, PT, R98, RZ, PT ;  /* 0x000000ff6200720c */ /* 0x000fe20003f06270 */
[----:B------:R-:W-:Y:S01]  /*1e10*/  STL [R1+0x24b8], R74 ;  /* 0x0024b84a01007387 */ /* 0x000fe20000100800 */
[C---:B------:R-:W-:Y:S01]  /*1e20*/  ISETP.GT.U32.AND P1, PT, R2.reuse, R51, PT ;  /* 0x000000330200720c */ /* 0x040fe20003f24070 */
[----:B------:R-:W-:Y:S01]  /*1e30*/  IMAD R59, R2, R10, R59 ;  /* 0x0000000a023b7224 */ /* 0x000fe200078e023b */
[----:B------:R-:W-:Y:S01]  /*1e40*/  ISETP.GE.AND P5, PT, R100, RZ, PT ;  /* 0x000000ff6400720c */ /* 0x000fe20003fa6270 */
[----:B------:R-:W-:Y:S01]  /*1e50*/  IMAD.MOV R10, RZ, RZ, -R6 ;  /* 0x000000ffff0a7224 */ /* 0x000fe200078e0a06 */
[----:B------:R-:W-:Y:S01]  /*1e60*/  @!P6 IADD3 R61, R61, -R2, RZ ;  /* 0x800000023d3de210 */ /* 0x000fe20007ffe0ff */
        /* <DEDUP_REMOVED lines=8> */
[--C-:B------:R-:W-:Y:S01]  /*1ef0*/  @!P1 IMAD.IADD R51, R51, 0x1, -R2.reuse ;  /* 0x0000000133339824 */ /* 0x100fe200078e0a02 */
[C---:B------:R-:W-:Y:S01]  /*1f00*/  ISETP.GT.U32.AND P1, PT, R2.reuse, R63, PT ;  /* 0x0000003f0200720c */ /* 0x040fe20003f24070 */
[----:B------:R-:W-:Y:S01]  /*1f10*/  IMAD.HI.U32 R6, R5, R73, RZ ;  /* 0x0000004905067227 */ /* 0x000fe200078e00ff */
[----:B------:R-:W-:Y:S01]  /*1f20*/  @!P5 IADD3 R43, -R43, RZ, RZ ;  /* 0x000000ff2b2bd210 */ /* 0x000fe20007ffe1ff */
[----:B------:R-:W-:Y:S01]  /*1f30*/  STL [R1+0x24b0], R72 ;  /* 0x0024b04801007387 */ /* 0x000fe20000100800 */
[----:B------:R-:W-:Y:S01]  /*1f40*/  ISETP.GT.U32.AND P5, PT, R2, R61, PT ;  /* 0x0000003d0200720c */ /* 0x000fe20003fa4070 */
[----:B------:R-:W-:Y:S01]  /*1f50*/  @!P3 IMAD.MOV R49, RZ, RZ, -R49 ;  /* 0x000000ffff31b224 */ /* 0x000fe200078e0a31 */
[----:B------:R-:W-:Y:S01]  /*1f60*/  IADD3 R6, -R6, RZ, RZ ;  /* 0x000000ff06067210 */ /* 0x000fe20007ffe1ff */
[--C-:B------:R-:W-:Y:S01]  /*1f70*/  @!P6 IMAD.IADD R53, R53, 0x1, -R2.reuse ;  /* 0x000000013535e824 */ /* 0x100fe200078e0a02 */
[C---:B------:R-:W-:Y:S01]  /*1f80*/  ISETP.GT.U32.AND P3, PT, R2.reuse, R55, PT ;  /* 0x000000370200720c */ /* 0x040fe20003f64070 */
[----:B------:R-:W-:Y:S01]  /*1f90*/  STL [R1+0x24ac], R70 ;  /* 0x0024ac4601007387 */ /* 0x000fe20000100800 */
[----:B------:R-:W-:Y:S01]  /*1fa0*/  @!P2 IADD3 R47, R47, -R2, RZ ;  /* 0x800000022f2fa210 */ /* 0x000fe20007ffe0ff */
[C---:B------:R-:W-:Y:S01]  /*1fb0*/  IMAD R73, R2.reuse, R6, R73 ;  /* 0x0000000602497224 */ /* 0x040fe200078e0249 */
[C---:B------:R-:W-:Y:S01]  /*1fc0*/  ISETP.GT.U32.AND P2, PT, R2.reuse, R59, PT ;  /* 0x0000003b0200720c */ /* 0x040fe20003f44070 */
[--C-:B------:R-:W-:Y:S01]  /*1fd0*/  @!P1 IMAD.IADD R63, R63, 0x1, -R2.reuse ;  /* 0x000000013f3f9824 */ /* 0x100fe200078e0a02 */
[----:B------:R-:W-:Y:S01]  /*1fe0*/  ISETP.GT.U32.AND P6, PT, R2, R65, PT ;  /* 0x000000410200720c */ /* 0x000fe20003fc4070 */
[----:B------:R-:W-:Y:S01]  /*1ff0*/  IMAD.HI.U32 R6, R5, R71, RZ ;  /* 0x0000004705067227 */ /* 0x000fe200078e00ff */
[-C--:B------:R-:W-:Y:S01]  /*2000*/  @!P0 IADD3 R57, R57, -R2.reuse, RZ ;  /* 0x8000000239398210 */ /* 0x080fe20007ffe0ff */
[----:B------:R-:W-:Y:S01]  /*2010*/  STL [R1+0x24a8], R68 ;  /* 0x0024a84401007387 */ /* 0x000fe20000100800 */
[----:B------:R-:W-:Y:S01]  /*2020*/  ISETP.GE.AND P0, PT, R96, RZ, PT ;  /* 0x000000ff6000720c */ /* 0x000fe20003f06270 */
[--C-:B------:R-:W-:Y:S01]  /*2030*/  @!P5 IMAD.IADD R61, R61, 0x1, -R2.reuse ;  /* 0x000000013d3dd824 */ /* 0x100fe200078e0a02 */
[----:B------:R-:W-:Y:S01]  /*2040*/  ISETP.GE.AND P1, PT, R24, RZ, PT ;  /* 0x000000ff1800720c */ /* 0x000fe20003f26270 */
[----:B------:R-:W-:Y:S01]  /*2050*/  @!P3 IMAD.IADD R55, R55, 0x1, -R2 ;  /* 0x000000013737b824 */ /* 0x000fe200078e0a02 */
[----:B------:R-:W-:Y:S01]  /*2060*/  ISETP.GT.U32.AND P5, PT, R2, R73, PT ;  /* 0x000000490200720c */ /* 0x000fe20003fa4070 */
[----:B------:R-:W-:Y:S01]  /*2070*/  IMAD.MOV R10, RZ, RZ, -R6 ;  /* 0x000000ffff0a7224 */ /* 0x000fe200078e0a06 */
[----:B------:R-:W-:Y:S01]  /*2080*/  ISETP.GE.AND P3, PT, R94, RZ, PT ;  /* 0x000000ff5e00720c */ /* 0x000fe20003f66270 */
[----:B------:R-:W-:Y:S01]  /*2090*/  IMAD.HI.U32 R6, R5, R75, RZ ;  /* 0x0000004b05067227 */ /* 0x000fe200078e00ff */
[----:B------:R-:W-:Y:S01]  /*20a0*/  @!P2 IADD3 R59, R59, -R2, RZ ;  /* 0x800000023b3ba210 */ /* 0x000fe20007ffe0ff */
[----:B------:R-:W-:Y:S01]  /*20b0*/  STL [R1+0x249c], R66 ;  /* 0x00249c4201007387 */ /* 0x000fe20000100800 */
[----:B------:R-:W-:Y:S01]  /*20c0*/  ISETP.GE.AND P2, PT, R92, RZ, PT ;  /* 0x000000ff5c00720c */ /* 0x000fe20003f46270 */
[--C-:B------:R-:W-:Y:S01]  /*20d0*/  @!P6 IMAD.IADD R65, R65, 0x1, -R2.reuse ;  /* 0x000000014141e824 */ /* 0x100fe200078e0a02 */
[----:B------:R-:W-:Y:S01]  /*20e0*/  ISETP.GE.AND P6, PT, R22, RZ, PT ;  /* 0x000000ff1600720c */ /* 0x000fe20003fc6270 */
[----:B------:R-:W-:Y:S01]  /*20f0*/  @!P0 IMAD.MOV R47, RZ, RZ, -R47 ;  /* 0x000000ffff2f8224 */ /* 0x000fe200078e0a2f */
[C---:B------:R-:W-:Y:S01]  /*2100*/  ISETP.GT.U32.AND P0, PT, R2.reuse, R55, PT ;  /* 0x000000370200720c */ /* 0x040fe20003f04070 */
[----:B------:R-:W-:Y:S01]  /*2110*/  @!P1 IMAD.MOV R57, RZ, RZ, -R57 ;  /* 0x000000ffff399224 */ /* 0x000fe200078e0a39 */
[C---:B------:R-:W-:Y:S01]  /*2120*/  ISETP.GT.U32.AND P1, PT, R2.reuse, R65, PT ;  /* 0x000000410200720c */ /* 0x040fe20003f24070 */
[--C-:B------:R-:W-:Y:S01]  /*2130*/  @!P5 IMAD.IADD R73, R73, 0x1, -R2.reuse ;  /* 0x000000014949d824 */ /* 0x100fe200078e0a02 */
[C---:B------:R-:W-:Y:S01]  /*2140*/  ISETP.GT.U32.AND P5, PT, R2.reuse, R59, PT ;  /* 0x0000003b0200720c */ /* 0x040fe20003fa4070 */
[----:B------:R-:W-:Y:S01]  /*2150*/  IMAD R71, R2, R10, R71 ;  /* 0x0000000a02477224 */ /* 0x000fe200078e0247 */
[----:B------:R-:W-:Y:S01]  /*2160*/  IADD3 R10, -R6, RZ, RZ ;  /* 0x000000ff060a7210 */ /* 0x000fe20007ffe1ff */
        /* <DEDUP_REMOVED lines=8> */
[--C-:B------:R-:W-:Y:S01]  /*21f0*/  @!P0 IMAD.IADD R55, R55, 0x1, -R2.reuse ;  /* 0x0000000137378824 */ /* 0x100fe200078e0a02 */
[C---:B------:R-:W-:Y:S01]  /*2200*/  ISETP.GT.U32.AND P0, PT, R2.reuse, R71, PT ;  /* 0x000000470200720c */ /* 0x040fe20003f04070 */
[--C-:B------:R-:W-:Y:S01]  /*2210*/  @!P1 IMAD.IADD R65, R65, 0x1, -R2.reuse ;  /* 0x0000000141419824 */ /* 0x100fe200078e0a02 */
[C---:B------:R-:W-:Y:S01]  /*2220*/  ISETP.GT.U32.AND P1, PT, R2.reuse, R77, PT ;  /* 0x0000004d0200720c */ /* 0x040fe20003f24070 */
[----:B------:R-:W-:Y:S01]  /*2230*/  @!P5 IMAD.IADD R59, R59, 0x1, -R2 ;  /* 0x000000013b3bd824 */ /* 0x000fe200078e0a02 */
[C---:B------:R-:W-:Y:S01]  /*2240*/  ISETP.GT.U32.AND P5, PT, R2.reuse, R75, PT ;  /* 0x0000004b0200720c */ /* 0x040fe20003fa4070 */
[----:B------:R-:W-:Y:S01]  /*2250*/  IMAD.MOV R6, RZ, RZ, -R6 ;  /* 0x000000ffff067224 */ /* 0x000fe200078e0a06 */
[----:B------:R-:W-:Y:S01]  /*2260*/  ISETP.GT.U32.AND P6, PT, R2, R67, PT ;  /* 0x000000430200720c */ /* 0x000fe20003fc4070 */
[----:B------:R-:W-:Y:S01]  /*2270*/  STL [R1+0x2494], R62 ;  /* 0x0024943e01007387 */ /* 0x000fe20000100800 */
[----:B------:R-:W-:Y:S01]  /*2280*/  @!P3 IADD3 R63, R63, -R2, RZ ;  /* 0x800000023f3fb210 */ /* 0x000fe20007ffe0ff */
[--C-:B------:R-:W-:Y:S01]  /*2290*/  @!P2 IMAD.IADD R73, R73, 0x1, -R2.reuse ;  /* 0x000000014949a824 */ /* 0x100fe200078e0a02 */
[----:B------:R-:W-:Y:S01]  /*22a0*/  ISETP.GE.AND P3, PT, R90, RZ, PT ;  /* 0x000000ff5a00720c */ /* 0x000fe20003f66270 */
[----:B------:R-:W-:Y:S01]  /*22b0*/  IMAD R81, R2, R6, R81 ;  /* 0x0000000602517224 */ /* 0x000fe200078e0251 */
[----:B------:R-:W-:Y:S01]  /*22c0*/  ISETP.GE.AND P2, PT, R88, RZ, PT ;  /* 0x000000ff5800720c */ /* 0x000fe20003f46270 */
[--C-:B------:R-:W-:Y:S01]  /*22d0*/  @!P0 IMAD.IADD R71, R71, 0x1, -R2.reuse ;  /* 0x0000000147478824 */ /* 0x100fe200078e0a02 */
[----:B------:R-:W-:Y:S01]  /*22e0*/  ISETP.GE.AND P0, PT, R86, RZ, PT ;  /* 0x000000ff5600720c */ /* 0x000fe20003f06270 */
[----:B------:R-:W-:Y:S01]  /*22f0*/  IMAD.HI.U32 R6, R5, R83, RZ ;  /* 0x0000005305067227 */ /* 0x000fe200078e00ff */
[-C--:B------:R-:W-:Y:S01]  /*2300*/  @!P1 IADD3 R77, R77, -R2.reuse, RZ ;  /* 0x800000024d4d9210 */ /* 0x080fe20007ffe0ff */
[----:B------:R1:W-:Y:S01]  /*2310*/  STL [R1+0x2490], R16 ;  /* 0x0024901001007387 */ /* 0x0003e20000100800 */
[----:B------:R-:W-:Y:S01]  /*2320*/  ISETP.GE.AND P1, PT, R82, RZ, PT ;  /* 0x000000ff5200720c */ /* 0x000fe20003f26270 */
[----:B------:R-:W-:Y:S01]  /*2330*/  @!P5 IMAD.IADD R75, R75, 0x1, -R2 ;  /* 0x000000014b4bd824 */ /* 0x000fe200078e0a02 */
[----:B------:R-:W-:Y:S01]  /*2340*/  ISETP.GE.AND P5, PT, R84, RZ, PT ;  /* 0x000000ff5400720c */ /* 0x000fe20003fa6270 */
[----:B------:R-:W-:Y:S01]  /*2350*/  IMAD.MOV R10, RZ, RZ, -R6 ;  /* 0x000000ffff0a7224 */ /* 0x000fe200078e0a06 */
[----:B------:R-:W-:Y:S01]  /*2360*/  @!P6 IADD3 R67, R67, -R2, RZ ;  /* 0x800000024343e210 */ /* 0x000fe20007ffe0ff */
[----:B------:R-:W-:Y:S01]  /*2370*/  IMAD.HI.U32 R6, R5, R85, RZ ;  /* 0x0000005505067227 */ /* 0x000fe200078e00ff */
[C---:B------:R-:W-:Y:S01]  /*2380*/  ISETP.GT.U32.AND P6, PT, R2.reuse, R81, PT ;  /* 0x000000510200720c */ /* 0x040fe20003fc4070 */
[----:B------:R-:W-:Y:S01]  /*2390*/  STL [R1+0x2488], R60 ;  /* 0x0024883c01007387 */ /* 0x000fe20000100800 */
[----:B------:R-:W-:Y:S01]  /*23a0*/  @!P3 IADD3 R55, -R55, RZ, RZ ;  /* 0x000000ff3737b210 */ /* 0x000fe20007ffe1ff */
[----:B------:R-:W-:Y:S01]  /*23b0*/  @!P2 IMAD.MOV R59, RZ, RZ, -R59 ;  /* 0x000000ffff3ba224 */ /* 0x000fe200078e0a3b */
[C---:B------:R-:W-:Y:S01]  /*23c0*/  ISETP.GT.U32.AND P3, PT, R2.reuse, R67, PT ;  /* 0x000000430200720c */ /* 0x040fe20003f64070 */
[----:B------:R-:W-:Y:S01]  /*23d0*/  @!P0 IMAD.MOV R63, RZ, RZ, -R63 ;  /* 0x000000ffff3f8224 */ /* 0x000fe200078e0a3f */
[C---:B------:R-:W-:Y:S01]  /*23e0*/  ISETP.GT.U32.AND P2, PT, R2.reuse, R71, PT ;  /* 0x000000470200720c */ /* 0x040fe20003f44070 */
[----:B------:R-:W-:Y:S01]  /*23f0*/  @!P1 IMAD.MOV R73, RZ, RZ, -R73 ;  /* 0x000000ffff499224 */ /* 0x000fe200078e0a49 */
[C---:B------:R-:W-:Y:S01]  /*2400*/  ISETP.GT.U32.AND P0, PT, R2.reuse, R75, PT ;  /* 0x0000004b0200720c */ /* 0x040fe20003f04070 */
[C---:B------:R-:W-:Y:S01]  /*2410*/  IMAD R83, R2.reuse, R10, R83 ;  /* 0x0000000a02537224 */ /* 0x040fe200078e0253 */
[C---:B------:R-:W-:Y:S01]  /*2420*/  ISETP.GT.U32.AND P1, PT, R2.reuse, R79, PT ;  /* 0x0000004f0200720c */ /* 0x040fe20003f24070 */
[----:B------:R-:W-:Y:S01]  /*2430*/  IMAD.MOV R10, RZ, RZ, -R6 ;  /* 0x000000ffff0a7224 */ /* 0x000fe200078e0a06 */
[----:B------:R-:W-:Y:S01]  /*2440*/  @!P5 IADD3 R65, -R65, RZ, RZ ;  /* 0x000000ff4141d210 */ /* 0x000fe20007ffe1ff */
[----:B------:R-:W-:Y:S01]  /*2450*/  IMAD.HI.U32 R6, R5, R91, RZ ;  /* 0x0000005b05067227 */ /* 0x000fe200078e00ff */
[----:B------:R-:W-:Y:S01]  /*2460*/  ISETP.GT.U32.AND P5, PT, R2, R77, PT ;  /* 0x0000004d0200720c */ /* 0x000fe20003fa4070 */
[----:B------:R-:W-:Y:S01]  /*2470*/  STL [R1+0x2480], R58 ;  /* 0x0024803a01007387 */ /* 0x000fe20000100800 */
[----:B------:R-:W-:Y:S01]  /*2480*/  IADD3 R48, R18, 0x30, RZ ;  /* 0x0000003012307810 */ /* 0x000fe20007ffe0ff */
[----:B------:R-:W-:Y:S01]  /*2490*/  IMAD R85, R2, R10, R85 ;  /* 0x0000000a02557224 */ /* 0x000fe200078e0255 */
[----:B------:R-:W-:Y:S01]  /*24a0*/  IADD3 R44, R18, 0x32, RZ ;  /* 0x00000032122c7810 */ /* 0x000fe20007ffe0ff */
[----:B------:R-:W-:Y:S01]  /*24b0*/  @!P6 IMAD.IADD R81, R81, 0x1, -R2 ;  /* 0x000000015151e824 */ /* 0x000fe200078e0a02 */
[----:B------:R-:W-:Y:S01]  /*24c0*/  @!P2 IADD3 R71, R71, -R2, RZ ;  /* 0x800000024747a210 */ /* 0x000fe20007ffe0ff */
[----:B------:R-:W-:Y:S01]  /*24d0*/  IMAD.MOV R6, RZ, RZ, -R6 ;  /* 0x000000ffff067224 */ /* 0x000fe200078e0a06 */
[C---:B------:R-:W-:Y:S01]  /*24e0*/  ISETP.GT.U32.AND P2, PT, R2.reuse, R85, PT ;  /* 0x000000550200720c */ /* 0x040fe20003f44070 */
[--C-:B------:R-:W-:Y:S01]  /*24f0*/  @!P3 IMAD.IADD R67, R67, 0x1, -R2.reuse ;  /* 0x000000014343b824 */ /* 0x100fe200078e0a02 */
[C---:B------:R-:W-:Y:S01]  /*2500*/  ISETP.GT.U32.AND P3, PT, R2.reuse, R83, PT ;  /* 0x000000530200720c */ /* 0x040fe20003f64070 */
[C---:B------:R-:W-:Y:S01]  /*2510*/  IMAD R91, R2.reuse, R6, R91 ;  /* 0x00000006025b7224 */ /* 0x040fe200078e025b */
[C---:B------:R-:W-:Y:S01]  /*2520*/  ISETP.GT.U32.AND P6, PT, R2.reuse, R81, PT ;  /* 0x000000510200720c */ /* 0x040fe20003fc4070 */
[--C-:B------:R-:W-:Y:S01]  /*2530*/  @!P0 IMAD.IADD R75, R75, 0x1, -R2.reuse ;  /* 0x000000014b4b8824 */ /* 0x100fe200078e0a02 */
[----:B------:R-:W-:Y:S01]  /*2540*/  ISETP.GT.U32.AND P0, PT, R2, R87, PT ;  /* 0x000000570200720c */ /* 0x000fe20003f04070 */
[--C-:B------:R-:W-:Y:S01]  /*2550*/  @!P1 IMAD.IADD R79, R79, 0x1, -R2.reuse ;  /* 0x000000014f4f9824 */ /* 0x100fe200078e0a02 */
[----:B------:R-:W-:Y:S01]  /*2560*/  ISETP.GE.AND P1, PT, R78, RZ, PT ;  /* 0x000000ff4e00720c */ /* 0x000fe20003f26270 */
[----:B------:R-:W-:Y:S01]  /*2570*/  IMAD.HI.U32 R6, R5, R93, RZ ;  /* 0x0000005d05067227 */ /* 0x000fe200078e00ff */
[-C--:B------:R-:W-:Y:S01]  /*2580*/  @!P5 IADD3 R77, R77, -R2.reuse, RZ ;  /* 0x800000024d4dd210 */ /* 0x080fe20007ffe0ff */
[----:B------:R-:W-:Y:S01]  /*2590*/  STL [R1+0x247c], R56 ;  /* 0x00247c3801007387 */ /* 0x000fe20000100800 */
[----:B------:R-:W-:Y:S01]  /*25a0*/  ISETP.GT.U32.AND P5, PT, R2, R91, PT ;  /* 0x0000005b0200720c */ /* 0x000fe20003fa4070 */
[--C-:B------:R-:W-:Y:S01]  /*25b0*/  @!P2 IMAD.IADD R85, R85, 0x1, -R2.reuse ;  /* 0x000000015555a824 */ /* 0x100fe200078e0a02 */
[----:B------:R-:W-:Y:S01]  /*25c0*/  ISETP.GE.AND P2, PT, R74, RZ, PT ;  /* 0x000000ff4a00720c */ /* 0x000fe20003f46270 */
[----:B------:R-:W-:Y:S01]  /*25d0*/  STL [R1+0x2478], R54 ;  /* 0x0024783601007387 */ /* 0x000fe20000100800 */
[----:B------:R-:W-:Y:S01]  /*25e0*/  @!P3 IADD3 R83, R83, -R2, RZ ;  /* 0x800000025353b210 */ /* 0x000fe20007ffe0ff */
[--C-:B------:R-:W-:Y:S01]  /*25f0*/  @!P6 IMAD.IADD R81, R81, 0x1, -R2.reuse ;  /* 0x000000015151e824 */ /* 0x100fe200078e0a02 */
[----:B------:R-:W-:Y:S01]  /*2600*/  ISETP.GE.AND P3, PT, R76, RZ, PT ;  /* 0x000000ff4c00720c */ /* 0x000fe20003f66270 */
[----:B------:R-:W-:Y:S01]  /*2610*/  @!P0 IMAD.IADD R87, R87, 0x1, -R2 ;  /* 0x0000000157578824 */ /* 0x000fe200078e0a02 */
[----:B------:R-:W-:Y:S01]  /*2620*/  ISETP.GE.AND P6, PT, R80, RZ, PT ;  /* 0x000000ff5000720c */ /* 0x000fe20003fc6270 */
[----:B------:R-:W-:Y:S01]  /*2630*/  @!P1 IMAD.MOV R71, RZ, RZ, -R71 ;  /* 0x000000ffff479224 */ /* 0x000fe200078e0a47 */
[----:B------:R-:W-:Y:S01]  /*2640*/  IADD3 R10, -R6, RZ, RZ ;  /* 0x000000ff060a7210 */ /* 0x000fe20007ffe1ff */
[----:B------:R-:W-:Y:S01]  /*2650*/  IMAD.HI.U32 R6, R5, R95, RZ ;  /* 0x0000005f05067227 */ /* 0x000fe200078e00ff */
[----:B------:R-:W-:Y:S01]  /*2660*/  ISETP.GE.AND P0, PT, R72, RZ, PT ;  /* 0x000000ff4800720c */ /* 0x000fe20003f06270 */
[----:B------:R-:W-:Y:S01]  /*2670*/  STL [R1+0x246c], R52 ;  /* 0x00246c3401007387 */ /* 0x000fe20000100800 */
[C---:B------:R-:W-:Y:S01]  /*2680*/  ISETP.GT.U32.AND P1, PT, R2.reuse, R83, PT ;  /* 0x000000530200720c */ /* 0x040fe20003f24070 */
[C---:B------:R-:W-:Y:S01]  /*2690*/  IMAD R93, R2.reuse, R10, R93 ;  /* 0x0000000a025d7224 */ /* 0x040fe200078e025d */
[----:B------:R-:W-:Y:S01]  /*26a0*/  @!P5 IADD3 R91, R91, -R2, RZ ;  /* 0x800000025b5bd210 */ /* 0x000fe20007ffe0ff */
[----:B------:R-:W-:Y:S01]  /*26b0*/  IMAD.MOV R10, RZ, RZ, -R6 ;  /* 0x000000ffff0a7224 */ /* 0x000fe200078e0a06 */
[C---:B------:R-:W-:Y:S01]  /*26c0*/  ISETP.GT.U32.AND P5, PT, R2.reuse, R79, PT ;  /* 0x0000004f0200720c */ /* 0x040fe20003fa4070 */
[----:B------:R-:W-:Y:S01]  /*26d0*/  IMAD.HI.U32 R6, R5, R103, RZ ;  /* 0x0000006705067227 */ /* 0x000fe200078e00ff */
[----:B------:R-:W-:Y:S01]  /*26e0*/  @!P3 IADD3 R75, -R75, RZ, RZ ;  /* 0x000000ff4b4bb210 */ /* 0x000fe20007ffe1ff */
[----:B------:R-:W-:Y:S01]  /*26f0*/  STL [R1+0x2468], R50 ;  /* 0x0024683201007387 */ /* 0x000fe20000100800 */
[C---:B------:R-:W-:Y:S01]  /*2700*/  ISETP.GT.U32.AND P3, PT, R2.reuse, R85, PT ;  /* 0x000000550200720c */ /* 0x040fe20003f64070 */
[----:B------:R-:W-:Y:S01]  /*2710*/  IMAD R95, R2, R10, R95 ;  /* 0x0000000a025f7224 */ /* 0x000fe200078e025f */
[----:B------:R-:W-:Y:S01]  /*2720*/  IADD3 R6, -R6, RZ, RZ ;  /* 0x000000ff06067210 */ /* 0x000fe20007ffe1ff */
[----:B------:R-:W-:Y:S01]  /*2730*/  @!P6 IMAD.MOV R67, RZ, RZ, -R67 ;  /* 0x000000ffff43e224 */ /* 0x000fe200078e0a43 */
[C---:B------:R-:W-:Y:S01]  /*2740*/  ISETP.GT.U32.AND P6, PT, R2.reuse, R91, PT ;  /* 0x0000005b0200720c */ /* 0x040fe20003fc4070 */
[----:B------:R-:W-:Y:S01]  /*2750*/  @!P2 IMAD.MOV R77, RZ, RZ, -R77 ;  /* 0x000000ffff4da224 */ /* 0x000fe200078e0a4d */
[C---:B------:R-:W-:Y:S01]  /*2760*/  ISETP.GT.U32.AND P2, PT, R2.reuse, R87, PT ;  /* 0x000000570200720c */ /* 0x040fe20003f44070 */
[----:B------:R-:W-:Y:S01]  /*2770*/  @!P0 IMAD.MOV R81, RZ, RZ, -R81 ;  /* 0x000000ffff518224 */ /* 0x000fe200078e0a51 */
[C---:B------:R-:W-:Y:S01]  /*2780*/  ISETP.GT.U32.AND P0, PT, R2.reuse, R89, PT ;  /* 0x000000590200720c */ /* 0x040fe20003f04070 */
[--C-:B------:R-:W-:Y:S01]  /*2790*/  @!P1 IMAD.IADD R83, R83, 0x1, -R2.reuse ;  /* 0x0000000153539824 */ /* 0x100fe200078e0a02 */
[C---:B------:R-:W-:Y:S01]  /*27a0*/  ISETP.GT.U32.AND P1, PT, R2.reuse, R95, PT ;  /* 0x0000005f0200720c */ /* 0x040fe20003f24070 */
[C---:B------:R-:W-:Y:S01]  /*27b0*/  IMAD R103, R2.reuse, R6, R103 ;  /* 0x0000000602677224 */ /* 0x040fe200078e0267 */
[----:B------:R-:W-:Y:S01]  /*27c0*/  @!P5 IADD3 R79, R79, -R2, RZ ;  /* 0x800000024f4fd210 */ /* 0x000fe20007ffe0ff */
[--C-:B------:R-:W-:Y:S01]  /*27d0*/  @!P3 IMAD.IADD R85, R85, 0x1, -R2.reuse ;  /* 0x000000015555b824 */ /* 0x100fe200078e0a02 */
[C---:B------:R-:W-:Y:S01]  /*27e0*/  ISETP.GT.U32.AND P5, PT, R2.reuse, R93, PT ;  /* 0x0000005d0200720c */ /* 0x040fe20003fa4070 */
[----:B------:R-:W-:Y:S01]  /*27f0*/  IMAD.HI.U32 R6, R5, R109, RZ ;  /* 0x0000006d05067227 */ /* 0x000fe200078e00ff */
[----:B------:R-:W-:Y:S01]  /*2800*/  ISETP.GT.U32.AND P3, PT, R2, R97, PT ;  /* 0x000000610200720c */ /* 0x000fe20003f64070 */
[----:B------:R-:W-:Y:S01]  /*2810*/  STL [R1+0x2464], R48 ;  /* 0x0024643001007387 */ /* 0x000fe20000100800 */
[----:B------:R-:W-:Y:S01]  /*2820*/  IABS R111, R48 ;  /* 0x00000030006f7213 */ /* 0x000fe20000000000 */
[--C-:B------:R-:W-:Y:S01]  /*2830*/  @!P6 IMAD.IADD R91, R91, 0x1, -R2.reuse ;  /* 0x000000015b5be824 */ /* 0x100fe200078e0a02 */
[-C--:B------:R-:W-:Y:S01]  /*2840*/  @!P2 IADD3 R87, R87, -R2.reuse, RZ ;  /* 0x800000025757a210 */ /* 0x080fe20007ffe0ff */
[--C-:B------:R-:W-:Y:S01]  /*2850*/  @!P0 IMAD.IADD R89, R89, 0x1, -R2.reuse ;  /* 0x0000000159598824 */ /* 0x100fe200078e0a02 */
[----:B------:R-:W-:Y:S01]  /*2860*/  ISETP.GE.AND P2, PT, R70, RZ, PT ;  /* 0x000000ff4600720c */ /* 0x000fe20003f46270 */
[----:B------:R-:W-:Y:S01]  /*2870*/  @!P1 IMAD.IADD R95, R95, 0x1, -R2 ;  /* 0x000000015f5f9824 */ /* 0x000fe200078e0a02 */
[----:B------:R-:W-:Y:S01]  /*2880*/  ISETP.GT.U32.AND P6, PT, R2, R103, PT ;  /* 0x000000670200720c */ /* 0x000fe20003fc4070 */
[----:B------:R-:W-:Y:S01]  /*2890*/  IMAD.MOV R10, RZ, RZ, -R6 ;  /* 0x000000ffff0a7224 */ /* 0x000fe200078e0a06 */
[----:B------:R-:W-:Y:S01]  /*28a0*/  ISETP.GE.AND P0, PT, R68, RZ, PT ;  /* 0x000000ff4400720c */ /* 0x000fe20003f06270 */
[----:B------:R-:W-:Y:S01]  /*28b0*/  IMAD.HI.U32 R6, R5, R111, RZ ;  /* 0x0000006f05067227 */ /* 0x000fe200078e00ff */
[----:B------:R-:W-:Y:S01]  /*28c0*/  ISETP.GE.AND P1, PT, R64, RZ, PT ;  /* 0x000000ff4000720c */ /* 0x000fe20003f26270 */
[----:B------:R-:W-:Y:S01]  /*28d0*/  STL [R1+0x2460], R46 ;  /* 0x0024602e01007387 */ /* 0x000fe20000100800 */
[----:B------:R-:W-:Y:S01]  /*28e0*/  @!P5 IADD3 R93, R93, -R2, RZ ;  /* 0x800000025d5dd210 */ /* 0x000fe20007ffe0ff */
[--C-:B------:R-:W-:Y:S01]  /*28f0*/  @!P3 IMAD.IADD R97, R97, 0x1, -R2.reuse ;  /* 0x000000016161b824 */ /* 0x100fe200078e0a02 */
[----:B------:R-:W-:Y:S01]  /*2900*/  ISETP.GE.AND P5, PT, R66, RZ, PT ;  /* 0x000000ff4200720c */ /* 0x000fe20003fa6270 */
[----:B------:R-:W-:Y:S01]  /*2910*/  IMAD R109, R2, R10, R109 ;  /* 0x0000000a026d7224 */ /* 0x000fe200078e026d */
[----:B------:R-:W-:Y:S01]  /*2920*/  ISETP.GE.AND P3, PT, R62, RZ, PT ;  /* 0x000000ff3e00720c */ /* 0x000fe20003f66270 */
[----:B------:R-:W-:Y:S01]  /*2930*/  @!P2 IMAD.MOV R79, RZ, RZ, -R79 ;  /* 0x000000ffff4fa224 */ /* 0x000fe200078e0a4f */
[C---:B------:R-:W-:Y:S01]  /*2940*/  ISETP.GT.U32.AND P2, PT, R2.reuse, R89, PT ;  /* 0x000000590200720c */ /* 0x040fe20003f44070 */
[----:B------:R-:W-:Y:S01]  /*2950*/  @!P6 IMAD.IADD R103, R103, 0x1, -R2 ;  /* 0x000000016767e824 */ /* 0x000fe200078e0a02 */
[C---:B------:R-:W-:Y:S01]  /*2960*/  ISETP.GT.U32.AND P6, PT, R2.reuse, R95, PT ;  /* 0x0000005f0200720c */ /* 0x040fe20003fc4070 */
[----:B------:R-:W-:Y:S01]  /*2970*/  STL [R1+0x2458], R44 ;  /* 0x0024582c01007387 */ /* 0x000fe20000100800 */
[----:B------:R-:W-:Y:S01]  /*2980*/  IABS R113, R44 ;  /* 0x0000002c00717213 */ /* 0x000fe20000000000 */
[----:B------:R-:W-:Y:S01]  /*2990*/  @!P1 IMAD.MOV R87, RZ, RZ, -R87 ;  /* 0x000000ffff579224 */ /* 0x000fe200078e0a57 */
[----:B------:R-:W-:Y:S01]  /*29a0*/  @!P0 IADD3 R83, -R83, RZ, RZ ;  /* 0x000000ff53538210 */ /* 0x000fe20007ffe1ff */
[----:B------:R-:W-:Y:S01]  /*29b0*/  STL [R1+0x2408], R20 ;  /* 0x0024081401007387 */ /* 0x000fe20000100800 */
[C---:B------:R-:W-:Y:S01]  /*29c0*/  ISETP.GT.U32.AND P0, PT, R2.reuse, R93, PT ;  /* 0x0000005d0200720c */ /* 0x040fe20003f04070 */
[----:B------:R-:W-:Y:S01]  /*29d0*/  @!P5 IMAD.MOV R85, RZ, RZ, -R85 ;  /* 0x000000ffff55d224 */ /* 0x000fe200078e0a55 */
[----:B------:R-:W-:Y:S01]  /*29e0*/  ISETP.GT.U32.AND P1, PT, R2, R103, PT ;  /* 0x000000670200720c */ /* 0x000fe20003f24070 */
[----:B------:R-:W-:Y:S01]  /*29f0*/  @!P3 IMAD.MOV R91, RZ, RZ, -R91 ;  /* 0x000000ffff5bb224 */ /* 0x000fe200078e0a5b */
[----:B------:R-:W-:Y:S01]  /*2a00*/  IADD3 R10, -R6, RZ, RZ ;  /* 0x000000ff060a7210 */ /* 0x000fe20007ffe1ff */
[----:B------:R-:W-:Y:S01]  /*2a10*/  IMAD.HI.U32 R6, R5, R113, RZ ;  /* 0x0000007105067227 */ /* 0x000fe200078e00ff */
[----:B------:R-:W-:-:S02]  /*2a20*/  ISETP.GT.U32.AND P5, PT, R2, R97, PT ;  /* 0x000000610200720c */ /* 0x000fc40003fa4070 */
[----:B------:R-:W-:Y:S01]  /*2a30*/  IADD3 R42, R18, 0x33, RZ ;  /* 0x00000033122a7810 */ /* 0x000fe20007ffe0ff */
[----:B------:R-:W-:Y:S01]  /*2a40*/  IMAD R111, R2, R10, R111 ;  /* 0x0000000a026f7224 */ /* 0x000fe200078e026f */
[----:B------:R-:W-:Y:S01]  /*2a50*/  IADD3 R40, R18, 0x34, RZ ;  /* 0x0000003412287810 */ /* 0x000fe20007ffe0ff */
[----:B------:R-:W-:Y:S01]  /*2a60*/  IMAD.MOV R6, RZ, RZ, -R6 ;  /* 0x000000ffff067224 */ /* 0x000fe200078e0a06 */
[----:B------:R-:W-:Y:S01]  /*2a70*/  IABS R115, R42 ;  /* 0x0000002a00737213 */ /* 0x000fe20000000000 */
[--C-:B------:R-:W-:Y:S01]  /*2a80*/  @!P2 IMAD.IADD R89, R89, 0x1, -R2.reuse ;  /* 0x000000015959a824 */ /* 0x100fe200078e0a02 */
[C---:B------:R-:W-:Y:S01]  /*2a90*/  ISETP.GT.U32.AND P3, PT, R2.reuse, R99, PT ;  /* 0x000000630200720c */ /* 0x040fe20003f64070 */
[--C-:B------:R-:W-:Y:S01]  /*2aa0*/  @!P6 IMAD.IADD R95, R95, 0x1, -R2.reuse ;  /* 0x000000015f5fe824 */ /* 0x100fe200078e0a02 */
[C---:B------:R-:W-:Y:S01]  /*2ab0*/  ISETP.GT.U32.AND P2, PT, R2.reuse, R109, PT ;  /* 0x0000006d0200720c */ /* 0x040fe20003f44070 */
[C---:B------:R-:W-:Y:S01]  /*2ac0*/  IMAD R113, R2.reuse, R6, R113 ;  /* 0x0000000602717224 */ /* 0x040fe200078e0271 */
[----:B------:R-:W-:Y:S01]  /*2ad0*/  ISETP.GT.U32.AND P6, PT, R2, R111, PT ;  /* 0x0000006f0200720c */ /* 0x000fe20003fc4070 */
[----:B------:R-:W-:Y:S01]  /*2ae0*/  IMAD.HI.U32 R6, R5, R115, RZ ;  /* 0x0000007305067227 */ /* 0x000fe200078e00ff */
[----:B------:R-:W-:Y:S01]  /*2af0*/  IABS R117, R40 ;  /* 0x0000002800757213 */ /* 0x000fe20000000000 */
[----:B------:R-:W-:Y:S01]  /*2b00*/  STL [R1+0x2450], R42 ;  /* 0x0024502a01007387 */ /* 0x000fe20000100800 */
[-C--:B------:R-:W-:Y:S01]  /*2b10*/  @!P0 IADD3 R93, R93, -R2.reuse, RZ ;  /* 0x800000025d5d8210 */ /* 0x080fe20007ffe0ff */
[----:B------:R-:W-:Y:S01]  /*2b20*/  @!P5 IMAD.IADD R97, R97, 0x1, -R2 ;  /* 0x000000016161d824 */ /* 0x000fe200078e0a02 */
[----:B------:R-:W-:Y:S01]  /*2b30*/  IADD3 R36, R18, 0x36, RZ ;  /* 0x0000003612247810 */ /* 0x000fe20007ffe0ff */
[----:B------:R-:W-:Y:S01]  /*2b40*/  IMAD.MOV R10, RZ, RZ, -R6 ;  /* 0x000000ffff0a7224 */ /* 0x000fe200078e0a06 */
[----:B------:R-:W-:Y:S01]  /*2b50*/  ISETP.GE.AND P0, PT, R16, RZ, PT ;  /* 0x000000ff1000720c */ /* 0x000fe20003f06270 */
[----:B------:R-:W-:Y:S01]  /*2b60*/  IMAD.HI.U32 R6, R5, R117, RZ ;  /* 0x0000007505067227 */ /* 0x000fe200078e00ff */
[----:B------:R-:W-:Y:S01]  /*2b70*/  @!P1 IADD3 R103, R103, -R2, RZ ;  /* 0x8000000267679210 */ /* 0x000fe20007ffe0ff */
[----:B------:R-:W-:Y:S01]  /*2b80*/  STL [R1+0x244c], R40 ;  /* 0x00244c2801007387 */ /* 0x000fe20000100800 */
[----:B------:R-:W-:Y:S01]  /*2b90*/  ISETP.GE.AND P1, PT, R58, RZ, PT ;  /* 0x000000ff3a00720c */ /* 0x000fe20003f26270 */
[----:B------:R-:W-:Y:S01]  /*2ba0*/  IMAD R115, R2, R10, R115 ;  /* 0x0000000a02737224 */ /* 0x000fe200078e0273 */
[----:B------:R-:W-:Y:S01]  /*2bb0*/  ISETP.GE.AND P5, PT, R60, RZ, PT ;  /* 0x000000ff3c00720c */ /* 0x000fe20003fa6270 */
[----:B------:R-:W-:Y:S01]  /*2bc0*/  IMAD.MOV R10, RZ, RZ, -R6 ;  /* 0x000000ffff0a7224 */ /* 0x000fe200078e0a06 */
[----:B------:R-:W-:Y:S01]  /*2bd0*/  IABS R121, R36 ;  /* 0x0000002400797213 */ /* 0x000fe20000000000 */
[--C-:B------:R-:W-:Y:S01]  /*2be0*/  @!P3 IMAD.IADD R99, R99, 0x1, -R2.reuse ;  /* 0x000000016363b824 */ /* 0x100fe200078e0a02 */
[C---:B------:R-:W-:Y:S01]  /*2bf0*/  IADD3 R38, R18.reuse, 0x35, RZ ;  /* 0x0000003512267810 */ /* 0x040fe20007ffe0ff */
[----:B------:R-:W-:Y:S01]  /*2c00*/  @!P2 IMAD.IADD R109, R109, 0x1, -R2 ;  /* 0x000000016d6da824 */ /* 0x000fe200078e0a02 */
[----:B------:R-:W-:Y:S01]  /*2c10*/  IADD3 R34, R18, 0x37, RZ ;  /* 0x0000003712227810 */ /* 0x000fe20007ffe0ff */
[----:B------:R-:W-:Y:S01]  /*2c20*/  IMAD.HI.U32 R6, R5, R121, RZ ;  /* 0x0000007905067227 */ /* 0x000fe200078e00ff */
[----:B------:R-:W-:Y:S01]  /*2c30*/  IABS R119, R38 ;  /* 0x0000002600777213 */ /* 0x000fe20000000000 */
[----:B------:R-:W-:Y:S01]  /*2c40*/  STL [R1+0x2448], R38 ;  /* 0x0024482601007387 */ /* 0x000fe20000100800 */
[----:B------:R-:W-:Y:S01]  /*2c50*/  ISETP.GE.AND P2, PT, R54, RZ, PT ;  /* 0x000000ff3600720c */ /* 0x000fe20003f46270 */
[----:B------:R-:W-:Y:S01]  /*2c60*/  IMAD.MOV R6, RZ, RZ, -R6 ;  /* 0x000000ffff067224 */ /* 0x000fe200078e0a06 */
[----:B------:R-:W-:Y:S01]  /*2c70*/  @!P6 IADD3 R111, R111, -R2, RZ ;  /* 0x800000026f6fe210 */ /* 0x000fe20007ffe0ff */
[----:B------:R-:W-:Y:S01]  /*2c80*/  @!P0 IMAD.MOV R89, RZ, RZ, -R89 ;  /* 0x000000ffff598224 */ /* 0x000fe200078e0a59 */
[----:B------:R-:W-:Y:S01]  /*2c90*/  IABS R123, R34 ;  /* 0x00000022007b7213 */ /* 0x000fe20000000000 */
[----:B------:R-:W-:Y:S01]  /*2ca0*/  IMAD.HI.U32 R8, R5, R119, RZ ;  /* 0x0000007705087227 */ /* 0x000fe200078e00ff */
[----:B------:R-:W-:Y:S01]  /*2cb0*/  ISETP.GE.AND P3, PT, R56, RZ, PT ;  /* 0x000000ff3800720c */ /* 0x000fe20003f66270 */
[----:B------:R-:W-:Y:S01]  /*2cc0*/  STL [R1+0x243c], R36 ;  /* 0x00243c2401007387 */ /* 0x000fe20000100800 */
[C---:B------:R-:W-:Y:S01]  /*2cd0*/  ISETP.GT.U32.AND P0, PT, R2.reuse, R99, PT ;  /* 0x000000630200720c */ /* 0x040fe20003f04070 */
[----:B------:R-:W-:Y:S01]  /*2ce0*/  @!P5 IMAD.MOV R93, RZ, RZ, -R93 ;  /* 0x000000ffff5dd224 */ /* 0x000fe200078e0a5d */
[----:B------:R-:W-:Y:S01]  /*2cf0*/  @!P1 IADD3 R95, -R95, RZ, RZ ;  /* 0x000000ff5f5f9210 */ /* 0x000fe20007ffe1ff */
[C---:B------:R-:W-:Y:S01]  /*2d00*/  IMAD R121, R2.reuse, R6, R121 ;  /* 0x0000000602797224 */ /* 0x040fe200078e0279 */
[C---:B------:R-:W-:Y:S01]  /*2d10*/  ISETP.GT.U32.AND P1, PT, R2.reuse, R111, PT ;  /* 0x0000006f0200720c */ /* 0x040fe20003f24070 */
[----:B------:R-:W-:Y:S01]  /*2d20*/  IMAD.HI.U32 R6, R5, R123, RZ ;  /* 0x0000007b05067227 */ /* 0x000fe200078e00ff */
[C---:B------:R-:W-:Y:S01]  /*2d30*/  ISETP.GT.U32.AND P5, PT, R2.reuse, R109, PT ;  /* 0x0000006d0200720c */ /* 0x040fe20003fa4070 */
[----:B------:R-:W-:Y:S01]  /*2d40*/  STL [R1+0x2438], R34 ;  /* 0x0024382201007387 */ /* 0x000fe20000100800 */
[C---:B------:R-:W-:Y:S01]  /*2d50*/  ISETP.GT.U32.AND P6, PT, R2.reuse, R101, PT ;  /* 0x000000650200720c */ /* 0x040fe20003fc4070 */
[----:B------:R-:W-:Y:S01]  /*2d60*/  IMAD R117, R2, R10, R117 ;  /* 0x0000000a02757224 */ /* 0x000fe200078e0275 */
[----:B------:R-:W-:Y:S01]  /*2d70*/  IADD3 R8, -R8, RZ, RZ ;  /* 0x000000ff08087210 */ /* 0x000fe20007ffe1ff */
[----:B------:R-:W-:Y:S01]  /*2d80*/  @!P2 IMAD.MOV R103, RZ, RZ, -R103 ;  /* 0x000000ffff67a224 */ /* 0x000fe200078e0a67 */
[----:B------:R-:W-:Y:S01]  /*2d90*/  IADD3 R32, R18, 0x38, RZ ;  /* 0x0000003812207810 */ /* 0x000fe20007ffe0ff */
[----:B------:R-:W-:Y:S01]  /*2da0*/  @!P3 IMAD.MOV R97, RZ, RZ, -R97 ;  /* 0x000000ffff61b224 */ /* 0x000fe200078e0a61 */
[----:B------:R-:W-:Y:S01]  /*2db0*/  IADD3 R6, -R6, RZ, RZ ;  /* 0x000000ff06067210 */ /* 0x000fe20007ffe1ff */
[C---:B------:R-:W-:Y:S01]  /*2dc0*/  IMAD R119, R2.reuse, R8, R119 ;  /* 0x0000000802777224 */ /* 0x040fe200078e0277 */
[----:B------:R-:W-:Y:S01]  /*2dd0*/  IABS R125, R32 ;  /* 0x00000020007d7213 */ /* 0x000fe20000000000 */
[--C-:B------:R-:W-:Y:S01]  /*2de0*/  @!P0 IMAD.IADD R99, R99, 0x1, -R2.reuse ;  /* 0x0000000163638824 */ /* 0x100fe200078e0a02 */
[C---:B------:R-:W-:Y:S01]  /*2df0*/  ISETP.GT.U32.AND P2, PT, R2.reuse, R115, PT ;  /* 0x000000730200720c */ /* 0x040fe20003f44070 */
[C---:B------:R-:W-:Y:S01]  /*2e00*/  IMAD R123, R2.reuse, R6, R123 ;  /* 0x00000006027b7224 */ /* 0x040fe200078e027b */
[C---:B------:R-:W-:Y:S01]  /*2e10*/  ISETP.GT.U32.AND P3, PT, R2.reuse, R113, PT ;  /* 0x000000710200720c */ /* 0x040fe20003f64070 */
[----:B------:R-:W-:Y:S01]  /*2e20*/  IMAD.HI.U32 R6, R5, R125, RZ ;  /* 0x0000007d05067227 */ /* 0x000fe200078e00ff */
[----:B------:R-:W-:Y:S01]  /*2e30*/  ISETP.GT.U32.AND P0, PT, R2, R117, PT ;  /* 0x000000750200720c */ /* 0x000fe20003f04070 */
[----:B------:R-:W1:Y:S01]  /*2e40*/  S2R R8, SR_TID.X ;  /* 0x0000000000087919 */ /* 0x000e620000002100 */
[----:B------:R-:W-:Y:S01]  /*2e50*/  @!P1 IADD3 R111, R111, -R2, RZ ;  /* 0x800000026f6f9210 */ /* 0x000fe20007ffe0ff */
[--C-:B------:R-:W-:Y:S01]  /*2e60*/  @!P5 IMAD.IADD R109, R109, 0x1, -R2.reuse ;  /* 0x000000016d6dd824 */ /* 0x100fe200078e0a02 */
[----:B--2---:R-:W-:Y:S01]  /*2e70*/  IADD3 R30, R18, 0x39, RZ ;  /* 0x00000039121e7810 */ /* 0x004fe20007ffe0ff */
[----:B------:R-:W-:Y:S01]  /*2e80*/  @!P6 IMAD.IADD R101, R101, 0x1, -R2 ;  /* 0x000000016565e824 */ /* 0x000fe200078e0a02 */
[----:B------:R-:W-:Y:S01]  /*2e90*/  ISETP.GT.U32.AND P1, PT, R2, R119, PT ;  /* 0x000000770200720c */ /* 0x000fe20003f24070 */
[----:B------:R-:W-:Y:S01]  /*2ea0*/  IMAD.MOV R6, RZ, RZ, -R6 ;  /* 0x000000ffff067224 */ /* 0x000fe200078e0a06 */
[----:B------:R-:W-:Y:S01]  /*2eb0*/  ISETP.GE.AND P5, PT, R52, RZ, PT ;  /* 0x000000ff3400720c */ /* 0x000fe20003fa6270 */
[----:B------:R-:W-:Y:S01]  /*2ec0*/  STL [R1+0x2434], R32 ;  /* 0x0024342001007387 */ /* 0x000fe20000100800 */
[----:B------:R-:W-:Y:S01]  /*2ed0*/  ISETP.GE.AND P6, PT, R50, RZ, PT ;  /* 0x000000ff3200720c */ /* 0x000fe20003fc6270 */
[----:B------:R-:W-:Y:S01]  /*2ee0*/  IMAD R125, R2, R6, R125 ;  /* 0x00000006027d7224 */ /* 0x000fe200078e027d */
[----:B------:R-:W-:Y:S01]  /*2ef0*/  IABS R127, R30 ;  /* 0x0000001e007f7213 */ /* 0x000fe20000000000 */
[--C-:B------:R-:W-:Y:S01]  /*2f00*/  @!P3 IMAD.IADD R113, R113, 0x1, -R2.reuse ;  /* 0x000000017171b824 */ /* 0x100fe200078e0a02 */
[----:B---3--:R-:W-:Y:S01]  /*2f10*/  IADD3 R28, R18, 0x3a, RZ ;  /* 0x0000003a121c7810 */ /* 0x008fe20007ffe0ff */
[----:B------:R-:W-:Y:S01]  /*2f20*/  @!P0 IMAD.IADD R117, R117, 0x1, -R2 ;  /* 0x0000000175758824 */ /* 0x000fe200078e0a02 */
[----:B------:R-:W-:Y:S01]  /*2f30*/  @!P2 IADD3 R115, R115, -R2, RZ ;  /* 0x800000027373a210 */ /* 0x000fe20007ffe0ff */
[----:B------:R-:W-:Y:S01]  /*2f40*/  IMAD.HI.U32 R6, R5, R127, RZ ;  /* 0x0000007f05067227 */ /* 0x000fe200078e00ff */
[----:B------:R-:W-:Y:S01]  /*2f50*/  IABS R129, R28 ;  /* 0x0000001c00817213 */ /* 0x000fe20000000000 */
[----:B------:R-:W-:Y:S01]  /*2f60*/  STL [R1+0x2430], R30 ;  /* 0x0024301e01007387 */ /* 0x000fe20000100800 */
[C---:B------:R-:W-:Y:S01]  /*2f70*/  ISETP.GT.U32.AND P0, PT, R2.reuse, R115, PT ;  /* 0x000000730200720c */ /* 0x040fe20003f04070 */
[----:B------:R-:W-:Y:S01]  /*2f80*/  IMAD.MOV R6, RZ, RZ, -R6 ;  /* 0x000000ffff067224 */ /* 0x000fe200078e0a06 */
[----:B------:R-:W-:Y:S01]  /*2f90*/  @!P1 IADD3 R119, R119, -R2, RZ ;  /* 0x8000000277779210 */ /* 0x000fe20007ffe0ff */
[----:B------:R-:W-:Y:S01]  /*2fa0*/  @!P5 IMAD.MOV R99, RZ, RZ, -R99 ;  /* 0x000000ffff63d224 */ /* 0x000fe200078e0a63 */
[C---:B------:R-:W-:Y:S01]  /*2fb0*/  ISETP.GT.U32.AND P2, PT, R2.reuse, R101, PT ;  /* 0x000000650200720c */ /* 0x040fe20003f44070 */
[----:B------:R-:W-:Y:S01]  /*2fc0*/  @!P6 IMAD.MOV R109, RZ, RZ, -R109 ;  /* 0x000000ffff6de224 */ /* 0x000fe200078e0a6d */
[C---:B------:R-:W-:Y:S01]  /*2fd0*/  ISETP.GT.U32.AND P5, PT, R2.reuse, R113, PT ;  /* 0x000000710200720c */ /* 0x040fe20003fa4070 */
[C---:B------:R-:W-:Y:S01]  /*2fe0*/  IMAD R127, R2.reuse, R6, R127 ;  /* 0x00000006027f7224 */ /* 0x040fe200078e027f */
[----:B------:R-:W-:Y:S01]  /*2ff0*/  ISETP.GT.U32.AND P6, PT, R2, R119, PT ;  /* 0x000000770200720c */ /* 0x000fe20003fc4070 */
[----:B------:R-:W-:Y:S01]  /*3000*/  IMAD.HI.U32 R6, R5, R129, RZ ;  /* 0x0000008105067227 */ /* 0x000fe200078e00ff */
[----:B------:R-:W-:Y:S01]  /*3010*/  ISETP.GE.AND P3, PT, R48, RZ, PT ;  /* 0x000000ff3000720c */ /* 0x000fe20003f66270 */
[----:B------:R-:W-:Y:S01]  /*3020*/  STL [R1+0x2428], R28 ;  /* 0x0024281c01007387 */ /* 0x000fe20000100800 */
[----:B----4-:R-:W-:Y:S01]  /*3030*/  IADD3 R26, R18, 0x3b, RZ ;  /* 0x0000003b121a7810 */ /* 0x010fe20007ffe0ff */
[----:B------:R-:W-:Y:S01]  /*3040*/  IMAD.MOV R6, RZ, RZ, -R6 ;  /* 0x000000ffff067224 */ /* 0x000fe200078e0a06 */
[C---:B------:R-:W-:Y:S01]  /*3050*/  ISETP.GT.U32.AND P1, PT, R2.reuse, R117, PT ;  /* 0x000000750200720c */ /* 0x040fe20003f24070 */
[--C-:B------:R-:W-:Y:S01]  /*3060*/  @!P0 IMAD.IADD R115, R115, 0x1, -R2.reuse ;  /* 0x0000000173738824 */ /* 0x100fe200078e0a02 */
[C---:B------:R-:W-:Y:S01]  /*3070*/  ISETP.GT.U32.AND P0, PT, R2.reuse, R125, PT ;  /* 0x0000007d0200720c */ /* 0x040fe20003f04070 */
[C---:B------:R-:W-:Y:S01]  /*3080*/  IMAD R129, R2.reuse, R6, R129 ;  /* 0x0000000602817224 */ /* 0x040fe200078e0281 */
[----:B------:R-:W-:Y:S01]  /*3090*/  @!P2 IADD3 R101, R101, -R2, RZ ;  /* 0x800000026565a210 */ /* 0x000fe20007ffe0ff */
[--C-:B------:R-:W-:Y:S01]  /*30a0*/  @!P5 IMAD.IADD R113, R113, 0x1, -R2.reuse ;  /* 0x000000017171d824 */ /* 0x100fe200078e0a02 */
[----:B------:R-:W-:Y:S01]  /*30b0*/  IABS R131, R26 ;  /* 0x0000001a00837213 */ /* 0x000fe20000000000 */
[--C-:B------:R-:W-:Y:S01]  /*30c0*/  @!P6 IMAD.IADD R119, R119, 0x1, -R2.reuse ;  /* 0x000000017777e824 */ /* 0x100fe200078e0a02 */
[C---:B------:R-:W-:Y:S01]  /*30d0*/  ISETP.GT.U32.AND P2, PT, R2.reuse, R121, PT ;  /* 0x000000790200720c */ /* 0x040fe20003f44070 */
[----:B------:R-:W-:Y:S01]  /*30e0*/  @!P3 IMAD.MOV R111, RZ, RZ, -R111 ;  /* 0x000000ffff6fb224 */ /* 0x000fe200078e0a6f */
[C---:B------:R-:W-:Y:S01]  /*30f0*/  ISETP.GT.U32.AND P5, PT, R2.reuse, R123, PT ;  /* 0x0000007b0200720c */ /* 0x040fe20003fa4070 */
[----:B------:R-:W-:Y:S01]  /*3100*/  IMAD.HI.U32 R6, R5, R131, RZ ;  /* 0x0000008305067227 */ /* 0x000fe200078e00ff */
[----:B------:R-:W-:Y:S01]  /*3110*/  ISETP.GT.U32.AND P6, PT, R2, R129, PT ;  /* 0x000000810200720c */ /* 0x000fe20003fc4070 */
[----:B------:R-:W-:Y:S01]  /*3120*/  STL [R1+0x2424], R26 ;  /* 0x0024241a01007387 */ /* 0x000fe20000100800 */
[----:B------:R-:W-:Y:S01]  /*3130*/  ISETP.GE.AND P3, PT, R46, RZ, PT ;  /* 0x000000ff2e00720c */ /* 0x000fe20003f66270 */
[----:B------:R-:W-:Y:S01]  /*3140*/  @!P0 IMAD.IADD R125, R125, 0x1, -R2 ;  /* 0x000000017d7d8824 */ /* 0x000fe200078e0a02 */
[----:B------:R-:W-:-:S02]  /*3150*/  IADD3 R24, R18, 0x3c, RZ ;  /* 0x0000003c12187810 */ /* 0x000fc40007ffe0ff */
[----:B------:R-:W-:Y:S02]  /*3160*/  @!P1 IADD3 R117, R117, -R2, RZ ;  /* 0x8000000275759210 */ /* 0x000fe40007ffe0ff */
[----:B------:R-:W-:Y:S01]  /*3170*/  IADD3 R6, -R6, RZ, RZ ;  /* 0x000000ff06067210 */ /* 0x000fe20007ffe1ff */
[----:B------:R-:W-:Y:S01]  /*3180*/  @!P2 IMAD.IADD R121, R121, 0x1, -R2 ;  /* 0x000000017979a824 */ /* 0x000fe200078e0a02 */
[C---:B------:R-:W-:Y:S01]  /*3190*/  ISETP.GT.U32.AND P1, PT, R2.reuse, R127, PT ;  /* 0x0000007f0200720c */ /* 0x040fe20003f24070 */
[----:B------:R-:W-:Y:S01]  /*31a0*/  STL [R1+0x241c], R24 ;  /* 0x00241c1801007387 */ /* 0x000fe20000100800 */
[----:B------:R-:W-:Y:S01]  /*31b0*/  IABS R133, R24 ;  /* 0x0000001800857213 */ /* 0x000fe20000000000 */
[----:B------:R-:W-:Y:S01]  /*31c0*/  IMAD R131, R2, R6, R131 ;  /* 0x0000000602837224 */ /* 0x000fe200078e0283 */
[-C--:B------:R-:W-:Y:S02]  /*31d0*/  @!P5 IADD3 R123, R123, -R2.reuse, RZ ;  /* 0x800000027b7bd210 */ /* 0x080fe40007ffe0ff */
[----:B------:R-:W-:Y:S01]  /*31e0*/  ISETP.GE.AND P5, PT, R42, RZ, PT ;  /* 0x000000ff2a00720c */ /* 0x000fe20003fa6270 */
[----:B------:R-:W-:Y:S01]  /*31f0*/  IMAD.HI.U32 R6, R5, R133, RZ ;  /* 0x0000008505067227 */ /* 0x000fe200078e00ff */
[----:B------:R-:W-:-:S02]  /*3200*/  @!P6 IADD3 R129, R129, -R2, RZ ;  /* 0x800000028181e210 */ /* 0x000fc40007ffe0ff */
[----:B------:R-:W-:Y:S01]  /*3210*/  ISETP.GT.U32.AND P6, PT, R2, R125, PT ;  /* 0x0000007d0200720c */ /* 0x000fe20003fc4070 */
[----:B------:R-:W-:Y:S01]  /*3220*/  IMAD.MOV R6, RZ, RZ, -R6 ;  /* 0x000000ffff067224 */ /* 0x000fe200078e0a06 */
[----:B------:R-:W-:Y:S01]  /*3230*/  IADD3 R22, R18, 0x3d, RZ ;  /* 0x0000003d12167810 */ /* 0x000fe20007ffe0ff */
[----:B------:R-:W-:Y:S01]  /*3240*/  @!P1 IMAD.IADD R127, R127, 0x1, -R2 ;  /* 0x000000017f7f9824 */ /* 0x000fe200078e0a02 */
[----:B------:R-:W-:Y:S01]  /*3250*/  @!P3 IADD3 R101, -R101, RZ, RZ ;  /* 0x000000ff6565b210 */ /* 0x000fe20007ffe1ff */
[----:B------:R-:W-:Y:S01]  /*3260*/  IMAD R133, R2, R6, R133 ;  /* 0x0000000602857224 */ /* 0x000fe200078e0285 */
[----:B------:R-:W-:Y:S01]  /*3270*/  ISETP.GE.AND P2, PT, R44, RZ, PT ;  /* 0x000000ff2c00720c */ /* 0x000fe20003f46270 */
[----:B------:R-:W-:Y:S01]  /*3280*/  STL [R1+0x2418], R22 ;  /* 0x0024181601007387 */ /* 0x000fe20000100800 */
[----:B------:R-:W-:Y:S01]  /*3290*/  ISETP.GT.U32.AND P3, PT, R2, R121, PT ;  /* 0x000000790200720c */ /* 0x000fe20003f64070 */
[----:B------:R-:W-:Y:S01]  /*32a0*/  @!P5 IMAD.MOV R115, RZ, RZ, -R115 ;  /* 0x000000ffff73d224 */ /* 0x000fe200078e0a73 */
[----:B------:R-:W-:-:S02]  /*32b0*/  IADD3 R18, R18, 0x3e, RZ ;  /* 0x0000003e12127810 */ /* 0x000fc40007ffe0ff */
[----:B------:R-:W-:Y:S01]  /*32c0*/  IABS R135, R22 ;  /* 0x0000001600877213 */ /* 0x000fe20000000000 */
[----:B------:R-:W-:Y:S01]  /*32d0*/  @!P6 IMAD.IADD R125, R125, 0x1, -R2 ;  /* 0x000000017d7de824 */ /* 0x000fe200078e0a02 */
[----:B------:R-:W-:Y:S01]  /*32e0*/  IABS R137, R18 ;  /* 0x0000001200897213 */ /* 0x000fe20000000000 */
[----:B------:R-:W-:Y:S01]  /*32f0*/  STL [R1+0x240c], R18 ;  /* 0x00240c1201007387 */ /* 0x000fe20000100800 */
[----:B------:R-:W-:Y:S01]  /*3300*/  SHF.L.U32 R4, R4, 0x7, RZ ;  /* 0x0000000704047819 */ /* 0x000fe200000006ff */
[C---:B------:R-:W-:Y:S01]  /*3310*/  IMAD.HI.U32 R6, R5.reuse, R135, RZ ;  /* 0x0000008705067227 */ /* 0x040fe200078e00ff */
[----:B------:R-:W-:Y:S02]  /*3320*/  ISETP.GE.AND P1, PT, R38, RZ, PT ;  /* 0x000000ff2600720c */ /* 0x000fe40003f26270 */
[C---:B------:R-:W-:Y:S01]  /*3330*/  ISETP.GT.U32.AND P5, PT, R2.reuse, R127, PT ;  /* 0x0000007f0200720c */ /* 0x040fe20003fa4070 */
[----:B------:R-:W-:Y:S01]  /*3340*/  IMAD.HI.U32 R5, R5, R137, RZ ;  /* 0x0000008905057227 */ /* 0x000fe200078e00ff */
[----:B------:R-:W-:-:S02]  /*3350*/  ISETP.GT.U32.AND P6, PT, R2, R133, PT ;  /* 0x000000850200720c */ /* 0x000fc40003fc4070 */
[----:B-1----:R-:W-:Y:S01]  /*3360*/  LOP3.LUT R16, R4, 0x1f, R8, 0xf8, !PT ;  /* 0x0000001f04107812 */ /* 0x002fe200078ef808 */
[----:B------:R-:W-:Y:S01]  /*3370*/  IMAD.MOV R6, RZ, RZ, -R6 ;  /* 0x000000ffff067224 */ /* 0x000fe200078e0a06 */
[----:B------:R-:W-:Y:S01]  /*3380*/  IADD3 R5, -R5, RZ, RZ ;  /* 0x000000ff05057210 */ /* 0x000fe20007ffe1ff */
[----:B------:R-:W-:Y:S01]  /*3390*/  @!P2 IMAD.MOV R113, RZ, RZ, -R113 ;  /* 0x000000ffff71a224 */ /* 0x000fe200078e0a71 */
[----:B------:R-:W-:Y:S01]  /*33a0*/  ISETP.GT.U32.AND P2, PT, R2, R123, PT ;  /* 0x0000007b0200720c */ /* 0x000fe20003f44070 */
[----:B------:R-:W-:Y:S01]  /*33b0*/  @!P3 IMAD.IADD R121, R121, 0x1, -R2 ;  /* 0x000000017979b824 */ /* 0x000fe200078e0a02 */
[----:B------:R-:W-:Y:S01]  /*33c0*/  ISETP.GE.AND P3, PT, R36, RZ, PT ;  /* 0x000000ff2400720c */ /* 0x000fe20003f66270 */
[C---:B------:R-:W-:Y:S01]  /*33d0*/  IMAD R135, R2.reuse, R6, R135 ;  /* 0x0000000602877224 */ /* 0x040fe200078e0287 */
[----:B------:R-:W-:Y:S01]  /*33e0*/  IABS R6, R16 ;  /* 0x0000001000067213 */ /* 0x000fe20000000000 */
[----:B------:R-:W-:Y:S01]  /*33f0*/  IMAD R137, R2, R5, R137 ;  /* 0x0000000502897224 */ /* 0x000fe200078e0289 */
[----:B------:R-:W-:Y:S01]  /*3400*/  LOP3.LUT R10, R8, 0x1f, RZ, 0xc0, !PT ;  /* 0x0000001f080a7812 */ /* 0x000fe200078ec0ff */
[----:B------:R-:W-:Y:S01]  /*3410*/  @!P1 IMAD.MOV R119, RZ, RZ, -R119 ;  /* 0x000000ffff779224 */ /* 0x000fe200078e0a77 */
[----:B------:R-:W-:Y:S01]  /*3420*/  ISETP.GT.U32.AND P1, PT, R2, R131, PT ;  /* 0x000000830200720c */ /* 0x000fe20003f24070 */
[----:B------:R-:W-:Y:S01]  /*3430*/  IMAD.HI.U32 R5, R3, R6, RZ ;  /* 0x0000000603057227 */ /* 0x000fe200078e00ff */
[----:B------:R-:W-:Y:S01]  /*3440*/  LOP3.LUT R14, R4, 0x20, R10, 0xfe, !PT ;  /* 0x00000020040e7812 */ /* 0x000fe200078efe0a */
[----:B------:R-:W-:Y:S01]  /*3450*/  STL [R1+0x5c4], R16 ;  /* 0x0005c41001007387 */ /* 0x000fe20000100800 */
[----:B------:R-:W-:Y:S01]  /*3460*/  @!P6 IADD3 R133, R133, -R2, RZ ;  /* 0x800000028585e210 */ /* 0x000fe20007ffe0ff */
[----:B------:R-:W-:Y:S01]  /*3470*/  @!P5 IMAD.IADD R127, R127, 0x1, -R2 ;  /* 0x000000017f7fd824 */ /* 0x000fe200078e0a02 */
[C---:B------:R-:W-:Y:S01]  /*3480*/  ISETP.GT.U32.AND P5, PT, R2.reuse, R135, PT ;  /* 0x000000870200720c */ /* 0x040fe20003fa4070 */
[----:B------:R-:W-:Y:S01]  /*3490*/  @!P3 IMAD.MOV R121, RZ, RZ, -R121 ;  /* 0x000000ffff79b224 */ /* 0x000fe200078e0a79 */
[----:B------:R-:W-:Y:S01]  /*34a0*/  ISETP.GT.U32.AND P6, PT, R2, R137, PT ;  /* 0x000000890200720c */ /* 0x000fe20003fc4070 */
[----:B------:R-:W-:Y:S01]  /*34b0*/  STL [R1+0x5f8], R14 ;  /* 0x0005f80e01007387 */ /* 0x000fe20000100800 */
[----:B------:R-:W-:-:S02]  /*34c0*/  IADD3 R5, -R5, RZ, RZ ;  /* 0x000000ff05057210 */ /* 0x000fc40007ffe1ff */
[----:B------:R-:W-:Y:S01]  /*34d0*/  @!P2 IADD3 R123, R123, -R2, RZ ;  /* 0x800000027b7ba210 */ /* 0x000fe20007ffe0ff */
[----:B------:R-:W-:Y:S01]  /*34e0*/  @!P1 IMAD.IADD R131, R131, 0x1, -R2 ;  /* 0x0000000183839824 */ /* 0x000fe200078e0a02 */
[----:B------:R-:W-:Y:S01]  /*34f0*/  IABS R17, R14 ;  /* 0x0000000e00117213 */ /* 0x000fe20000000000 */
[----:B------:R-:W-:Y:S01]  /*3500*/  IMAD R5, R0, R5, R6 ;  /* 0x0000000500057224 */ /* 0x000fe200078e0206 */
[----:B------:R-:W-:Y:S02]  /*3510*/  ISETP.GE.AND P0, PT, R40, RZ, PT ;  /* 0x000000ff2800720c */ /* 0x000fe40003f06270 */
[----:B------:R-:W-:Y:S01]  /*3520*/  ISETP.GE.AND P2, PT, R34, RZ, PT ;  /* 0x000000ff2200720c */ /* 0x000fe20003f46270 */
[----:B------:R-:W-:Y:S01]  /*3530*/  IMAD.HI.U32 R6, R3, R17, RZ ;  /* 0x0000001103067227 */ /* 0x000fe200078e00ff */
[----:B------:R-:W-:Y:S02]  /*3540*/  ISETP.GE.AND P3, PT, R30, RZ, PT ;  /* 0x000000ff1e00720c */ /* 0x000fe40003f66270 */
[----:B------:R-:W-:Y:S01]  /*3550*/  @!P6 IADD3 R137, R137, -R2, RZ ;  /* 0x800000028989e210 */ /* 0x000fe20007ffe0ff */
[----:B------:R-:W-:Y:S01]  /*3560*/  IMAD.MOV R6, RZ, RZ, -R6 ;  /* 0x000000ffff067224 */ /* 0x000fe200078e0a06 */
[----:B------:R-:W-:Y:S01]  /*3570*/  LOP3.LUT R12, R4, 0x40, R10, 0xfe, !PT ;  /* 0x00000040040c7812 */ /* 0x000fe200078efe0a */
[----:B------:R-:W-:Y:S01]  /*3580*/  @!P5 IMAD.IADD R135, R135, 0x1, -R2 ;  /* 0x000000018787d824 */ /* 0x000fe200078e0a02 */
[----:B------:R-:W-:Y:S01]  /*3590*/  ISETP.GT.U32.AND P1, PT, R2, R131, PT ;  /* 0x000000830200720c */ /* 0x000fe20003f24070 */
[----:B------:R-:W-:Y:S01]  /*35a0*/  IMAD R17, R0, R6, R17 ;  /* 0x0000000600117224 */ /* 0x000fe200078e0211 */
[----:B------:R-:W-:Y:S01]  /*35b0*/  LOP3.LUT R6, R4, 0x60, R10, 0xfe, !PT ;  /* 0x0000006004067812 */ /* 0x000fe200078efe0a */
[----:B------:R-:W-:Y:S01]  /*35c0*/  STL [R1+0x600], R12 ;  /* 0x0006000c01007387 */ /* 0x000fe20000100800 */
[----:B------:R-:W-:Y:S01]  /*35d0*/  @!P0 IADD3 R117, -R117, RZ, RZ ;  /* 0x000000ff75758210 */ /* 0x000fe20007ffe1ff */
[----:B------:R-:W-:Y:S01]  /*35e0*/  @!P2 IMAD.MOV R123, RZ, RZ, -R123 ;  /* 0x000000ffff7ba224 */ /* 0x000fe200078e0a7b */
[C---:B------:R-:W-:Y:S01]  /*35f0*/  ISETP.GT.U32.AND P0, PT, R2.reuse, R129, PT ;  /* 0x000000810200720c */ /* 0x040fe20003f04070 */
[----:B------:R-:W-:Y:S01]  /*3600*/  @!P3 IMAD.MOV R127, RZ, RZ, -R127 ;  /* 0x000000ffff7fb224 */ /* 0x000fe200078e0a7f */
[C---:B------:R-:W-:Y:S01]  /*3610*/  ISETP.GT.U32.AND P5, PT, R2.reuse, R133, PT ;  /* 0x000000850200720c */ /* 0x040fe20003fa4070 */
[----:B------:R-:W-:Y:S01]  /*3620*/  STL [R1+0x5fc], R6 ;  /* 0x0005fc0601007387 */ /* 0x000fe20000100800 */
[----:B------:R-:W-:-:S02]  /*3630*/  ISETP.GT.U32.AND P2, PT, R2, R135, PT ;  /* 0x000000870200720c */ /* 0x000fc40003f44070 */
[----:B------:R-:W-:Y:S01]  /*3640*/  ISETP.GT.U32.AND P3, PT, R2, R137, PT ;  /* 0x000000890200720c */ /* 0x000fe20003f64070 */
[----:B------:R-:W-:Y:S01]  /*3650*/  @!P1 IMAD.IADD R131, R131, 0x1, -R2 ;  /* 0x0000000183839824 */ /* 0x000fe200078e0a02 */
[----:B------:R-:W-:Y:S02]  /*3660*/  IABS R21, R12 ;  /* 0x0000000c00157213 */ /* 0x000fe40000000000 */
[----:B------:R-:W-:Y:S02]  /*3670*/  IABS R4, R6 ;  /* 0x0000000600047213 */ /* 0x000fe40000000000 */
[----:B------:R-:W-:Y:S01]  /*3680*/  ISETP.GE.AND P1, PT, R26, RZ, PT ;  /* 0x000000ff1a00720c */ /* 0x000fe20003f26270 */
[----:B------:R-:W-:Y:S01]  /*3690*/  IMAD.HI.U32 R8, R3, R21, RZ ;  /* 0x0000001503087227 */ /* 0x000fe200078e00ff */
[----:B------:R-:W-:Y:S02]  /*36a0*/  @!P0 IADD3 R129, R129, -R2, RZ ;  /* 0x8000000281818210 */ /* 0x000fe40007ffe0ff */
[----:B------:R-:W-:Y:S01]  /*36b0*/  ISETP.GE.AND P0, PT, R32, RZ, PT ;  /* 0x000000ff2000720c */ /* 0x000fe20003f06270 */
[----:B------:R-:W-:Y:S01]  /*36c0*/  IMAD.HI.U32 R3, R3, R4, RZ ;  /* 0x0000000403037227 */ /* 0x000fe200078e00ff */
[----:B------:R-:W-:-:S02]  /*36d0*/  @!P2 IADD3 R135, R135, -R2, RZ ;  /* 0x800000028787a210 */ /* 0x000fc40007ffe0ff */
[----:B------:R-:W-:Y:S01]  /*36e0*/  ISETP.GE.AND P6, PT, R24, RZ, PT ;  /* 0x000000ff1800720c */ /* 0x000fe20003fc6270 */
[----:B------:R-:W-:Y:S01]  /*36f0*/  IMAD.MOV R3, RZ, RZ, -R3 ;  /* 0x000000ffff037224 */ /* 0x000fe200078e0a03 */
[----:B------:R-:W-:Y:S01]  /*3700*/  ISETP.GT.U32.AND P2, PT, R0, R17, PT ;  /* 0x000000110000720c */ /* 0x000fe20003f44070 */
[--C-:B------:R-:W-:Y:S01]  /*3710*/  @!P5 IMAD.IADD R133, R133, 0x1, -R2.reuse ;  /* 0x000000018585d824 */ /* 0x100fe200078e0a02 */
[----:B------:R-:W-:Y:S01]  /*3720*/  ISETP.GE.AND P5, PT, R22, RZ, PT ;  /* 0x000000ff1600720c */ /* 0x000fe20003fa6270 */
[----:B------:R-:W-:Y:S01]  /*3730*/  @!P3 IMAD.IADD R137, R137, 0x1, -R2 ;  /* 0x000000018989b824 */ /* 0x000fe200078e0a02 */
[----:B------:R-:W-:Y:S01]  /*3740*/  ISETP.NE.AND P3, PT, RZ, c[0x0][0x17c], PT ;  /* 0x00005f00ff007a0c */ /* 0x000fe20003f65270 */
[----:B------:R-:W-:Y:S01]  /*3750*/  IMAD.MOV R8, RZ, RZ, -R8 ;  /* 0x000000ffff087224 */ /* 0x000fe200078e0a08 */
[----:B------:R-:W-:Y:S01]  /*3760*/  LOP3.LUT R2, RZ, c[0x0][0x17c], RZ, 0x33, !PT ;  /* 0x00005f00ff027a12 */ /* 0x000fe200078e33ff */
[C---:B------:R-:W-:Y:S01]  /*3770*/  IMAD R3, R0.reuse, R3, R4 ;  /* 0x0000000300037224 */ /* 0x040fe200078e0204 */
[----:B------:R-:W-:Y:S01]  /*3780*/  @!P0 IADD3 R125, -R125, RZ, RZ ;  /* 0x000000ff7d7d8210 */ /* 0x000fe20007ffe1ff */
[----:B------:R-:W-:Y:S01]  /*3790*/  IMAD R21, R0, R8, R21 ;  /* 0x0000000800157224 */ /* 0x000fe200078e0215 */
[C---:B------:R-:W-:Y:S01]  /*37a0*/  SEL R4, R2.reuse, R9, !P3 ;  /* 0x0000000902047207 */ /* 0x040fe20005800000 */
[----:B------:R-:W-:Y:S01]  /*37b0*/  @!P1 IMAD.MOV R131, RZ, RZ, -R131 ;  /* 0x000000ffff839224 */ /* 0x000fe200078e0a83 */
[C---:B------:R-:W-:Y:S01]  /*37c0*/  SEL R8, R2.reuse, R7, !P3 ;  /* 0x0000000702087207 */ /* 0x040fe20005800000 */
[----:B------:R-:W-:Y:S01]  /*37d0*/  @!P2 IMAD.IADD R17, R17, 0x1, -R0 ;  /* 0x000000011111a824 */ /* 0x000fe200078e0a00 */
[----:B------:R-:W-:Y:S01]  /*37e0*/  SEL R7, R2, R11, !P3 ;  /* 0x0000000b02077207 */ /* 0x000fe20005800000 */
[----:B------:R1:W-:Y:S01]  /*37f0*/  STL [R1+0x32c], R4 ;  /* 0x00032c0401007387 */ /* 0x0003e20000100800 */
[----:B------:R-:W-:Y:S01]  /*3800*/  ISETP.GE.AND P0, PT, R28, RZ, PT ;  /* 0x000000ff1c00720c */ /* 0x000fe20003f06270 */
[----:B------:R-:W-:Y:S01]  /*3810*/  @!P5 IMAD.MOV R135, RZ, RZ, -R135 ;  /* 0x000000ffff87d224 */ /* 0x000fe200078e0a87 */
[----:B------:R-:W-:Y:S01]  /*3820*/  ISETP.GE.AND P1, PT, R20, RZ, PT ;  /* 0x000000ff1400720c */ /* 0x000fe20003f26270 */
[----:B------:R2:W-:Y:S01]  /*3830*/  STL [R1+0x328], R8 ;  /* 0x0003280801007387 */ /* 0x0005e20000100800 */
[----:B------:R-:W-:-:S02]  /*3840*/  @!P6 IADD3 R133, -R133, RZ, RZ ;  /* 0x000000ff8585e210 */ /* 0x000fc40007ffe1ff */
[----:B------:R-:W-:Y:S01]  /*3850*/  ISETP.GE.AND P6, PT, R18, RZ, PT ;  /* 0x000000ff1200720c */ /* 0x000fe20003fc6270 */
[----:B------:R3:W-:Y:S01]  /*3860*/  STL [R1+0x324], R7 ;  /* 0x0003240701007387 */ /* 0x0007e20000100800 */
[----:B------:R-:W-:Y:S02]  /*3870*/  ISETP.GT.U32.AND P5, PT, R0, R21, PT ;  /* 0x000000150000720c */ /* 0x000fe40003fa4070 */
[C---:B-1----:R-:W-:Y:S02]  /*3880*/  SEL R4, R2.reuse, R13, !P3 ;  /* 0x0000000d02047207 */ /* 0x042fe40005800000 */
[----:B------:R-:W-:Y:S01]  /*3890*/  MOV R9, c[0x0][0x188] ;  /* 0x0000620000097a02 */ /* 0x000fe20000000f00 */
[----:B------:R-:W-:Y:S01]  /*38a0*/  @!P0 IMAD.MOV R129, RZ, RZ, -R129 ;  /* 0x000000ffff818224 */ /* 0x000fe200078e0a81 */
[----:B--2---:R-:W-:Y:S01]  /*38b0*/  SEL R8, R2, R15, !P3 ;  /* 0x0000000f02087207 */ /* 0x004fe20005800000 */
[----:B------:R1:W-:Y:S01]  /*38c0*/  STL [R1+0x320], R4 ;  /* 0x0003200401007387 */ /* 0x0003e20000100800 */
[----:B------:R-:W-:Y:S01]  /*38d0*/  ISETP.GT.U32.AND P0, PT, R0, R5, PT ;  /* 0x000000050000720c */ /* 0x000fe20003f04070 */
[----:B------:R-:W-:Y:S01]  /*38e0*/  @!P1 IMAD.MOV R69, RZ, RZ, -R69 ;  /* 0x000000ffff459224 */ /* 0x000fe200078e0a45 */
[----:B---3--:R-:W-:Y:S01]  /*38f0*/  SEL R7, R2, R19, !P3 ;  /* 0x0000001302077207 */ /* 0x008fe20005800000 */
[----:B------:R2:W-:Y:S01]  /*3900*/  STL [R1+0x31c], R8 ;  /* 0x00031c0801007387 */ /* 0x0005e20000100800 */
[----:B------:R-:W-:Y:S01]  /*3910*/  @!P6 IADD3 R137, -R137, RZ, RZ ;  /* 0x000000ff8989e210 */ /* 0x000fe20007ffe1ff */
[----:B------:R-:W-:Y:S01]  /*3920*/  @!P5 IMAD.IADD R21, R21, 0x1, -R0 ;  /* 0x000000011515d824 */ /* 0x000fe200078e0a00 */
[----:B------:R-:W-:Y:S01]  /*3930*/  ISETP.GT.U32.AND P1, PT, R0, R17, PT ;  /* 0x000000110000720c */ /* 0x000fe20003f24070 */
[----:B------:R3:W-:Y:S01]  /*3940*/  STL [R1+0x318], R7 ;  /* 0x0003180701007387 */ /* 0x0007e20000100800 */
[----:B------:R-:W-:Y:S01]  /*3950*/  ISETP.GE.AND P6, PT, R14, RZ, PT ;  /* 0x000000ff0e00720c */ /* 0x000fe20003fc6270 */
[C---:B------:R-:W-:Y:S01]  /*3960*/  IMAD R250, R9.reuse, 0x38, RZ ;  /* 0x0000003809fa7824 */ /* 0x040fe200078e02ff */
[C---:B-1----:R-:W-:Y:S01]  /*3970*/  SEL R4, R2.reuse, R105, !P3 ;  /* 0x0000006902047207 */ /* 0x042fe20005800000 */
[----:B------:R-:W-:Y:S01]  /*3980*/  IMAD R226, R9, 0x3c, RZ ;  /* 0x0000003c09e27824 */ /* 0x000fe200078e02ff */
[----:B--2---:R-:W-:-:S03]  /*3990*/  SEL R8, R2, R107, !P3 ;  /* 0x0000006b02087207 */ /* 0x004fc60005800000 */
[----:B------:R1:W-:Y:S01]  /*39a0*/  STL [R1+0x314], R4 ;  /* 0x0003140401007387 */ /* 0x0003e20000100800 */
[----:B------:R-:W-:Y:S02]  /*39b0*/  @!P0 IADD3 R5, R5, -R0, RZ ;  /* 0x8000000005058210 */ /* 0x000fe40007ffe0ff */
[----:B---3--:R-:W-:Y:S01]  /*39c0*/  SEL R7, R2, R23, !P3 ;  /* 0x0000001702077207 */ /* 0x008fe20005800000 */
[----:B------:R2:W-:Y:S01]  /*39d0*/  STL [R1+0x310], R8 ;  /* 0x0003100801007387 */ /* 0x0005e20000100800 */
[C---:B------:R-:W-:Y:S01]  /*39e0*/  ISETP.GT.U32.AND P0, PT, R0.reuse, R3, PT ;  /* 0x000000030000720c */ /* 0x040fe20003f04070 */
[----:B------:R-:W-:Y:S01]  /*39f0*/  @!P1 IMAD.IADD R17, R17, 0x1, -R0 ;  /* 0x0000000111119824 */ /* 0x000fe200078e0a00 */
[----:B------:R-:W-:Y:S01]  /*3a00*/  ISETP.GT.U32.AND P2, PT, R0, R5, PT ;  /* 0x000000050000720c */ /* 0x000fe20003f44070 */
[----:B------:R3:W-:Y:S01]  /*3a10*/  STL [R1+0x30c], R7 ;  /* 0x00030c0701007387 */ /* 0x0007e20000100800 */
[----:B------:R-:W-:Y:S02]  /*3a20*/  ISETP.GE.AND P1, PT, R12, RZ, PT ;  /* 0x000000ff0c00720c */ /* 0x000fe40003f26270 */
[----:B-1----:R-:W-:-:S02]  /*3a30*/  SEL R4, R2, R25, !P3 ;  /* 0x0000001902047207 */ /* 0x002fc40005800000 */
[----:B------:R-:W-:Y:S02]  /*3a40*/  @!P6 IADD3 R17, -R17, RZ, RZ ;  /* 0x000000ff1111e210 */ /* 0x000fe40007ffe1ff */
[C---:B--2---:R-:W-:Y:S01]  /*3a50*/  SEL R8, R2.reuse, R29, !P3 ;  /* 0x0000001d02087207 */ /* 0x044fe20005800000 */
[----:B------:R1:W-:Y:S01]  /*3a60*/  STL [R1+0x308], R4 ;  /* 0x0003080401007387 */ /* 0x0003e20000100800 */
[----:B---3--:R-:W-:Y:S01]  /*3a70*/  SEL R7, R2, R27, !P3 ;  /* 0x0000001b02077207 */ /* 0x008fe20005800000 */
[----:B------:R-:W-:Y:S02]  /*3a80*/  @!P0 IMAD.IADD R3, R3, 0x1, -R0 ;  /* 0x0000000103038824 */ /* 0x000fe400078e0a00 */
[----:B------:R2:W-:Y:S01]  /*3a90*/  STL [R1+0x304], R8 ;  /* 0x0003040801007387 */ /* 0x0005e20000100800 */
[----:B------:R-:W-:Y:S02]  /*3aa0*/  @!P2 IADD3 R5, R5, -R0, RZ ;  /* 0x800000000505a210 */ /* 0x000fe40007ffe0ff */
[C---:B------:R-:W-:Y:S01]  /*3ab0*/  ISETP.GT.U32.AND P0, PT, R0.reuse, R21, PT ;  /* 0x000000150000720c */ /* 0x040fe20003f04070 */
[----:B------:R3:W-:Y:S01]  /*3ac0*/  STL [R1+0x300], R7 ;  /* 0x0003000701007387 */ /* 0x0007e20000100800 */
[----:B------:R-:W-:-:S02]  /*3ad0*/  ISETP.GT.U32.AND P2, PT, R0, R3, PT ;  /* 0x000000030000720c */ /* 0x000fc40003f44070 */
[C---:B-1----:R-:W-:Y:S02]  /*3ae0*/  SEL R4, R2.reuse, R31, !P3 ;  /* 0x0000001f02047207 */ /* 0x042fe40005800000 */
[----:B--2---:R-:W-:-:S03]  /*3af0*/  SEL R8, R2, R33, !P3 ;  /* 0x0000002102087207 */ /* 0x004fc60005800000 */
[----:B------:R1:W-:Y:S01]  /*3b00*/  STL [R1+0x330], R4 ;  /* 0x0003300401007387 */ /* 0x0003e20000100800 */
[----:B---3--:R-:W-:-:S03]  /*3b10*/  SEL R7, R2, R35, !P3 ;  /* 0x0000002302077207 */ /* 0x008fc60005800000 */
[----:B------:R2:W-:Y:S01]  /*3b20*/  STL [R1+0x334], R8 ;  /* 0x0003340801007387 */ /* 0x0005e20000100800 */
[--C-:B------:R-:W-:Y:S02]  /*3b30*/  @!P0 IMAD.IADD R21, R21, 0x1, -R0.reuse ;  /* 0x0000000115158824 */ /* 0x100fe400078e0a00 */
[----:B------:R-:W-:Y:S01]  /*3b40*/  @!P2 IMAD.IADD R3, R3, 0x1, -R0 ;  /* 0x000000010303a824 */ /* 0x000fe200078e0a00 */
[----:B------:R3:W-:Y:S01]  /*3b50*/  STL [R1+0x338], R7 ;  /* 0x0003380701007387 */ /* 0x0007e20000100800 */
[----:B------:R-:W-:Y:S02]  /*3b60*/  ISETP.NE.AND P2, PT, RZ, c[0x0][0x178], PT ;  /* 0x00005e00ff007a0c */ /* 0x000fe40003f45270 */
[C---:B-1----:R-:W-:Y:S02]  /*3b70*/  SEL R4, R2.reuse, R39, !P3 ;  /* 0x0000002702047207 */ /* 0x042fe40005800000 */
[----:B------:R-:W-:Y:S02]  /*3b80*/  LOP3.LUT R0, RZ, c[0x0][0x178], RZ, 0x33, !PT ;  /* 0x00005e00ff007a12 */ /* 0x000fe400078e33ff */
[----:B--2---:R-:W-:Y:S01]  /*3b90*/  SEL R8, R2, R37, !P3 ;  /* 0x0000002502087207 */ /* 0x004fe20005800000 */
[----:B------:R1:W-:Y:S01]  /*3ba0*/  STL [R1+0x33c], R4 ;  /* 0x00033c0401007387 */ /* 0x0003e20000100800 */
[----:B------:R-:W-:-:S02]  /*3bb0*/  @!P1 IADD3 R21, -R21, RZ, RZ ;  /* 0x000000ff15159210 */ /* 0x000fc40007ffe1ff */
[----:B---3--:R-:W-:Y:S01]  /*3bc0*/  SEL R7, R2, R41, !P3 ;  /* 0x0000002902077207 */ /* 0x008fe20005800000 */
[----:B------:R2:W-:Y:S01]  /*3bd0*/  STL [R1+0x340], R8 ;  /* 0x0003400801007387 */ /* 0x0005e20000100800 */
[C---:B------:R-:W-:Y:S02]  /*3be0*/  SEL R17, R0.reuse, R17, !P2 ;  /* 0x0000001100117207 */ /* 0x040fe40005000000 */
[----:B------:R-:W-:Y:S01]  /*3bf0*/  SEL R21, R0, R21, !P2 ;  /* 0x0000001500157207 */ /* 0x000fe20005000000 */
[----:B------:R3:W-:Y:S01]  /*3c00*/  STL [R1+0x344], R7 ;  /* 0x0003440701007387 */ /* 0x0007e20000100800 */
[C---:B-1----:R-:W-:Y:S02]  /*3c10*/  SEL R4, R2.reuse, R43, !P3 ;  /* 0x0000002b02047207 */ /* 0x042fe40005800000 */
[----:B--2---:R-:W-:-:S03]  /*3c20*/  SEL R8, R2, R45, !P3 ;  /* 0x0000002d02087207 */ /* 0x004fc60005800000 */
[----:B------:R1:W-:Y:S01]  /*3c30*/  STL [R1+0x348], R4 ;  /* 0x0003480401007387 */ /* 0x0003e20000100800 */
[----:B---3--:R-:W-:-:S03]  /*3c40*/  SEL R7, R2, R49, !P3 ;  /* 0x0000003102077207 */ /* 0x008fc60005800000 */
[----:B------:R2:W-:Y:S04]  /*3c50*/  STL [R1+0x34c], R8 ;  /* 0x00034c0801007387 */ /* 0x0005e80000100800 */
        /* <DEDUP_REMOVED lines=85> */
[----:B-1----:R-:W-:Y:S02]  /*41b0*/  SEL R4, R2, R69, !P3 ;  /* 0x0000004502047207 */ /* 0x002fe40005800000 */
[----:B------:R-:W-:Y:S02]  /*41c0*/  ISETP.GE.AND P3, PT, R16, RZ, PT ;  /* 0x000000ff1000720c */ /* 0x000fe40003f66270 */
[----:B------:R-:W-:Y:S01]  /*41d0*/  IADD3 R2, R252, -0x5, RZ ;  /* 0xfffffffbfc027810 */ /* 0x000fe20007ffe0ff */
[----:B------:R1:W-:Y:S01]  /*41e0*/  STL [R1+0xd50], R4 ;  /* 0x000d500401007387 */ /* 0x0003e20000100800 */
[----:B--2---:R-:W-:-:S02]  /*41f0*/  IMAD.SHL.U32 R8, R10, 0x4, RZ ;  /* 0x000000040a087824 */ /* 0x004fc400078e00ff */
[----:B------:R-:W-:Y:S01]  /*4200*/  ISETP.GE.U32.AND P5, PT, R2, 0x7fffff7c, PT ;  /* 0x7fffff7c0200780c */ /* 0x000fe20003fa6070 */
[----:B---3--:R-:W-:Y:S01]  /*4210*/  IMAD.MOV.U32 R7, RZ, RZ, c[0x0][0x18c] ;  /* 0x00006300ff077624 */ /* 0x008fe200078e00ff */
[----:B------:R-:W-:-:S04]  /*4220*/  IADD3 R2, R252, -0x9, RZ ;  /* 0xfffffff7fc027810 */ /* 0x000fc80007ffe0ff */
[----:B------:R-:W-:Y:S01]  /*4230*/  ISETP.GE.U32.AND P6, PT, R2, 0x7fffff78, PT ;  /* 0x7fffff780200780c */ /* 0x000fe20003fc6070 */
[----:B------:R-:W-:Y:S01]  /*4240*/  @!P3 IMAD.MOV R5, RZ, RZ, -R5 ;  /* 0x000000ffff05b224 */ /* 0x000fe200078e0a05 */
[----:B------:R-:W-:Y:S02]  /*4250*/  ISETP.GE.AND P3, PT, R6, RZ, PT ;  /* 0x000000ff0600720c */ /* 0x000fe40003f66270 */
[----:B-1----:R-:W-:Y:S02]  /*4260*/  IADD3 R4, R252, -0xd, RZ ;  /* 0xfffffff3fc047810 */ /* 0x002fe40007ffe0ff */
[----:B------:R-:W-:Y:S01]  /*4270*/  SEL R2, R0, R5, !P2 ;  /* 0x0000000500027207 */ /* 0x000fe20005000000 */
[----:B------:R-:W-:Y:S01]  /*4280*/  IMAD R5, R10, c[0x0][0x18c], RZ ;  /* 0x000063000a057a24 */ /* 0x000fe200078e02ff */
[----:B------:R-:W-:Y:S02]  /*4290*/  ISETP.GE.U32.AND P0, PT, R4, 0x7fffff74, PT ;  /* 0x7fffff740400780c */ /* 0x000fe40003f06070 */
[----:B------:R-:W-:Y:S01]  /*42a0*/  IADD3 R4, R252, -0x11, RZ ;  /* 0xffffffeffc047810 */ /* 0x000fe20007ffe0ff */
[----:B------:R-:W-:Y:S01]  /*42b0*/  IMAD R2, R2, c[0x0][0x184], RZ ;  /* 0x0000610002027a24 */ /* 0x000fe200078e02ff */
[----:B------:R-:W-:-:S02]  /*42c0*/  IADD3 R6, R252, -0x15, RZ ;  /* 0xffffffebfc067810 */ /* 0x000fc40007ffe0ff */
[----:B------:R-:W-:Y:S01]  /*42d0*/  ISETP.GE.U32.AND P1, PT, R4, 0x7fffff70, PT ;  /* 0x7fffff700400780c */ /* 0x000fe20003f26070 */
[----:B------:R-:W-:-:S05]  /*42e0*/  @!P3 IMAD.MOV R3, RZ, RZ, -R3 ;  /* 0x000000ffff03b224 */ /* 0x000fca00078e0a03 */
[----:B------:R-:W-:Y:S01]  /*42f0*/  SEL R4, R0, R3, !P2 ;  /* 0x0000000300047207 */ /* 0x000fe20005000000 */
[----:B------:R-:W-:Y:S01]  /*4300*/  IMAD R0, R17, c[0x0][0x184], RZ ;  /* 0x0000610011007a24 */ /* 0x000fe200078e02ff */
[----:B------:R-:W-:Y:S01]  /*4310*/  LEA R236, P2, R2, c[0x0][0x160], 0x2 ;  /* 0x0000580002ec7a11 */ /* 0x000fe200078410ff */
[----:B------:R-:W-:Y:S02]  /*4320*/  IMAD R3, R21, c[0x0][0x184], RZ ;  /* 0x0000610015037a24 */ /* 0x000fe400078e02ff */
[----:B------:R-:W-:Y:S01]  /*4330*/  IMAD R4, R4, c[0x0][0x184], RZ ;  /* 0x0000610004047a24 */ /* 0x000fe200078e02ff */
[----:B------:R-:W-:Y:S02]  /*4340*/  LEA R234, P3, R0, c[0x0][0x160], 0x2 ;  /* 0x0000580000ea7a11 */ /* 0x000fe400078610ff */
[----:B------:R-:W-:Y:S02]  /*4350*/  LEA.HI.X.SX32 R237, R2, c[0x0][0x164], 0x2, P2 ;  /* 0x0000590002ed7a11 */ /* 0x000fe400010f16ff */
[----:B------:R-:W-:-:S02]  /*4360*/  LEA.HI.X.SX32 R235, R0, c[0x0][0x164], 0x2, P3 ;  /* 0x0000590000eb7a11 */ /* 0x000fc400018f16ff */
[----:B------:R-:W-:Y:S01]  /*4370*/  LEA R0, R7, R5, 0x5 ;  /* 0x0000000507007211 */ /* 0x000fe200078e28ff */
[----:B------:R1:W-:Y:S01]  /*4380*/  LDGSTS.E [R8], [R236.64], !P4 ;  /* 0x00000000ec087fae */ /* 0x0003e2000e121848 */
[----:B------:R-:W-:Y:S01]  /*4390*/  LEA R238, P2, R3, c[0x0][0x160], 0x2 ;  /* 0x0000580003ee7a11 */ /* 0x000fe200078410ff */
[C---:B------:R-:W-:Y:S01]  /*43a0*/  IMAD.WIDE R232, R226.reuse, 0x4, R236 ;  /* 0x00000004e2e87825 */ /* 0x040fe200078e02ec */
[----:B------:R-:W-:Y:S01]  /*43b0*/  LEA R242, P3, R5, c[0x0][0x168], 0x2 ;  /* 0x00005a0005f27a11 */ /* 0x000fe200078610ff */
[----:B------:R1:W-:Y:S01]  /*43c0*/  LDGSTS.E [R8+0x80], [R234.64], !P4 ;  /* 0x00080000ea087fae */ /* 0x0003e2000e121848 */
[----:B------:R-:W-:Y:S01]  /*43d0*/  LEA.HI.X.SX32 R239, R3, c[0x0][0x164], 0x2, P2 ;  /* 0x0000590003ef7a11 */ /* 0x000fe200010f16ff */
[----:B------:R-:W-:Y:S01]  /*43e0*/  IMAD R2, R7, 0x20, R0 ;  /* 0x0000002007027824 */ /* 0x000fe200078e0200 */
[----:B------:R-:W-:Y:S01]  /*43f0*/  LEA.HI.X.SX32 R243, R5, c[0x0][0x16c], 0x2, P3 ;  /* 0x00005b0005f37a11 */ /* 0x000fe200018f16ff */
[----:B------:R-:W-:Y:S01]  /*4400*/  IMAD.WIDE R230, R226, 0x4, R234 ;  /* 0x00000004e2e67825 */ /* 0x000fe200078e02ea */
[----:B------:R-:W-:Y:S01]  /*4410*/  LEA R244, P3, R0, c[0x0][0x168], 0x2 ;  /* 0x00005a0000f47a11 */ /* 0x000fe200078610ff */
[----:B------:R1:W-:Y:S01]  /*4420*/  LDGSTS.E [R8+0x100], [R238.64], !P4 ;  /* 0x00100000ee087fae */ /* 0x0003e2000e121848 */
[----:B------:R-:W-:Y:S01]  /*4430*/  LEA R240, P2, R4, c[0x0][0x160], 0x2 ;  /* 0x0000580004f07a11 */ /* 0x000fe200078410ff */
[----:B------:R-:W-:Y:S01]  /*4440*/  IMAD R3, R7, 0x20, R2 ;  /* 0x0000002007037824 */ /* 0x000fe200078e0202 */
[----:B------:R-:W-:Y:S01]  /*4450*/  LEA.HI.X.SX32 R245, R0, c[0x0][0x16c], 0x2, P3 ;  /* 0x00005b0000f57a11 */ /* 0x000fe200018f16ff */
[----:B------:R-:W-:Y:S01]  /*4460*/  IMAD.WIDE R228, R226, 0x4, R238 ;  /* 0x00000004e2e47825 */ /* 0x000fe200078e02ee */
[----:B------:R-:W-:-:S02]  /*4470*/  LEA.HI.X.SX32 R241, R4, c[0x0][0x164], 0x2, P2 ;  /* 0x0000590004f17a11 */ /* 0x000fc400010f16ff */
[----:B------:R-:W-:Y:S02]  /*4480*/  LEA R248, P3, R3, c[0x0][0x168], 0x2 ;  /* 0x00005a0003f87a11 */ /* 0x000fe400078610ff */
[----:B------:R-:W-:Y:S01]  /*4490*/  SHF.L.U32 R5, R9, 0x3, RZ ;  /* 0x0000000309057819 */ /* 0x000fe200000006ff */
[----:B------:R1:W-:Y:S01]  /*44a0*/  LDGSTS.E [R8+0x180], [R240.64], !P4 ;  /* 0x00180000f0087fae */ /* 0x0003e2000e121848 */
[----:B------:R-:W-:Y:S01]  /*44b0*/  LEA.HI.X.SX32 R249, R3, c[0x0][0x16c], 0x2, P3 ;  /* 0x00005b0003f97a11 */ /* 0x000fe200018f16ff */
[----:B------:R-:W-:Y:S01]  /*44c0*/  IMAD.SHL.U32 R3, R9, 0x4, RZ ;  /* 0x0000000409037824 */ /* 0x000fe200078e00ff */
[----:B------:R-:W-:Y:S01]  /*44d0*/  LEA R246, P2, R2, c[0x0][0x168], 0x2 ;  /* 0x00005a0002f67a11 */ /* 0x000fe200078410ff */
[--C-:B------:R-:W-:Y:S01]  /*44e0*/  IMAD.WIDE R16, R5, 0x4, R236.reuse ;  /* 0x0000000405107825 */ /* 0x100fe200078e02ec */
[----:B------:R-:W-:Y:S02]  /*44f0*/  IADD3 R0, R252, -0x1d, RZ ;  /* 0xffffffe3fc007810 */ /* 0x000fe40007ffe0ff */
[----:B------:R-:W-:Y:S01]  /*4500*/  LEA.HI.X.SX32 R247, R2, c[0x0][0x16c], 0x2, P2 ;  /* 0x00005b0002f77a11 */ /* 0x000fe200010f16ff */
[----:B------:R-:W-:Y:S01]  /*4510*/  IMAD.WIDE R22, R3, 0x4, R236 ;  /* 0x0000000403167825 */ /* 0x000fe200078e02ec */
[----:B------:R-:W-:-:S02]  /*4520*/  ISETP.GE.U32.AND P2, PT, R6, 0x7fffff6c, PT ;  /* 0x7fffff6c0600780c */ /* 0x000fc40003f46070 */
[----:B------:R-:W-:Y:S01]  /*4530*/  ISETP.GE.U32.AND P4, PT, R0, 0x7fffff64, PT ;  /* 0x7fffff640000780c */ /* 0x000fe20003f86070 */
[C---:B------:R-:W-:Y:S01]  /*4540*/  IMAD.WIDE R18, R3.reuse, 0x4, R234 ;  /* 0x0000000403127825 */ /* 0x040fe200078e02ea */
[----:B------:R-:W-:Y:S01]  /*4550*/  STL.64 [R1+0x230], R22 ;  /* 0x0002301601007387 */ /* 0x000fe20000100a00 */
[C---:B------:R-:W-:Y:S02]  /*4560*/  IADD3 R0, R252.reuse, -0x21, RZ ;  /* 0xffffffdffc007810 */ /* 0x040fe40007ffe0ff */
[C---:B------:R-:W-:Y:S01]  /*4570*/  IMAD.WIDE R14, R3.reuse, 0x4, R238 ;  /* 0x00000004030e7825 */ /* 0x040fe200078e02ee */
[----:B------:R1:W-:Y:S01]  /*4580*/  LDGSTS.E [R8+0x800], [R22.64], !P5 ;  /* 0x0080000016087fae */ /* 0x0003e2000e921848 */
[----:B------:R-:W-:Y:S02]  /*4590*/  IADD3 R4, R252, -0x19, RZ ;  /* 0xffffffe7fc047810 */ /* 0x000fe40007ffe0ff */
[----:B------:R-:W-:Y:S01]  /*45a0*/  IMAD.WIDE R12, R3, 0x4, R240 ;  /* 0x00000004030c7825 */ /* 0x000fe200078e02f0 */
[----:B------:R-:W-:Y:S01]  /*45b0*/  STL.64 [R1+0x228], R18 ;  /* 0x0002281201007387 */ /* 0x000fe20000100a00 */
[----:B------:R-:W-:-:S02]  /*45c0*/  ISETP.GE.U32.AND P3, PT, R4, 0x7fffff68, PT ;  /* 0x7fffff680400780c */ /* 0x000fc40003f66070 */
[----:B------:R-:W-:Y:S01]  /*45d0*/  IMAD R3, R9, 0xc, RZ ;  /* 0x0000000c09037824 */ /* 0x000fe200078e02ff */
[----:B------:R1:W-:Y:S01]  /*45e0*/  LDGSTS.E [R8+0x880], [R18.64], !P5 ;  /* 0x0088000012087fae */ /* 0x0003e2000e921848 */
[--C-:B------:R-:W-:Y:S01]  /*45f0*/  IMAD.WIDE R6, R5, 0x4, R240.reuse ;  /* 0x0000000405067825 */ /* 0x100fe200078e02f0 */
[----:B------:R-:W-:Y:S02]  /*4600*/  IADD3 R2, R252, -0x4d, RZ ;  /* 0xffffffb3fc027810 */ /* 0x000fe40007ffe0ff */
[----:B------:R2:W-:Y:S01]  /*4610*/  STL.64 [R1+0x220], R14 ;  /* 0x0002200e01007387 */ /* 0x0005e20000100a00 */
[----:B------:R-:W-:-:S03]  /*4620*/  IMAD.WIDE R226, R226, 0x4, R240 ;  /* 0x00000004e2e27825 */ /* 0x000fc600078e02f0 */
[----:B------:R2:W-:Y:S04]  /*4630*/  LDGSTS.E [R8+0x900], [R14.64], !P5 ;  /* 0x009000000e087fae */ /* 0x0005e8000e921848 */
[----:B------:R3:W-:Y:S04]  /*4640*/  STL.64 [R1+0x218], R12 ;  /* 0x0002180c01007387 */ /* 0x0007e80000100a00 */
[----:B------:R3:W-:Y:S01]  /*4650*/  LDGSTS.E [R8+0x980], [R12.64], !P5 ;  /* 0x009800000c087fae */ /* 0x0007e2000e921848 */
[----:B------:R-:W-:Y:S02]  /*4660*/  ISETP.GE.U32.AND P5, PT, R0, 0x7fffff60, PT ;  /* 0x7fffff600000780c */ /* 0x000fe40003fa6070 */
[----:B------:R-:W-:Y:S01]  /*4670*/  IADD3 R0, R252, -0x25, RZ ;  /* 0xffffffdbfc007810 */ /* 0x000fe20007ffe0ff */
[C---:B--2---:R-:W-:Y:S01]  /*4680*/  IMAD.WIDE R14, R5.reuse, 0x4, R234 ;  /* 0x00000004050e7825 */ /* 0x044fe200078e02ea */
[----:B------:R2:W-:Y:S04]  /*4690*/  STL.64 [R1+0x1f0], R16 ;  /* 0x0001f01001007387 */ /* 0x0005e80000100a00 */
[----:B------:R2:W-:Y:S01]  /*46a0*/  LDGSTS.E [R8+0x1000], [R16.64], !P6 ;  /* 0x0100000010087fae */ /* 0x0005e2000f121848 */
[----:B---3--:R-:W-:-:S03]  /*46b0*/  IMAD.WIDE R12, R5, 0x4, R238 ;  /* 0x00000004050c7825 */ /* 0x008fc600078e02ee */
[----:B------:R3:W-:Y:S01]  /*46c0*/  STL.64 [R1+0x1e8], R14 ;  /* 0x0001e80e01007387 */ /* 0x0007e20000100a00 */
[----:B------:R-:W-:-:S03]  /*46d0*/  IMAD.SHL.U32 R5, R9, 0x10, RZ ;  /* 0x0000001009057824 */ /* 0x000fc600078e00ff */
[----:B------:R3:W-:Y:S01]  /*46e0*/  LDGSTS.E [R8+0x1080], [R14.64], !P6 ;  /* 0x010800000e087fae */ /* 0x0007e2000f121848 */
[----:B--2---:R-:W-:-:S03]  /*46f0*/  IMAD.WIDE R16, R3, 0x4, R236 ;  /* 0x0000000403107825 */ /* 0x004fc600078e02ec */
[----:B------:R2:W-:Y:S04]  /*4700*/  STL.64 [R1+0x1e0], R12 ;  /* 0x0001e00c01007387 */ /* 0x0005e80000100a00 */
[----:B------:R2:W-:Y:S01]  /*4710*/  LDGSTS.E [R8+0x1100], [R12.64], !P6 ;  /* 0x011000000c087fae */ /* 0x0005e2000f121848 */
[----:B---3--:R-:W-:-:S03]  /*4720*/  IMAD.WIDE R14, R3, 0x4, R234 ;  /* 0x00000004030e7825 */ /* 0x008fc600078e02ea */
        /* <DEDUP_REMOVED lines=9> */
[----:B------:R-:W-:-:S03]  /*47c0*/  IMAD R3, R9, 0x14, RZ ;  /* 0x0000001409037824 */ /* 0x000fc600078e02ff */
        /* <DEDUP_REMOVED lines=115> */
[----:B------:R2:W-:Y:S04]  /*4f00*/  LDGSTS.E [R8+0x5800], [R16.64], !P1 ;  /* 0x0580000010087fae */ /* 0x0005e8000c921848 */
[----:B------:R2:W-:Y:S01]  /*4f10*/  STL.64 [R1+0x70], R16 ;  /* 0x0000701001007387 */ /* 0x0005e20000100a00 */
[----:B---3--:R-:W-:-:S03]  /*4f20*/  IMAD.WIDE R6, R3, 0x4, R240 ;  /* 0x0000000403067825 */ /* 0x008fc600078e02f0 */
[----:B------:R3:W-:Y:S04]  /*4f30*/  LDGSTS.E [R8+0x5880], [R14.64], !P1 ;  /* 0x058800000e087fae */ /* 0x0007e8000c921848 */
[----:B------:R3:W-:Y:S04]  /*4f40*/  STL.64 [R1+0x68], R14 ;  /* 0x0000680e01007387 */ /* 0x0007e80000100a00 */
[----:B------:R4:W-:Y:S01]  /*4f50*/  LDGSTS.E [R8+0x5900], [R12.64], !P1 ;  /* 0x059000000c087fae */ /* 0x0009e2000c921848 */
[----:B--2---:R-:W-:-:S03]  /*4f60*/  IMAD.WIDE R16, R5, 0x4, R236 ;  /* 0x0000000405107825 */ /* 0x004fc600078e02ec */
[----:B------:R4:W-:Y:S04]  /*4f70*/  STL.64 [R1+0x60], R12 ;  /* 0x0000600c01007387 */ /* 0x0009e80000100a00 */
[----:B------:R2:W-:Y:S01]  /*4f80*/  LDGSTS.E [R8+0x5980], [R6.64], !P1 ;  /* 0x0598000006087fae */ /* 0x0005e2000c921848 */
[----:B---3--:R-:W-:Y:S01]  /*4f90*/  IMAD.WIDE R14, R5, 0x4, R234 ;  /* 0x00000004050e7825 */ /* 0x008fe200078e02ea */
[----:B------:R-:W-:Y:S02]  /*4fa0*/  ISETP.GE.U32.AND P1, PT, R0, 0x7fffff38, PT ;  /* 0x7fffff380000780c */ /* 0x000fe40003f26070 */
[----:B------:R2:W-:Y:S01]  /*4fb0*/  STL.64 [R1+0x58], R6 ;  /* 0x0000580601007387 */ /* 0x0005e20000100a00 */
[----:B------:R-:W-:Y:S02]  /*4fc0*/  IMAD R0, R9, 0x34, RZ ;  /* 0x0000003409007824 */ /* 0x000fe400078e02ff */
[C---:B----4-:R-:W-:Y:S01]  /*4fd0*/  IMAD.WIDE R12, R5.reuse, 0x4, R238 ;  /* 0x00000004050c7825 */ /* 0x050fe200078e02ee */
[----:B------:R-:W-:Y:S04]  /*4fe0*/  STL.64 [R1+0x50], R16 ;  /* 0x0000501001007387 */ /* 0x000fe80000100a00 */
[----:B------:R1:W-:Y:S01]  /*4ff0*/  LDGSTS.E [R8+0x6000], [R16.64], !P2 ;  /* 0x0600000010087fae */ /* 0x0003e2000d121848 */
[----:B--2---:R-:W-:-:S03]  /*5000*/  IMAD.WIDE R6, R5, 0x4, R240 ;  /* 0x0000000405067825 */ /* 0x004fc600078e02f0 */
[----:B------:R2:W-:Y:S01]  /*5010*/  STL.64 [R1+0x48], R14 ;  /* 0x0000480e01007387 */ /* 0x0005e20000100a00 */
[----:B------:R-:W-:-:S03]  /*5020*/  IMAD.WIDE R4, R0, 0x4, R240 ;  /* 0x0000000400047825 */ /* 0x000fc600078e02f0 */
[----:B------:R2:W-:Y:S04]  /*5030*/  LDGSTS.E [R8+0x6080], [R14.64], !P2 ;  /* 0x060800000e087fae */ /* 0x0005e8000d121848 */
[----:B------:R3:W-:Y:S04]  /*5040*/  STL.64 [R1+0x40], R12 ;  /* 0x0000400c01007387 */ /* 0x0007e80000100a00 */
[----:B------:R3:W-:Y:S01]  /*5050*/  LDGSTS.E [R8+0x6100], [R12.64], !P2 ;  /* 0x061000000c087fae */ /* 0x0007e2000d121848 */
[----:B--2---:R-:W-:-:S03]  /*5060*/  IMAD.WIDE R14, R0, 0x4, R236 ;  /* 0x00000004000e7825 */ /* 0x004fc600078e02ec */
[----:B------:R2:W-:Y:S04]  /*5070*/  STL.64 [R1+0x38], R6 ;  /* 0x0000380601007387 */ /* 0x0005e80000100a00 */
[----:B------:R2:W-:Y:S01]  /*5080*/  LDGSTS.E [R8+0x6180], [R6.64], !P2 ;  /* 0x0618000006087fae */ /* 0x0005e2000d121848 */
[----:B------:R-:W-:Y:S01]  /*5090*/  ISETP.GE.U32.AND P2, PT, R2, 0x7fffff34, PT ;  /* 0x7fffff340200780c */ /* 0x000fe20003f46070 */
[----:B------:R-:W-:Y:S02]  /*50a0*/  IMAD.WIDE R2, R250, 0x4, R238 ;  /* 0x00000004fa027825 */ /* 0x000fe400078e02ee */
[----:B------:R-:W-:Y:S02]  /*50b0*/  STL.64 [R1+0x30], R14 ;  /* 0x0000300e01007387 */ /* 0x000fe40000100a00 */
[----:B---3--:R-:W-:-:S02]  /*50c0*/  IMAD.WIDE R12, R0, 0x4, R234 ;  /* 0x00000004000c7825 */ /* 0x008fc400078e02ea */
[----:B------:R1:W-:Y:S02]  /*50d0*/  LDGSTS.E [R8+0x6800], [R14.64], !P3 ;  /* 0x068000000e087fae */ /* 0x0003e4000d921848 */
[----:B--2---:R-:W-:Y:S02]  /*50e0*/  IMAD.WIDE R6, R0, 0x4, R238 ;  /* 0x0000000400067825 */ /* 0x004fe400078e02ee */
[----:B------:R-:W-:Y:S01]  /*50f0*/  STL.64 [R1+0x28], R12 ;  /* 0x0000280c01007387 */ /* 0x000fe20000100a00 */
[----:B------:R-:W-:-:S03]  /*5100*/  IADD3 R0, R252, -0x51, RZ ;  /* 0xffffffaffc007810 */ /* 0x000fc60007ffe0ff */
[----:B------:R1:W-:Y:S04]  /*5110*/  LDGSTS.E [R8+0x6880], [R12.64], !P3 ;  /* 0x068800000c087fae */ /* 0x0003e8000d921848 */
[----:B------:R2:W-:Y:S04]  /*5120*/  STL.64 [R1+0x20], R6 ;  /* 0x0000200601007387 */ /* 0x0005e80000100a00 */
[----:B------:R2:W-:Y:S04]  /*5130*/  LDGSTS.E [R8+0x6900], [R6.64], !P3 ;  /* 0x0690000006087fae */ /* 0x0005e8000d921848 */
[----:B------:R3:W-:Y:S04]  /*5140*/  STL.64 [R1+0x18], R4 ;  /* 0x0000180401007387 */ /* 0x0007e80000100a00 */
[----:B------:R3:W-:Y:S01]  /*5150*/  LDGSTS.E [R8+0x6980], [R4.64], !P3 ;  /* 0x0698000004087fae */ /* 0x0007e2000d921848 */
[----:B------:R-:W-:-:S02]  /*5160*/  ISETP.GE.U32.AND P3, PT, R0, 0x7fffff30, PT ;  /* 0x7fffff300000780c */ /* 0x000fc40003f66070 */
[----:B------:R-:W-:Y:S01]  /*5170*/  IADD3 R0, R252, -0x55, RZ ;  /* 0xffffffabfc007810 */ /* 0x000fe20007ffe0ff */
[----:B--2---:R-:W-:-:S05]  /*5180*/  IMAD.WIDE R6, R250, 0x4, R236 ;  /* 0x00000004fa067825 */ /* 0x004fca00078e02ec */
[----:B------:R-:W-:Y:S01]  /*5190*/  STL.64 [R1+0x10], R6 ;  /* 0x0000100601007387 */ /* 0x000fe20000100a00 */
[----:B---3--:R-:W-:-:S03]  /*51a0*/  IMAD.WIDE R4, R250, 0x4, R234 ;  /* 0x00000004fa047825 */ /* 0x008fc600078e02ea */
[----:B------:R1:W-:Y:S01]  /*51b0*/  LDGSTS.E [R8+0x7000], [R6.64], !P4 ;  /* 0x0700000006087fae */ /* 0x0003e2000e121848 */
[----:B------:R-:W-:-:S03]  /*51c0*/  IMAD.WIDE R250, R250, 0x4, R240 ;  /* 0x00000004fafa7825 */ /* 0x000fc600078e02f0 */
[----:B------:R-:W-:Y:S04]  /*51d0*/  STL.64 [R1+0x8], R4 ;  /* 0x0000080401007387 */ /* 0x000fe80000100a00 */
[----:B------:R1:W-:Y:S04]  /*51e0*/  LDGSTS.E [R8+0x7080], [R4.64], !P4 ;  /* 0x0708000004087fae */ /* 0x0003e8000e121848 */
[----:B------:R2:W-:Y:S04]  /*51f0*/  STL.64 [R1], R2 ;  /* 0x0000000201007387 */ /* 0x0005e80000100a00 */
[----:B------:R2:W-:Y:S04]  /*5200*/  LDGSTS.E [R8+0x7100], [R2.64], !P4 ;  /* 0x0710000002087fae */ /* 0x0005e8000e121848 */
[----:B------:R3:W-:Y:S01]  /*5210*/  LDGSTS.E [R8+0x7180], [R250.64], !P4 ;  /* 0x07180000fa087fae */ /* 0x0007e2000e121848 */
[----:B------:R-:W-:-:S02]  /*5220*/  ISETP.GE.U32.AND P4, PT, R0, 0x7fffff2c, PT ;  /* 0x7fffff2c0000780c */ /* 0x000fc40003f86070 */
[C---:B------:R-:W-:Y:S01]  /*5230*/  IADD3 R0, R252.reuse, -0x59, RZ ;  /* 0xffffffa7fc007810 */ /* 0x040fe20007ffe0ff */
[----:B------:R3:W-:Y:S04]  /*5240*/  STL.64 [R1+0x24f0], R250 ;  /* 0x0024f0fa01007387 */ /* 0x0007e80000100a00 */
[----:B------:R4:W-:Y:S01]  /*5250*/  STL.64 [R1+0x24f8], R232 ;  /* 0x0024f8e801007387 */ /* 0x0009e20000100a00 */
[----:B--2---:R-:W-:-:S03]  /*5260*/  IADD3 R2, R252, -0x1e, RZ ;  /* 0xffffffe2fc027810 */ /* 0x004fc60007ffe0ff */
[----:B------:R-:W-:Y:S01]  /*5270*/  STL.64 [R1+0x2500], R230 ;  /* 0x002500e601007387 */ /* 0x000fe20000100a00 */
[----:B---3--:R-:W-:Y:S01]  /*5280*/  MOV R250, c[0x0][0x188] ;  /* 0x0000620000fa7a02 */ /* 0x008fe20000000f00 */
[----:B------:R-:W-:Y:S02]  /*5290*/  IMAD.SHL.U32 R251, R10, 0x4, RZ ;  /* 0x000000040afb7824 */ /* 0x000fe400078e00ff */
[----:B------:R-:W-:Y:S02]  /*52a0*/  STL.64 [R1+0x2508], R228 ;  /* 0x002508e401007387 */ /* 0x000fe40000100a00 */
[C---:B------:R-:W-:Y:S02]  /*52b0*/  IMAD.SHL.U32 R218, R250.reuse, 0x40, RZ ;  /* 0x00000040fada7824 */ /* 0x040fe400078e00ff */
[----:B------:R4:W-:Y:S01]  /*52c0*/  LDGSTS.E [R251+0x7800], [R232.64], !P5 ;  /* 0x07800000e8fb7fae */ /* 0x0009e2000e921848 */
[----:B------:R-:W-:Y:S02]  /*52d0*/  IMAD R210, R250, 0x44, RZ ;  /* 0x00000044fad27824 */ /* 0x000fe400078e02ff */
[C---:B------:R-:W-:Y:S01]  /*52e0*/  IMAD.WIDE R224, R218.reuse, 0x4, R236 ;  /* 0x00000004dae07825 */ /* 0x040fe200078e02ec */
[----:B------:R2:W-:Y:S03]  /*52f0*/  LDGSTS.E [R251+0x7880], [R230.64], !P5 ;  /* 0x07880000e6fb7fae */ /* 0x0005e6000e921848 */
[C---:B------:R-:W-:Y:S01]  /*5300*/  IMAD.WIDE R222, R218.reuse, 0x4, R234 ;  /* 0x00000004dade7825 */ /* 0x040fe200078e02ea */
[----:B------:R3:W-:Y:S03]  /*5310*/  LDGSTS.E [R251+0x7900], [R228.64], !P5 ;  /* 0x07900000e4fb7fae */ /* 0x0007e6000e921848 */
[----:B------:R-:W-:Y:S01]  /*5320*/  IMAD.WIDE R220, R218, 0x4, R238 ;  /* 0x00000004dadc7825 */ /* 0x000fe200078e02ee */
[----:B------:R1:W-:Y:S01]  /*5330*/  LDGSTS.E [R251+0x7980], [R226.64], !P5 ;  /* 0x07980000e2fb7fae */ /* 0x0003e2000e921848 */
[----:B------:R-:W-:-:S02]  /*5340*/  ISETP.GE.U32.AND P5, PT, R0, 0x7fffff28, PT ;  /* 0x7fffff280000780c */ /* 0x000fc40003fa6070 */
[----:B------:R-:W-:Y:S01]  /*5350*/  IMAD.WIDE R218, R218, 0x4, R240 ;  /* 0x00000004dada7825 */ /* 0x000fe200078e02f0 */
[----:B------:R-:W-:Y:S01]  /*5360*/  IADD3 R0, R252, -0x5d, RZ ;  /* 0xffffffa3fc007810 */ /* 0x000fe20007ffe0ff */
[----:B------:R1:W-:Y:S01]  /*5370*/  LDGSTS.E [R251+0x8000], [R224.64], !P6 ;  /* 0x08000000e0fb7fae */ /* 0x0003e2000f121848 */
[----:B----4-:R-:W-:Y:S01]  /*5380*/  LOP3.LUT R233, R251, 0x20, RZ, 0x3c, !PT ;  /* 0x00000020fbe97812 */ /* 0x010fe200078e3cff */
[----:B------:R-:W-:Y:S02]  /*5390*/  IMAD.WIDE R216, R210, 0x4, R236 ;  /* 0x00000004d2d87825 */ /* 0x000fe400078e02ec */
[----:B------:R2:W-:Y:S02]  /*53a0*/  LDGSTS.E [R251+0x8080], [R222.64], !P6 ;  /* 0x08080000defb7fae */ /* 0x0005e4000f121848 */
[----:B------:R-:W-:Y:S02]  /*53b0*/  IMAD R202, R250, 0x48, RZ ;  /* 0x00000048faca7824 */ /* 0x000fe400078e02ff */
[C---:B------:R-:W-:Y:S01]  /*53c0*/  IMAD.WIDE R214, R210.reuse, 0x4, R234 ;  /* 0x00000004d2d67825 */ /* 0x040fe200078e02ea */
[----:B------:R1:W-:Y:S03]  /*53d0*/  LDGSTS.E [R251+0x8100], [R220.64], !P6 ;  /* 0x08100000dcfb7fae */ /* 0x0003e6000f121848 */
[----:B------:R-:W-:Y:S01]  /*53e0*/  IMAD.WIDE R212, R210, 0x4, R238 ;  /* 0x00000004d2d47825 */ /* 0x000fe200078e02ee */
[----:B------:R1:W-:Y:S01]  /*53f0*/  LDGSTS.E [R251+0x8180], [R218.64], !P6 ;  /* 0x08180000dafb7fae */ /* 0x0003e2000f121848 */
[----:B------:R-:W-:-:S02]  /*5400*/  ISETP.GE.U32.AND P6, PT, R0, 0x7fffff24, PT ;  /* 0x7fffff240000780c */ /* 0x000fc40003fc6070 */
[----:B------:R-:W-:Y:S01]  /*5410*/  IMAD.WIDE R210, R210, 0x4, R240 ;  /* 0x00000004d2d27825 */ /* 0x000fe200078e02f0 */
[----:B------:R-:W-:Y:S01]  /*5420*/  IADD3 R0, R252, -0x61, RZ ;  /* 0xffffff9ffc007810 */ /* 0x000fe20007ffe0ff */
[----:B------:R1:W-:Y:S02]  /*5430*/  LDGSTS.E [R251+0x8800], [R216.64], !P0 ;  /* 0x08800000d8fb7fae */ /* 0x0003e4000c121848 */
        /* <DEDUP_REMOVED lines=27> */
[C---:B------:R-:W-:Y:S01]  /*55f0*/  IMAD.WIDE R188, R186.reuse, 0x4, R238 ;  /* 0x00000004babc7825 */ /* 0x040fe200078e02ee */
[----:B------:R-:W-:Y:S03]  /*5600*/  STL.64 [R1+0x2510], R226 ;  /* 0x002510e201007387 */ /* 0x000fe60000100a00 */
[----:B------:R-:W-:Y:S01]  /*5610*/  IMAD.WIDE R186, R186, 0x4, R240 ;  /* 0x00000004baba7825 */ /* 0x000fe200078e02f0 */
[----:B------:R1:W-:Y:S01]  /*5620*/  LDGSTS.E [R251+0x9980], [R194.64], !P2 ;  /* 0x09980000c2fb7fae */ /* 0x0003e2000d121848 */
[----:B------:R-:W-:-:S02]  /*5630*/  ISETP.GE.U32.AND P2, PT, R0, 0x7fffff18, PT ;  /* 0x7fffff180000780c */ /* 0x000fc40003f46070 */
[----:B------:R-:W-:Y:S01]  /*5640*/  IADD3 R0, R252, -0x6d, RZ ;  /* 0xffffff93fc007810 */ /* 0x000fe20007ffe0ff */
[----:B------:R-:W-:Y:S01]  /*5650*/  STL.64 [R1+0x2518], R224 ;  /* 0x002518e001007387 */ /* 0x000fe20000100a00 */
[----:B------:R-:W-:-:S03]  /*5660*/  IMAD.WIDE R184, R178, 0x4, R236 ;  /* 0x00000004b2b87825 */ /* 0x000fc600078e02ec */
[----:B------:R-:W-:Y:S01]  /*5670*/  STL.64 [R1+0x2520], R222 ;  /* 0x002520de01007387 */ /* 0x000fe20000100a00 */
[----:B------:R-:W-:Y:S02]  /*5680*/  IMAD R170, R250, 0x58, RZ ;  /* 0x00000058faaa7824 */ /* 0x000fe400078e02ff */
[C---:B------:R-:W-:Y:S01]  /*5690*/  IMAD.WIDE R182, R178.reuse, 0x4, R234 ;  /* 0x00000004b2b67825 */ /* 0x040fe200078e02ea */
[----:B------:R1:W-:Y:S03]  /*56a0*/  LDGSTS.E [R251+0xa000], [R192.64], !P3 ;  /* 0x0a000000c0fb7fae */ /* 0x0003e6000d921848 */
[C---:B------:R-:W-:Y:S01]  /*56b0*/  IMAD.WIDE R180, R178.reuse, 0x4, R238 ;  /* 0x00000004b2b47825 */ /* 0x040fe200078e02ee */
[----:B------:R-:W-:Y:S03]  /*56c0*/  STL.64 [R1+0x2528], R220 ;  /* 0x002528dc01007387 */ /* 0x000fe60000100a00 */
[----:B------:R-:W-:Y:S01]  /*56d0*/  IMAD.WIDE R178, R178, 0x4, R240 ;  /* 0x00000004b2b27825 */ /* 0x000fe200078e02f0 */
[----:B------:R1:W-:Y:S03]  /*56e0*/  LDGSTS.E [R251+0xa080], [R190.64], !P3 ;  /* 0x0a080000befb7fae */ /* 0x0003e6000d921848 */
[----:B------:R-:W-:Y:S01]  /*56f0*/  IMAD.WIDE R176, R170, 0x4, R236 ;  /* 0x00000004aab07825 */ /* 0x000fe200078e02ec */
[----:B------:R-:W-:Y:S03]  /*5700*/  STL.64 [R1+0x2530], R218 ;  /* 0x002530da01007387 */ /* 0x000fe60000100a00 */
[----:B------:R-:W-:Y:S01]  /*5710*/  IMAD R162, R250, 0x5c, RZ ;  /* 0x0000005cfaa27824 */ /* 0x000fe200078e02ff */
[----:B------:R1:W-:Y:S01]  /*5720*/  LDGSTS.E [R251+0xa100], [R188.64], !P3 ;  /* 0x0a100000bcfb7fae */ /* 0x0003e2000d921848 */
[----:B------:R-:W-:-:S03]  /*5730*/  IMAD.WIDE R174, R170, 0x4, R234 ;  /* 0x00000004aaae7825 */ /* 0x000fc600078e02ea */
[----:B------:R-:W-:Y:S01]  /*5740*/  STL.64 [R1+0x2538], R216 ;  /* 0x002538d801007387 */ /* 0x000fe20000100a00 */
[----:B------:R-:W-:-:S03]  /*5750*/  IMAD.WIDE R172, R170, 0x4, R238 ;  /* 0x00000004aaac7825 */ /* 0x000fc600078e02ee */
[----:B------:R1:W-:Y:S01]  /*5760*/  LDGSTS.E [R251+0xa180], [R186.64], !P3 ;  /* 0x0a180000bafb7fae */ /* 0x0003e2000d921848 */
[----:B------:R-:W-:Y:S01]  /*5770*/  ISETP.GE.U32.AND P3, PT, R0, 0x7fffff14, PT ;  /* 0x7fffff140000780c */ /* 0x000fe20003f66070 */
[----:B------:R-:W-:Y:S01]  /*5780*/  IMAD.WIDE R170, R170, 0x4, R240 ;  /* 0x00000004aaaa7825 */ /* 0x000fe200078e02f0 */
[----:B------:R-:W-:Y:S01]  /*5790*/  IADD3 R0, R252, -0x71, RZ ;  /* 0xffffff8ffc007810 */ /* 0x000fe20007ffe0ff */
[----:B------:R-:W-:Y:S02]  /*57a0*/  STL.64 [R1+0x2540], R214 ;  /* 0x002540d601007387 */ /* 0x000fe40000100a00 */
[----:B------:R-:W-:Y:S02]  /*57b0*/  IMAD.WIDE R168, R162, 0x4, R236 ;  /* 0x00000004a2a87825 */ /* 0x000fe400078e02ec */
[----:B------:R-:W-:Y:S02]  /*57c0*/  STL.64 [R1+0x2548], R212 ;  /* 0x002548d401007387 */ /* 0x000fe40000100a00 */
[----:B------:R-:W-:-:S02]  /*57d0*/  IMAD R154, R250, 0x60, RZ ;  /* 0x00000060fa9a7824 */ /* 0x000fc400078e02ff */
[----:B------:R1:W-:Y:S01]  /*57e0*/  LDGSTS.E [R251+0xa800], [R184.64], !P4 ;  /* 0x0a800000b8fb7fae */ /* 0x0003e2000e121848 */
[----:B------:R-:W-:-:S03]  /*57f0*/  IMAD.WIDE R166, R162, 0x4, R234 ;  /* 0x00000004a2a67825 */ /* 0x000fc600078e02ea */
[----:B------:R-:W-:Y:S01]  /*5800*/  STL.64 [R1+0x2550], R210 ;  /* 0x002550d201007387 */ /* 0x000fe20000100a00 */
[----:B------:R-:W-:-:S03]  /*5810*/  IMAD.WIDE R164, R162, 0x4, R238 ;  /* 0x00000004a2a47825 */ /* 0x000fc600078e02ee */
[----:B------:R1:W-:Y:S01]  /*5820*/  LDGSTS.E [R251+0xa880], [R182.64], !P4 ;  /* 0x0a880000b6fb7fae */ /* 0x0003e2000e121848 */
[----:B------:R-:W-:-:S03]  /*5830*/  IMAD.WIDE R162, R162, 0x4, R240 ;  /* 0x00000004a2a27825 */ /* 0x000fc600078e02f0 */
[----:B------:R-:W-:Y:S01]  /*5840*/  STL.64 [R1+0x2558], R208 ;  /* 0x002558d001007387 */ /* 0x000fe20000100a00 */
[----:B------:R-:W-:-:S03]  /*5850*/  IMAD.WIDE R160, R154, 0x4, R236 ;  /* 0x000000049aa07825 */ /* 0x000fc600078e02ec */
[----:B------:R1:W-:Y:S01]  /*5860*/  LDGSTS.E [R251+0xa900], [R180.64], !P4 ;  /* 0x0a900000b4fb7fae */ /* 0x0003e2000e121848 */
[----:B------:R-:W-:Y:S02]  /*5870*/  IMAD R146, R250, 0x64, RZ ;  /* 0x00000064fa927824 */ /* 0x000fe400078e02ff */
[C---:B------:R-:W-:Y:S01]  /*5880*/  IMAD.WIDE R158, R154.reuse, 0x4, R234 ;  /* 0x000000049a9e7825 */ /* 0x040fe200078e02ea */
[----:B------:R-:W-:Y:S03]  /*5890*/  STL.64 [R1+0x2560], R206 ;  /* 0x002560ce01007387 */ /* 0x000fe60000100a00 */
[----:B------:R-:W-:Y:S01]  /*58a0*/  IMAD.WIDE R156, R154, 0x4, R238 ;  /* 0x000000049a9c7825 */ /* 0x000fe200078e02ee */
[----:B------:R1:W-:Y:S01]  /*58b0*/  LDGSTS.E [R251+0xa980], [R178.64], !P4 ;  /* 0x0a980000b2fb7fae */ /* 0x0003e2000e121848 */
[----:B------:R-:W-:Y:S02]  /*58c0*/  ISETP.GE.U32.AND P4, PT, R0, 0x7fffff10, PT ;  /* 0x7fffff100000780c */ /* 0x000fe40003f86070 */
[----:B------:R-:W-:Y:S01]  /*58d0*/  IADD3 R0, R252, -0x75, RZ ;  /* 0xffffff8bfc007810 */ /* 0x000fe20007ffe0ff */
[----:B------:R-:W-:Y:S01]  /*58e0*/  STL.64 [R1+0x2568], R204 ;  /* 0x002568cc01007387 */ /* 0x000fe20000100a00 */
[----:B------:R-:W-:-:S03]  /*58f0*/  IMAD.WIDE R154, R154, 0x4, R240 ;  /* 0x000000049a9a7825 */ /* 0x000fc600078e02f0 */
[----:B------:R-:W-:Y:S01]  /*5900*/  STL.64 [R1+0x2570], R202 ;  /* 0x002570ca01007387 */ /* 0x000fe20000100a00 */
[----:B------:R-:W-:-:S03]  /*5910*/  IMAD.WIDE R152, R146, 0x4, R236 ;  /* 0x0000000492987825 */ /* 0x000fc600078e02ec */
[----:B------:R1:W-:Y:S01]  /*5920*/  LDGSTS.E [R251+0xb000], [R176.64], !P5 ;  /* 0x0b000000b0fb7fae */ /* 0x0003e2000e921848 */
[----:B------:R-:W-:Y:S02]  /*5930*/  IMAD R138, R250, 0x68, RZ ;  /* 0x00000068fa8a7824 */ /* 0x000fe400078e02ff */
[C---:B------:R-:W-:Y:S01]  /*5940*/  IMAD.WIDE R150, R146.reuse, 0x4, R234 ;  /* 0x0000000492967825 */ /* 0x040fe200078e02ea */
[----:B------:R-:W-:Y:S03]  /*5950*/  STL.64 [R1+0x2578], R200 ;  /* 0x002578c801007387 */ /* 0x000fe60000100a00 */
[C---:B------:R-:W-:Y:S01]  /*5960*/  IMAD.WIDE R148, R146.reuse, 0x4, R238 ;  /* 0x0000000492947825 */ /* 0x040fe200078e02ee */
[----:B------:R1:W-:Y:S03]  /*5970*/  LDGSTS.E [R251+0xb080], [R174.64], !P5 ;  /* 0x0b080000aefb7fae */ /* 0x0003e6000e921848 */
[----:B------:R-:W-:Y:S01]  /*5980*/  IMAD.WIDE R146, R146, 0x4, R240 ;  /* 0x0000000492927825 */ /* 0x000fe200078e02f0 */
[----:B------:R-:W-:Y:S03]  /*5990*/  STL.64 [R1+0x2580], R198 ;  /* 0x002580c601007387 */ /* 0x000fe60000100a00 */
[----:B------:R-:W-:Y:S01]  /*59a0*/  IMAD.WIDE R144, R138, 0x4, R236 ;  /* 0x000000048a907825 */ /* 0x000fe200078e02ec */
[----:B------:R1:W-:Y:S03]  /*59b0*/  LDGSTS.E [R251+0xb100], [R172.64], !P5 ;  /* 0x0b100000acfb7fae */ /* 0x0003e6000e921848 */
[----:B------:R-:W-:Y:S01]  /*59c0*/  IMAD R130, R250, 0x6c, RZ ;  /* 0x0000006cfa827824 */ /* 0x000fe200078e02ff */
        /* <DEDUP_REMOVED lines=9> */
[----:B------:R-:W-:-:S02]  /*5a60*/  IMAD.WIDE R136, R130, 0x4, R236 ;  /* 0x0000000482887825 */ /* 0x000fc400078e02ec */
[----:B------:R1:W-:Y:S02]  /*5a70*/  LDGSTS.E [R251+0xb800], [R168.64], !P6 ;  /* 0x0b800000a8fb7fae */ /* 0x0003e4000f121848 */
[----:B------:R-:W-:Y:S02]  /*5a80*/  IMAD R122, R250, 0x70, RZ ;  /* 0x00000070fa7a7824 */ /* 0x000fe400078e02ff */
[----:B------:R-:W-:Y:S01]  /*5a90*/  STL.64 [R1+0x25a0], R190 ;  /* 0x0025a0be01007387 */ /* 0x000fe20000100a00 */
[----:B------:R-:W-:-:S03]  /*5aa0*/  IMAD.WIDE R134, R130, 0x4, R234 ;  /* 0x0000000482867825 */ /* 0x000fc600078e02ea */
[----:B------:R1:W-:Y:S01]  /*5ab0*/  LDGSTS.E [R251+0xb880], [R166.64], !P6 ;  /* 0x0b880000a6fb7fae */ /* 0x0003e2000f121848 */
[----:B------:R-:W-:-:S03]  /*5ac0*/  IMAD.WIDE R132, R130, 0x4, R238 ;  /* 0x0000000482847825 */ /* 0x000fc600078e02ee */
[----:B------:R-:W-:Y:S01]  /*5ad0*/  STL.64 [R1+0x25a8], R188 ;  /* 0x0025a8bc01007387 */ /* 0x000fe20000100a00 */
[----:B------:R-:W-:-:S03]  /*5ae0*/  IMAD.WIDE R130, R130, 0x4, R240 ;  /* 0x0000000482827825 */ /* 0x000fc600078e02f0 */
[----:B------:R1:W-:Y:S01]  /*5af0*/  LDGSTS.E [R251+0xb900], [R164.64], !P6 ;  /* 0x0b900000a4fb7fae */ /* 0x0003e2000f121848 */
[----:B------:R-:W-:-:S03]  /*5b00*/  IMAD.WIDE R128, R122, 0x4, R236 ;  /* 0x000000047a807825 */ /* 0x000fc600078e02ec */
[----:B------:R-:W-:Y:S01]  /*5b10*/  STL.64 [R1+0x25b0], R186 ;  /* 0x0025b0ba01007387 */ /* 0x000fe20000100a00 */
[----:B------:R-:W-:Y:S02]  /*5b20*/  IMAD R114, R250, 0x74, RZ ;  /* 0x00000074fa727824 */ /* 0x000fe400078e02ff */
        /* <DEDUP_REMOVED lines=22> */
[----:B------:R-:W-:Y:S01]  /*5c90*/  ISETP.GE.U32.AND P0, PT, R0, 0x7fffff04, PT ;  /* 0x7fffff040000780c */ /* 0x000fe20003f06070 */
[----:B------:R-:W-:Y:S01]  /*5ca0*/  IMAD.WIDE R110, R106, 0x4, R234 ;  /* 0x000000046a6e7825 */ /* 0x000fe200078e02ea */
[----:B------:R-:W-:Y:S01]  /*5cb0*/  IADD3 R0, R252, -0x2, RZ ;  /* 0xfffffffefc007810 */ /* 0x000fe20007ffe0ff */
[----:B------:R-:W-:Y:S02]  /*5cc0*/  STL.64 [R1+0x25e0], R174 ;  /* 0x0025e0ae01007387 */ /* 0x000fe40000100a00 */
[----:B------:R-:W-:-:S02]  /*5cd0*/  IMAD.WIDE R108, R106, 0x4, R238 ;  /* 0x000000046a6c7825 */ /* 0x000fc400078e02ee */
[----:B------:R-:W-:Y:S02]  /*5ce0*/  STL.64 [R1+0x25e8], R172 ;  /* 0x0025e8ac01007387 */ /* 0x000fe40000100a00 */
[----:B------:R-:W-:Y:S02]  /*5cf0*/  IMAD.WIDE R106, R106, 0x4, R240 ;  /* 0x000000046a6a7825 */ /* 0x000fe400078e02f0 */
[----:B------:R1:W-:Y:S02]  /*5d00*/  LDGSTS.E [R251+0xc800], [R152.64], !P1 ;  /* 0x0c80000098fb7fae */ /* 0x0003e4000c921848 */
[C---:B------:R-:W-:Y:S02]  /*5d10*/  IMAD.WIDE R104, R98.reuse, 0x4, R236 ;  /* 0x0000000462687825 */ /* 0x040fe400078e02ec */
[----:B------:R-:W-:Y:S02]  /*5d20*/  STL.64 [R1+0x25f0], R170 ;  /* 0x0025f0aa01007387 */ /* 0x000fe40000100a00 */
[----:B------:R-:W-:-:S02]  /*5d30*/  IMAD.WIDE R102, R98, 0x4, R234 ;  /* 0x0000000462667825 */ /* 0x000fc400078e02ea */
[----:B------:R1:W-:Y:S02]  /*5d40*/  LDGSTS.E [R251+0xc880], [R150.64], !P1 ;  /* 0x0c88000096fb7fae */ /* 0x0003e4000c921848 */
[C---:B------:R-:W-:Y:S02]  /*5d50*/  IMAD.WIDE R100, R98.reuse, 0x4, R238 ;  /* 0x0000000462647825 */ /* 0x040fe400078e02ee */
[----:B------:R-:W-:Y:S02]  /*5d60*/  STL.64 [R1+0x25f8], R168 ;  /* 0x0025f8a801007387 */ /* 0x000fe40000100a00 */
[----:B------:R-:W-:Y:S02]  /*5d70*/  IMAD.WIDE R98, R98, 0x4, R240 ;  /* 0x0000000462627825 */ /* 0x000fe400078e02f0 */
[----:B------:R2:W-:Y:S02]  /*5d80*/  LDGSTS.E [R251+0xc900], [R148.64], !P1 ;  /* 0x0c90000094fb7fae */ /* 0x0005e4000c921848 */
[----:B------:R-:W-:-:S02]  /*5d90*/  IMAD.WIDE R10, R250, 0x4, R236 ;  /* 0x00000004fa0a7825 */ /* 0x000fc400078e02ec */
[----:B------:R-:W-:Y:S02]  /*5da0*/  STL.64 [R1+0x2600], R166 ;  /* 0x002600a601007387 */ /* 0x000fe40000100a00 */
[----:B-1----:R-:W-:Y:S02]  /*5db0*/  IMAD.WIDE R8, R250, 0x4, R234 ;  /* 0x00000004fa087825 */ /* 0x002fe400078e02ea */
[----:B------:R1:W-:Y:S01]  /*5dc0*/  LDGSTS.E [R251+0xc980], [R146.64], !P1 ;  /* 0x0c98000092fb7fae */ /* 0x0003e2000c921848 */
[----:B------:R-:W-:Y:S01]  /*5dd0*/  ISETP.GE.U32.AND P1, PT, R0, 0x7fffff7f, PT ;  /* 0x7fffff7f0000780c */ /* 0x000fe20003f26070 */
[----:B------:R-:W-:Y:S01]  /*5de0*/  IMAD.WIDE R6, R250, 0x4, R238 ;  /* 0x00000004fa067825 */ /* 0x000fe200078e02ee */
[----:B------:R-:W-:Y:S01]  /*5df0*/  IADD3 R0, R252, -0x6, RZ ;  /* 0xfffffffafc007810 */ /* 0x000fe20007ffe0ff */
[----:B------:R-:W-:Y:S02]  /*5e00*/  STL.64 [R1+0x2608], R164 ;  /* 0x002608a401007387 */ /* 0x000fe40000100a00 */
[----:B------:R-:W-:-:S02]  /*5e10*/  IMAD.WIDE R4, R250, 0x4, R240 ;  /* 0x00000004fa047825 */ /* 0x000fc400078e02f0 */
[----:B------:R-:W-:Y:S02]  /*5e20*/  STL.64 [R1+0x2610], R162 ;  /* 0x002610a201007387 */ /* 0x000fe40000100a00 */
[C---:B------:R-:W-:Y:S02]  /*5e30*/  IMAD R90, R250.reuse, 0x51, RZ ;  /* 0x00000051fa5a7824 */ /* 0x040fe400078e02ff */
[----:B------:R1:W-:Y:S01]  /*5e40*/  LDGSTS.E [R251+0xd000], [R144.64], !P2 ;  /* 0x0d00000090fb7fae */ /* 0x0003e2000d121848 */
[----:B------:R-:W-:Y:S02]  /*5e50*/  IMAD R82, R250, 0x55, RZ ;  /* 0x00000055fa527824 */ /* 0x000fe400078e02ff */
[C---:B------:R-:W-:Y:S01]  /*5e60*/  IMAD.WIDE R96, R90.reuse, 0x4, R236 ;  /* 0x000000045a607825 */ /* 0x040fe200078e02ec */
[----:B------:R-:W-:Y:S03]  /*5e70*/  STL.64 [R1+0x2618], R160 ;  /* 0x002618a001007387 */ /* 0x000fe60000100a00 */
        /* <DEDUP_REMOVED lines=30> */
[----:B------:R-:W-:Y:S01]  /*6060*/  ISETP.GE.U32.AND P3, PT, R0, 0x7fffff77, PT ;  /* 0x7fffff770000780c */ /* 0x000fe20003f66070 */
[----:B------:R-:W-:Y:S01]  /*6070*/  IMAD R58, R250, 0x61, RZ ;  /* 0x00000061fa3a7824 */ /* 0x000fe200078e02ff */
        /* <DEDUP_REMOVED lines=18> */
[----:B------:R1:W-:Y:S01]  /*61a0*/  LDGSTS.E [R251+0xe180], [R122.64], !P4 ;  /* 0x0e1800007afb7fae */ /* 0x0003e2000e121848 */
[----:B------:R-:W-:-:S02]  /*61b0*/  ISETP.GE.U32.AND P4, PT, R0, 0x7fffff73, PT ;  /* 0x7fffff730000780c */ /* 0x000fc40003f86070 */
[----:B------:R-:W-:Y:S01]  /*61c0*/  IADD3 R0, R252, -0x12, RZ ;  /* 0xffffffeefc007810 */ /* 0x000fe20007ffe0ff */
[----:B------:R-:W-:Y:S01]  /*61d0*/  STL.64 [R1+0x2680], R134 ;  /* 0x0026808601007387 */ /* 0x000fe20000100a00 */
        /* <DEDUP_REMOVED lines=48> */
[----:B------:R1:W-:Y:S04]  /*64e0*/  LDGSTS.E [R251+0xf880], [R102.64], !P0 ;  /* 0x0f88000066fb7fae */ /* 0x0003e8000c121848 */
[----:B------:R-:W-:Y:S04]  /*64f0*/  STL.64 [R1+0x26e8], R108 ;  /* 0x0026e86c01007387 */ /* 0x000fe80000100a00 */
[----:B------:R1:W-:Y:S04]  /*6500*/  LDGSTS.E [R251+0xf900], [R100.64], !P0 ;  /* 0x0f90000064fb7fae */ /* 0x0003e8000c121848 */
[----:B------:R-:W-:Y:S04]  /*6510*/  STL.64 [R1+0x26f0], R106 ;  /* 0x0026f06a01007387 */ /* 0x000fe80000100a00 */
[----:B------:R1:W-:Y:S01]  /*6520*/  LDGSTS.E [R251+0xf980], [R98.64], !P0 ;  /* 0x0f98000062fb7fae */ /* 0x0003e2000c121848 */
[----:B------:R-:W-:Y:S01]  /*6530*/  ISETP.GE.U32.AND P0, PT, R0, 0x7fffff67, PT ;  /* 0x7fffff670000780c */ /* 0x000fe20003f06070 */
[----:B------:R-:W-:-:S02]  /*6540*/  IMAD R0, R250, 0x5, RZ ;  /* 0x00000005fa007824 */ /* 0x000fc400078e02ff */
[----:B------:R-:W-:Y:S04]  /*6550*/  STL.64 [R1+0x26f8], R104 ;  /* 0x0026f86801007387 */ /* 0x000fe80000100a00 */
[----:B------:R-:W-:Y:S04]  /*6560*/  STL.64 [R1+0x2700], R102 ;  /* 0x0027006601007387 */ /* 0x000fe80000100a00 */
[----:B------:R-:W-:Y:S04]  /*6570*/  STL.64 [R1+0x2708], R100 ;  /* 0x0027086401007387 */ /* 0x000fe80000100a00 */
[----:B------:R1:W-:Y:S04]  /*6580*/  STL.64 [R1+0x2710], R98 ;  /* 0x0027106201007387 */ /* 0x0003e80000100a00 */
[----:B------:R2:W-:Y:S04]  /*6590*/  STL.64 [R1+0x250], R10 ;  /* 0x0002500a01007387 */ /* 0x0005e80000100a00 */
[----:B------:R2:W-:Y:S04]  /*65a0*/  LDGSTS.E [R233+0x200], [R10.64], !P1 ;  /* 0x002000000ae97fae */ /* 0x0005e8000c921848 */
[----:B------:R3:W-:Y:S01]  /*65b0*/  STL.64 [R1+0x248], R8 ;  /* 0x0002480801007387 */ /* 0x0007e20000100a00 */
[----:B-1----:R-:W-:-:S03]  /*65c0*/  IADD3 R98, R252, -0x1b, RZ ;  /* 0xffffffe5fc627810 */ /* 0x002fc60007ffe0ff */
[----:B------:R3:W-:Y:S01]  /*65d0*/  LDGSTS.E [R233+0x280], [R8.64], !P1 ;  /* 0x0028000008e97fae */ /* 0x0007e2000c921848 */
[----:B--2---:R-:W-:-:S03]  /*65e0*/  IMAD.WIDE R10, R0, 0x4, R236 ;  /* 0x00000004000a7825 */ /* 0x004fc600078e02ec */
[----:B------:R1:W-:Y:S04]  /*65f0*/  STL.64 [R1+0x240], R6 ;  /* 0x0002400601007387 */ /* 0x0003e80000100a00 */
[----:B------:R1:W-:Y:S01]  /*6600*/  LDGSTS.E [R233+0x300], [R6.64], !P1 ;  /* 0x0030000006e97fae */ /* 0x0003e2000c921848 */
[----:B---3--:R-:W-:-:S03]  /*6610*/  IMAD.WIDE R8, R0, 0x4, R234 ;  /* 0x0000000400087825 */ /* 0x008fc600078e02ea */
[----:B------:R2:W-:Y:S04]  /*6620*/  STL.64 [R1+0x238], R4 ;  /* 0x0002380401007387 */ /* 0x0005e80000100a00 */
[----:B------:R2:W-:Y:S01]  /*6630*/  LDGSTS.E [R233+0x380], [R4.64], !P1 ;  /* 0x0038000004e97fae */ /* 0x0005e2000c921848 */
[----:B------:R-:W-:Y:S01]  /*6640*/  ISETP.GE.U32.AND P1, PT, R2, 0x7fffff63, PT ;  /* 0x7fffff630200780c */ /* 0x000fe20003f26070 */
[----:B------:R-:W-:Y:S02]  /*6650*/  IMAD R2, R250, 0x9, RZ ;  /* 0x00000009fa027824 */ /* 0x000fe400078e02ff */
[C---:B-1----:R-:W-:Y:S01]  /*6660*/  IMAD.WIDE R6, R0.reuse, 0x4, R238 ;  /* 0x0000000400067825 */ /* 0x042fe200078e02ee */
[----:B------:R1:W-:Y:S04]  /*6670*/  LDGSTS.E [R233+0xa00], [R10.64], !P2 ;  /* 0x00a000000ae97fae */ /* 0x0003e8000d121848 */
[----:B------:R3:W-:Y:S01]  /*6680*/  LDGSTS.E [R233+0xa80], [R8.64], !P2 ;  /* 0x00a8000008e97fae */ /* 0x0007e2000d121848 */
[----:B--2---:R-:W-:Y:S01]  /*6690*/  IMAD.WIDE R4, R0, 0x4, R240 ;  /* 0x0000000400047825 */ /* 0x004fe200078e02f0 */
[----:B------:R-:W-:-:S02]  /*66a0*/  IADD3 R0, R252, -0x22, RZ ;  /* 0xffffffdefc007810 */ /* 0x000fc40007ffe0ff */
[----:B------:R1:W-:Y:S04]  /*66b0*/  STL.64 [R1+0x210], R10 ;  /* 0x0002100a01007387 */ /* 0x0003e80000100a00 */
[----:B------:R2:W-:Y:S04]  /*66c0*/  LDGSTS.E [R233+0xb00], [R6.64], !P2 ;  /* 0x00b0000006e97fae */ /* 0x0005e8000d121848 */
[----:B------:R3:W-:Y:S04]  /*66d0*/  STL.64 [R1+0x208], R8 ;  /* 0x0002080801007387 */ /* 0x0007e80000100a00 */
[----:B------:R2:W-:Y:S01]  /*66e0*/  LDGSTS.E [R233+0xb80], [R4.64], !P2 ;  /* 0x00b8000004e97fae */ /* 0x0005e2000d121848 */
[----:B-1----:R-:W-:Y:S01]  /*66f0*/  IMAD.WIDE R10, R2, 0x4, R236 ;  /* 0x00000004020a7825 */ /* 0x002fe200078e02ec */
[----:B------:R-:W-:-:S02]  /*6700*/  ISETP.GE.U32.AND P2, PT, R0, 0x7fffff5f, PT ;  /* 0x7fffff5f0000780c */ /* 0x000fc40003f46070 */
[----:B------:R2:W-:Y:S01]  /*6710*/  STL.64 [R1+0x200], R6 ;  /* 0x0002000601007387 */ /* 0x0005e20000100a00 */
[----:B------:R-:W-:Y:S02]  /*6720*/  IMAD R0, R250, 0xd, RZ ;  /* 0x0000000dfa007824 */ /* 0x000fe400078e02ff */
[C---:B---3--:R-:W-:Y:S01]  /*6730*/  IMAD.WIDE R8, R2.reuse, 0x4, R234 ;  /* 0x0000000402087825 */ /* 0x048fe200078e02ea */
[----:B------:R1:W-:Y:S04]  /*6740*/  STL.64 [R1+0x1f8], R4 ;  /* 0x0001f80401007387 */ /* 0x0003e80000100a00 */
[----:B------:R3:W-:Y:S01]  /*6750*/  STL.64 [R1+0x1d0], R10 ;  /* 0x0001d00a01007387 */ /* 0x0007e20000100a00 */
[----:B--2---:R-:W-:-:S03]  /*6760*/  IMAD.WIDE R6, R2, 0x4, R238 ;  /* 0x0000000402067825 */ /* 0x004fc600078e02ee */
[----:B------:R3:W-:Y:S01]  /*6770*/  LDGSTS.E [R233+0x1200], [R10.64], !P3 ;  /* 0x012000000ae97fae */ /* 0x0007e2000d921848 */
[----:B-1----:R-:W-:Y:S01]  /*6780*/  IMAD.WIDE R4, R2, 0x4, R240 ;  /* 0x0000000402047825 */ /* 0x002fe200078e02f0 */
[----:B------:R-:W-:Y:S02]  /*6790*/  IADD3 R2, R252, -0x26, RZ ;  /* 0xffffffdafc027810 */ /* 0x000fe40007ffe0ff */
[----:B------:R1:W-:Y:S04]  /*67a0*/  STL.64 [R1+0x1c8], R8 ;  /* 0x0001c80801007387 */ /* 0x0003e80000100a00 */
[----:B------:R1:W-:Y:S01]  /*67b0*/  LDGSTS.E [R233+0x1280], [R8.64], !P3 ;  /* 0x0128000008e97fae */ /* 0x0003e2000d921848 */
[----:B---3--:R-:W-:-:S03]  /*67c0*/  IMAD.WIDE R10, R0, 0x4, R236 ;  /* 0x00000004000a7825 */ /* 0x008fc600078e02ec */
[----:B------:R2:W-:Y:S04]  /*67d0*/  STL.64 [R1+0x1c0], R6 ;  /* 0x0001c00601007387 */ /* 0x0005e80000100a00 */
[----:B------:R2:W-:Y:S01]  /*67e0*/  LDGSTS.E [R233+0x1300], [R6.64], !P3 ;  /* 0x0130000006e97fae */ /* 0x0005e2000d921848 */
[----:B-1----:R-:W-:-:S03]  /*67f0*/  IMAD.WIDE R8, R0, 0x4, R234 ;  /* 0x0000000400087825 */ /* 0x002fc600078e02ea */
[----:B------:R1:W-:Y:S04]  /*6800*/  STL.64 [R1+0x1b8], R4 ;  /* 0x0001b80401007387 */ /* 0x0003e80000100a00 */
[----:B------:R1:W-:Y:S01]  /*6810*/  LDGSTS.E [R233+0x1380], [R4.64], !P3 ;  /* 0x0138000004e97fae */ /* 0x0003e2000d921848 */
[----:B------:R-:W-:Y:S01]  /*6820*/  ISETP.GE.U32.AND P3, PT, R2, 0x7fffff5b, PT ;  /* 0x7fffff5b0200780c */ /* 0x000fe20003f66070 */
[----:B------:R-:W-:Y:S02]  /*6830*/  IMAD R2, R250, 0x11, RZ ;  /* 0x00000011fa027824 */ /* 0x000fe400078e02ff */
[C---:B--2---:R-:W-:Y:S01]  /*6840*/  IMAD.WIDE R6, R0.reuse, 0x4, R238 ;  /* 0x0000000400067825 */ /* 0x044fe200078e02ee */
[----:B------:R2:W-:Y:S04]  /*6850*/  LDGSTS.E [R233+0x1a00], [R10.64], !P4 ;  /* 0x01a000000ae97fae */ /* 0x0005e8000e121848 */
[----:B------:R3:W-:Y:S01]  /*6860*/  LDGSTS.E [R233+0x1a80], [R8.64], !P4 ;  /* 0x01a8000008e97fae */ /* 0x0007e2000e121848 */
[----:B-1----:R-:W-:Y:S01]  /*6870*/  IMAD.WIDE R4, R0, 0x4, R240 ;  /* 0x0000000400047825 */ /* 0x002fe200078e02f0 */
[----:B------:R-:W-:-:S02]  /*6880*/  IADD3 R0, R252, -0x2a, RZ ;  /* 0xffffffd6fc007810 */ /* 0x000fc40007ffe0ff */
[----:B------:R2:W-:Y:S04]  /*6890*/  STL.64 [R1+0x190], R10 ;  /* 0x0001900a01007387 */ /* 0x0005e80000100a00 */
[----:B------:R1:W-:Y:S04]  /*68a0*/  LDGSTS.E [R233+0x1b00], [R6.64], !P4 ;  /* 0x01b0000006e97fae */ /* 0x0003e8000e121848 */
[----:B------:R3:W-:Y:S04]  /*68b0*/  STL.64 [R1+0x188], R8 ;  /* 0x0001880801007387 */ /* 0x0007e80000100a00 */
[----:B------:R1:W-:Y:S01]  /*68c0*/  LDGSTS.E [R233+0x1b80], [R4.64], !P4 ;  /* 0x01b8000004e97fae */ /* 0x0003e2000e121848 */
[----:B--2---:R-:W-:Y:S01]  /*68d0*/  IMAD.WIDE R10, R2, 0x4, R236 ;  /* 0x00000004020a7825 */ /* 0x004fe200078e02ec */
[----:B------:R-:W-:-:S02]  /*68e0*/  ISETP.GE.U32.AND P4, PT, R0, 0x7fffff57, PT ;  /* 0x7fffff570000780c */ /* 0x000fc40003f86070 */
[----:B------:R1:W-:Y:S01]  /*68f0*/  STL.64 [R1+0x180], R6 ;  /* 0x0001800601007387 */ /* 0x0003e20000100a00 */
[----:B------:R-:W-:Y:S02]  /*6900*/  IMAD R0, R250, 0x15, RZ ;  /* 0x00000015fa007824 */ /* 0x000fe400078e02ff */
[C---:B---3--:R-:W-:Y:S01]  /*6910*/  IMAD.WIDE R8, R2.reuse, 0x4, R234 ;  /* 0x0000000402087825 */ /* 0x048fe200078e02ea */
[----:B------:R2:W-:Y:S04]  /*6920*/  STL.64 [R1+0x178], R4 ;  /* 0x0001780401007387 */ /* 0x0005e80000100a00 */
[----:B------:R3:W-:Y:S01]  /*6930*/  STL.64 [R1+0x150], R10 ;  /* 0x0001500a01007387 */ /* 0x0007e20000100a00 */
[----:B-1----:R-:W-:-:S03]  /*6940*/  IMAD.WIDE R6, R2, 0x4, R238 ;  /* 0x0000000402067825 */ /* 0x002fc600078e02ee */
[----:B------:R3:W-:Y:S01]  /*6950*/  LDGSTS.E [R233+0x2200], [R10.64], !P5 ;  /* 0x022000000ae97fae */ /* 0x0007e2000e921848 */
[----:B--2---:R-:W-:Y:S01]  /*6960*/  IMAD.WIDE R4, R2, 0x4, R240 ;  /* 0x0000000402047825 */ /* 0x004fe200078e02f0 */
        /* <DEDUP_REMOVED lines=209> */
[----:B--2---:R-:W-:-:S03]  /*7680*/  IMAD.WIDE R4, R2, 0x4, R240 ;  /* 0x0000000402047825 */ /* 0x004fc600078e02f0 */
[----:B------:R1:W-:Y:S01]  /*7690*/  STL.64 [R1+0x288], R8 ;  /* 0x0002880801007387 */ /* 0x0003e20000100a00 */
[----:B------:R-:W-:-:S03]  /*76a0*/  IADD3 R2, R252, -0x66, RZ ;  /* 0xffffff9afc027810 */ /* 0x000fc60007ffe0ff */
        /* <DEDUP_REMOVED lines=14> */
[----:B------:R1:W-:Y:S04]  /*7790*/  LDGSTS.E [R233+0x9b00], [R6.64], !P6 ;  /* 0x09b0000006e97fae */ /* 0x0003e8000f121848 */
[----:B------:R1:W-:Y:S01]  /*77a0*/  LDGSTS.E [R233+0x9b80], [R4.64], !P6 ;  /* 0x09b8000004e97fae */ /* 0x0003e2000f121848 */
[----:B------:R-:W-:Y:S02]  /*77b0*/  ISETP.GE.U32.AND P6, PT, R0, 0x7fffff17, PT ;  /* 0x7fffff170000780c */ /* 0x000fe40003fc6070 */
[----:B------:R-:W-:Y:S01]  /*77c0*/  IADD3 R0, R252, -0x6e, RZ ;  /* 0xffffff92fc007810 */ /* 0x000fe20007ffe0ff */
[----:B------:R1:W-:Y:S04]  /*77d0*/  LDGSTS.E [R233+0xa200], [R96.64], !P0 ;  /* 0x0a20000060e97fae */ /* 0x0003e8000c121848 */
[----:B------:R1:W-:Y:S04]  /*77e0*/  LDGSTS.E [R233+0xa280], [R94.64], !P0 ;  /* 0x0a2800005ee97fae */ /* 0x0003e8000c121848 */
[----:B------:R1:W-:Y:S04]  /*77f0*/  LDGSTS.E [R233+0xa300], [R92.64], !P0 ;  /* 0x0a3000005ce97fae */ /* 0x0003e8000c121848 */
[----:B------:R1:W-:Y:S01]  /*7800*/  LDGSTS.E [R233+0xa380], [R90.64], !P0 ;  /* 0x0a3800005ae97fae */ /* 0x0003e2000c121848 */
[----:B------:R-:W-:-:S02]  /*7810*/  ISETP.GE.U32.AND P0, PT, R0, 0x7fffff13, PT ;  /* 0x7fffff130000780c */ /* 0x000fc40003f06070 */
[----:B------:R-:W-:Y:S01]  /*7820*/  IADD3 R0, R252, -0x72, RZ ;  /* 0xffffff8efc007810 */ /* 0x000fe20007ffe0ff */
[----:B------:R1:W-:Y:S04]  /*7830*/  LDGSTS.E [R233+0xaa00], [R88.64], !P1 ;  /* 0x0aa0000058e97fae */ /* 0x0003e8000c921848 */
[----:B------:R1:W-:Y:S04]  /*7840*/  LDGSTS.E [R233+0xaa80], [R86.64], !P1 ;  /* 0x0aa8000056e97fae */ /* 0x0003e8000c921848 */
[----:B------:R1:W-:Y:S04]  /*7850*/  LDGSTS.E [R233+0xab00], [R84.64], !P1 ;  /* 0x0ab0000054e97fae */ /* 0x0003e8000c921848 */
[----:B------:R2:W-:Y:S04]  /*7860*/  STL.64 [R1+0x270], R10 ;  /* 0x0002700a01007387 */ /* 0x0005e80000100a00 */
[----:B------:R1:W-:Y:S01]  /*7870*/  LDGSTS.E [R233+0xab80], [R82.64], !P1 ;  /* 0x0ab8000052e97fae */ /* 0x0003e2000c921848 */
[----:B------:R-:W-:-:S02]  /*7880*/  ISETP.GE.U32.AND P1, PT, R0, 0x7fffff0f, PT ;  /* 0x7fffff0f0000780c */ /* 0x000fc40003f26070 */
[----:B------:R-:W-:Y:S01]  /*7890*/  IADD3 R0, R252, -0x76, RZ ;  /* 0xffffff8afc007810 */ /* 0x000fe20007ffe0ff */
[----:B------:R3:W-:Y:S04]  /*78a0*/  STL.64 [R1+0x268], R8 ;  /* 0x0002680801007387 */ /* 0x0007e80000100a00 */
[----:B------:R1:W-:Y:S01]  /*78b0*/  STL.64 [R1+0x260], R6 ;  /* 0x0002600601007387 */ /* 0x0003e20000100a00 */
[----:B--2---:R-:W-:-:S03]  /*78c0*/  IMAD R10, R250, 0x79, RZ ;  /* 0x00000079fa0a7824 */ /* 0x004fc600078e02ff */
[----:B------:R2:W-:Y:S01]  /*78d0*/  LDGSTS.E [R233+0xb200], [R80.64], !P2 ;  /* 0x0b20000050e97fae */ /* 0x0005e2000d121848 */
[----:B------:R-:W-:-:S03]  /*78e0*/  IMAD.WIDE R16, R10, 0x4, R236 ;  /* 0x000000040a107825 */ /* 0x000fc600078e02ec */
[----:B------:R1:W-:Y:S01]  /*78f0*/  STL.64 [R1+0x258], R4 ;  /* 0x0002580401007387 */ /* 0x0003e20000100a00 */
[----:B------:R-:W-:-:S03]  /*7900*/  IMAD.WIDE R14, R10, 0x4, R234 ;  /* 0x000000040a0e7825 */ /* 0x000fc600078e02ea */
[----:B------:R2:W-:Y:S01]  /*7910*/  LDGSTS.E [R233+0xb280], [R78.64], !P2 ;  /* 0x0b2800004ee97fae */ /* 0x0005e2000d121848 */
[----:B------:R-:W-:-:S03]  /*7920*/  IMAD.WIDE R12, R10, 0x4, R238 ;  /* 0x000000040a0c7825 */ /* 0x000fc600078e02ee */
[----:B------:R-:W-:Y:S01]  /*7930*/  STL.64 [R1+0x2718], R96 ;  /* 0x0027186001007387 */ /* 0x000fe20000100a00 */
[----:B------:R-:W-:-:S03]  /*7940*/  IMAD.WIDE R10, R10, 0x4, R240 ;  /* 0x000000040a0a7825 */ /* 0x000fc600078e02f0 */
[----:B------:R2:W-:Y:S01]  /*7950*/  LDGSTS.E [R233+0xb300], [R76.64], !P2 ;  /* 0x0b3000004ce97fae */ /* 0x0005e2000d121848 */
[----:B---3--:R-:W-:-:S03]  /*7960*/  IMAD.WIDE R8, R2, 0x4, R236 ;  /* 0x0000000402087825 */ /* 0x008fc600078e02ec */
[----:B------:R-:W-:Y:S01]  /*7970*/  STL.64 [R1+0x2720], R94 ;  /* 0x0027205e01007387 */ /* 0x000fe20000100a00 */
[----:B-1----:R-:W-:-:S03]  /*7980*/  IMAD.WIDE R6, R2, 0x4, R234 ;  /* 0x0000000402067825 */ /* 0x002fc600078e02ea */
[----:B------:R2:W-:Y:S01]  /*7990*/  LDGSTS.E [R233+0xb380], [R74.64], !P2 ;  /* 0x0b3800004ae97fae */ /* 0x0005e2000d121848 */
[----:B------:R-:W-:Y:S01]  /*79a0*/  ISETP.GE.U32.AND P2, PT, R0, 0x7fffff0b, PT ;  /* 0x7fffff0b0000780c */ /* 0x000fe20003f46070 */
[----:B------:R-:W-:Y:S01]  /*79b0*/  IMAD.WIDE R4, R2, 0x4, R238 ;  /* 0x0000000402047825 */ /* 0x000fe200078e02ee */
[----:B------:R-:W-:Y:S01]  /*79c0*/  IADD3 R0, R252, -0x7a, RZ ;  /* 0xffffff86fc007810 */ /* 0x000fe20007ffe0ff */
[----:B------:R-:W-:Y:S02]  /*79d0*/  STL.64 [R1+0x2728], R92 ;  /* 0x0027285c01007387 */ /* 0x000fe40000100a00 */
[----:B------:R-:W-:Y:S02]  /*79e0*/  IMAD.WIDE R2, R2, 0x4, R240 ;  /* 0x0000000402027825 */ /* 0x000fe400078e02f0 */
[----:B------:R-:W-:Y:S04]  /*79f0*/  STL.64 [R1+0x2730], R90 ;  /* 0x0027305a01007387 */ /* 0x000fe80000100a00 */
[----:B------:R2:W-:Y:S04]  /*7a00*/  LDGSTS.E [R233+0xba00], [R72.64], !P3 ;  /* 0x0ba0000048e97fae */ /* 0x0005e8000d921848 */
[----:B------:R-:W-:Y:S04]  /*7a10*/  STL.64 [R1+0x2738], R88 ;  /* 0x0027385801007387 */ /* 0x000fe80000100a00 */
[----:B------:R2:W-:Y:S04]  /*7a20*/  LDGSTS.E [R233+0xba80], [R70.64], !P3 ;  /* 0x0ba8000046e97fae */ /* 0x0005e8000d921848 */
[----:B------:R-:W-:Y:S04]  /*7a30*/  STL.64 [R1+0x2740], R86 ;  /* 0x0027405601007387 */ /* 0x000fe80000100a00 */
[----:B------:R2:W-:Y:S04]  /*7a40*/  LDGSTS.E [R233+0xbb00], [R68.64], !P3 ;  /* 0x0bb0000044e97fae */ /* 0x0005e8000d921848 */
[----:B------:R-:W-:Y:S04]  /*7a50*/  STL.64 [R1+0x2748], R84 ;  /* 0x0027485401007387 */ /* 0x000fe80000100a00 */
[----:B------:R2:W-:Y:S01]  /*7a60*/  LDGSTS.E [R233+0xbb80], [R66.64], !P3 ;  /* 0x0bb8000042e97fae */ /* 0x0005e2000d921848 */
[----:B------:R-:W-:-:S02]  /*7a70*/  ISETP.GE.U32.AND P3, PT, R0, 0x7fffff07, PT ;  /* 0x7fffff070000780c */ /* 0x000fc40003f66070 */
[----:B------:R-:W-:Y:S01]  /*7a80*/  IADD3 R0, R252, -0x7e, RZ ;  /* 0xffffff82fc007810 */ /* 0x000fe20007ffe0ff */
[----:B------:R-:W-:Y:S04]  /*7a90*/  STL.64 [R1+0x2750], R82 ;  /* 0x0027505201007387 */ /* 0x000fe80000100a00 */
        /* <DEDUP_REMOVED lines=75> */
[----:B------:R-:W-:Y:S01]  /*7f50*/  SHF.L.U32 R0, R250, 0x1, RZ ;  /* 0x00000001fa007819 */ /* 0x000fe200000006ff */
[----:B------:R-:W-:Y:S04]  /*7f60*/  STL.64 [R1+0x2868], R12 ;  /* 0x0028680c01007387 */ /* 0x000fe80000100a00 */
[----:B------:R1:W-:Y:S04]  /*7f70*/  STL.64 [R1+0x2870], R10 ;  /* 0x0028700a01007387 */ /* 0x0003e80000100a00 */
[----:B------:R2:W-:Y:S04]  /*7f80*/  LDGSTS.E [R233+0xfa00], [R8.64], !P4 ;  /* 0x0fa0000008e97fae */ /* 0x0005e8000e121848 */
[----:B------:R2:W-:Y:S04]  /*7f90*/  STL.64 [R1+0x2878], R8 ;  /* 0x0028780801007387 */ /* 0x0005e80000100a00 */
[----:B------:R3:W-:Y:S01]  /*7fa0*/  LDGSTS.E [R233+0xfa80], [R6.64], !P4 ;  /* 0x0fa8000006e97fae */ /* 0x0007e2000e121848 */
[----:B-1----:R-:W-:-:S03]  /*7fb0*/  IMAD.WIDE R10, R0, 0x4, R236 ;  /* 0x00000004000a7825 */ /* 0x002fc600078e02ec */
        /* <DEDUP_REMOVED lines=8> */
[----:B-1----:R-:W-:-:S03]  /*8040*/  IMAD.WIDE R4, R0, 0x4, R240 ;  /* 0x0000000400047825 */ /* 0x002fc600078e02f0 */
[----:B------:R1:W-:Y:S01]  /*8050*/  STL.64 [R1+0x4e0], R10 ;  /* 0x0004e00a01007387 */ /* 0x0003e20000100a00 */
[----:B------:R-:W-:-:S03]  /*8060*/  IADD3 R0, R252, -0x1f, RZ ;  /* 0xffffffe1fc007810 */ /* 0x000fc60007ffe0ff */
[----:B------:R3:W-:Y:S01]  /*8070*/  STL.64 [R1+0x4e8], R8 ;  /* 0x0004e80801007387 */ /* 0x0007e20000100a00 */
[----:B--2---:R-:W-:Y:S01]  /*8080*/  LOP3.LUT R3, R251, 0x40, RZ, 0x3c, !PT ;  /* 0x00000040fb037812 */ /* 0x004fe200078e3cff */
[----:B------:R-:W-:Y:S02]  /*8090*/  IMAD R2, R250, 0x6, RZ ;  /* 0x00000006fa027824 */ /* 0x000fe400078e02ff */
[----:B------:R2:W-:Y:S04]  /*80a0*/  STL.64 [R1+0x4f0], R6 ;  /* 0x0004f00601007387 */ /* 0x0005e80000100a00 */
[----:B------:R1:W-:Y:S04]  /*80b0*/  LDGSTS.E [R3+0x400], [R10.64], !P5 ;  /* 0x004000000a037fae */ /* 0x0003e8000e921848 */
[----:B------:R3:W-:Y:S04]  /*80c0*/  LDGSTS.E [R3+0x480], [R8.64], !P5 ;  /* 0x0048000008037fae */ /* 0x0007e8000e921848 */
[----:B------:R2:W-:Y:S01]  /*80d0*/  LDGSTS.E [R3+0x500], [R6.64], !P5 ;  /* 0x0050000006037fae */ /* 0x0005e2000e921848 */
[----:B-1----:R-:W-:-:S03]  /*80e0*/  IMAD.WIDE R10, R2, 0x4, R236 ;  /* 0x00000004020a7825 */ /* 0x002fc600078e02ec */
[----:B------:R1:W-:Y:S01]  /*80f0*/  STL.64 [R1+0x4f8], R4 ;  /* 0x0004f80401007387 */ /* 0x0003e20000100a00 */
[----:B---3--:R-:W-:-:S03]  /*8100*/  IMAD.WIDE R8, R2, 0x4, R234 ;  /* 0x0000000402087825 */ /* 0x008fc600078e02ea */
[----:B------:R1:W-:Y:S01]  /*8110*/  LDGSTS.E [R3+0x580], [R4.64], !P5 ;  /* 0x0058000004037fae */ /* 0x0003e2000e921848 */
[----:B------:R-:W-:Y:S01]  /*8120*/  ISETP.GE.U32.AND P5, PT, R0, 0x7fffff62, PT ;  /* 0x7fffff620000780c */ /* 0x000fe20003fa6070 */
[----:B--2---:R-:W-:Y:S02]  /*8130*/  IMAD.WIDE R6, R2, 0x4, R238 ;  /* 0x0000000402067825 */ /* 0x004fe400078e02ee */
[----:B------:R2:W-:Y:S02]  /*8140*/  LDGSTS.E [R3+0xc00], [R10.64], !P6 ;  /* 0x00c000000a037fae */ /* 0x0005e4000f121848 */
[----:B------:R-:W-:Y:S02]  /*8150*/  IMAD R0, R250, 0xa, RZ ;  /* 0x0000000afa007824 */ /* 0x000fe400078e02ff */
        /* <DEDUP_REMOVED lines=451> */
[----:B-1----:R-:W-:-:S03]  /*9d90*/  IMAD.WIDE R4, R2, 0x4, R240 ;  /* 0x0000000402047825 */ /* 0x002fc600078e02f0 */
[----:B------:R3:W-:Y:S01]  /*9da0*/  LDGSTS.E [R3+0xfd00], [R6.64], !P1 ;  /* 0x0fd0000006037fae */ /* 0x0007e2000c921848 */
[----:B------:R-:W-:-:S03]  /*9db0*/  IADD3 R2, R252, -0x1c, RZ ;  /* 0xffffffe4fc027810 */ /* 0x000fc60007ffe0ff */
[----:B------:R2:W-:Y:S04]  /*9dc0*/  STL.64 [R1+0x650], R10 ;  /* 0x0006500a01007387 */ /* 0x0005e80000100a00 */
[----:B------:R3:W-:Y:S01]  /*9dd0*/  LDGSTS.E [R3+0xfd80], [R4.64], !P1 ;  /* 0x0fd8000004037fae */ /* 0x0007e2000c921848 */
[----:B------:R-:W-:Y:S01]  /*9de0*/  ISETP.GE.U32.AND P1, PT, R2, 0x7fffff65, PT ;  /* 0x7fffff650200780c */ /* 0x000fe20003f26070 */
[----:B------:R-:W-:Y:S02]  /*9df0*/  IMAD R2, R250, 0x7, RZ ;  /* 0x00000007fa027824 */ /* 0x000fe400078e02ff */
[----:B------:R1:W-:Y:S01]  /*9e00*/  STL.64 [R1+0x648], R8 ;  /* 0x0006480801007387 */ /* 0x0003e20000100a00 */
[----:B--2---:R-:W-:-:S03]  /*9e10*/  IMAD.WIDE R10, R0, 0x4, R236 ;  /* 0x00000004000a7825 */ /* 0x004fc600078e02ec */
[----:B------:R2:W-:Y:S01]  /*9e20*/  STL.64 [R1+0x640], R6 ;  /* 0x0006400601007387 */ /* 0x0005e20000100a00 */
[----:B---3--:R-:W-:-:S03]  /*9e30*/  LOP3.LUT R3, R251, 0x60, RZ, 0x3c, !PT ;  /* 0x00000060fb037812 */ /* 0x008fc600078e3cff */
[----:B------:R3:W-:Y:S01]  /*9e40*/  STL.64 [R1+0x638], R4 ;  /* 0x0006380401007387 */ /* 0x0007e20000100a00 */
[----:B-1----:R-:W-:-:S03]  /*9e50*/  IMAD.WIDE R8, R0, 0x4, R234 ;  /* 0x0000000400087825 */ /* 0x002fc600078e02ea */
[----:B------:R1:W-:Y:S01]  /*9e60*/  LDGSTS.E [R3+0x600], [R10.64], !P2 ;  /* 0x006000000a037fae */ /* 0x0003e2000d121848 */
[----:B--2---:R-:W-:-:S03]  /*9e70*/  IMAD.WIDE R6, R0, 0x4, R238 ;  /* 0x0000000400067825 */ /* 0x004fc600078e02ee */
[----:B------:R2:W-:Y:S01]  /*9e80*/  LDGSTS.E [R3+0x680], [R8.64], !P2 ;  /* 0x0068000008037fae */ /* 0x0005e2000d121848 */
[----:B---3--:R-:W-:Y:S01]  /*9e90*/  IMAD.WIDE R4, R0, 0x4, R240 ;  /* 0x0000000400047825 */ /* 0x008fe200078e02f0 */
[----:B------:R-:W-:Y:S02]  /*9ea0*/  IADD3 R0, R252, -0x20, RZ ;  /* 0xffffffe0fc007810 */ /* 0x000fe40007ffe0ff */
        /* <DEDUP_REMOVED lines=8> */
[C---:B--2---:R-:W-:Y:S01]  /*9f30*/  IMAD.WIDE R8, R2.reuse, 0x4, R234 ;  /* 0x0000000402087825 */ /* 0x044fe200078e02ea */
[----:B------:R1:W-:Y:S04]  /*9f40*/  STL.64 [R1+0x910], R4 ;  /* 0x0009100401007387 */ /* 0x0003e80000100a00 */
[----:B------:R2:W-:Y:S01]  /*9f50*/  STL.64 [R1+0x918], R10 ;  /* 0x0009180a01007387 */ /* 0x0005e20000100a00 */
[----:B---3--:R-:W-:-:S03]  /*9f60*/  IMAD.WIDE R6, R2, 0x4, R238 ;  /* 0x0000000402067825 */ /* 0x008fc600078e02ee */
[----:B------:R2:W-:Y:S01]  /*9f70*/  LDGSTS.E [R3+0xe00], [R10.64], !P3 ;  /* 0x00e000000a037fae */ /* 0x0005e2000d921848 */
[----:B-1----:R-:W-:Y:S01]  /*9f80*/  IMAD.WIDE R4, R2, 0x4, R240 ;  /* 0x0000000402047825 */ /* 0x002fe200078e02f0 */
[----:B------:R-:W-:Y:S02]  /*9f90*/  IADD3 R2, R252, -0x24, RZ ;  /* 0xffffffdcfc027810 */ /* 0x000fe40007ffe0ff */
[----:B------:R1:W-:Y:S04]  /*9fa0*/  STL.64 [R1+0x920], R8 ;  /* 0x0009200801007387 */ /* 0x0003e80000100a00 */
[----:B------:R1:W-:Y:S01]  /*9fb0*/  LDGSTS.E [R3+0xe80], [R8.64], !P3 ;  /* 0x00e8000008037fae */ /* 0x0003e2000d921848 */
[----:B--2---:R-:W-:-:S03]  /*9fc0*/  IMAD.WIDE R10, R0, 0x4, R236 ;  /* 0x00000004000a7825 */ /* 0x004fc600078e02ec */
        /* <DEDUP_REMOVED lines=336> */
[----:B------:R-:W-:Y:S02]  /*b4d0*/  IMAD.MOV.U32 R2, RZ, RZ, 0x7f ;  /* 0x0000007fff027424 */ /* 0x000fe400078e00ff */
[----:B--2---:R-:W-:Y:S01]  /*b4e0*/  IMAD.WIDE R6, R0, 0x4, R238 ;  /* 0x0000000400067825 */ /* 0x004fe200078e02ee */
[----:B------:R2:W-:Y:S02]  /*b4f0*/  LDGSTS.E [R3+0xc600], [R10.64], !P5 ;  /* 0x0c6000000a037fae */ /* 0x0005e4000e921848 */
[----:B------:R-:W-:-:S02]  /*b500*/  IADD3 R12, R2, c[0x0][0x180], RZ ;  /* 0x00006000020c7a10 */ /* 0x000fc40007ffe0ff */
[----:B------:R3:W-:Y:S01]  /*b510*/  LDGSTS.E [R3+0xc680], [R8.64], !P5 ;  /* 0x0c68000008037fae */ /* 0x0007e2000e921848 */
[----:B------:R-:W-:Y:S01]  /*b520*/  IADD3 R2, R252, -0x82, RZ ;  /* 0xffffff7efc027810 */ /* 0x000fe20007ffe0ff */
[----:B-1----:R-:W-:Y:S01]  /*b530*/  IMAD.WIDE R4, R0, 0x4, R240 ;  /* 0x0000000400047825 */ /* 0x002fe200078e02f0 */
[----:B------:R-:W-:Y:S01]  /*b540*/  IADD3 R0, R252, -0x81, RZ ;  /* 0xffffff7ffc007810 */ /* 0x000fe20007ffe0ff */
[----:B------:R1:W-:Y:S04]  /*b550*/  LDGSTS.E [R3+0xc700], [R6.64], !P5 ;  /* 0x0c70000006037fae */ /* 0x0003e8000e921848 */
[----:B------:R1:W-:Y:S01]  /*b560*/  LDGSTS.E [R3+0xc780], [R4.64], !P5 ;  /* 0x0c78000004037fae */ /* 0x0003e2000e921848 */
[----:B------:R-:W-:Y:S01]  /*b570*/  ISETP.GE.U32.AND P5, PT, R0, 0x7fffff00, PT ;  /* 0x7fffff000000780c */ /* 0x000fe20003fa6070 */
[----:B------:R-:W-:-:S02]  /*b580*/  IMAD R0, R250, 0x67, RZ ;  /* 0x00000067fa007824 */ /* 0x000fc400078e02ff */
[----:B------:R-:W-:Y:S02]  /*b590*/  STL.64 [R1+0xb98], R10 ;  /* 0x000b980a01007387 */ /* 0x000fe40000100a00 */
[C---:B------:R-:W-:Y:S02]  /*b5a0*/  IMAD.WIDE R20, R0.reuse, 0x4, R236 ;  /* 0x0000000400147825 */ /* 0x040fe400078e02ec */
[----:B------:R-:W-:Y:S02]  /*b5b0*/  STL.64 [R1+0xb90], R8 ;  /* 0x000b900801007387 */ /* 0x000fe40000100a00 */
[C---:B------:R-:W-:Y:S02]  /*b5c0*/  IMAD.WIDE R18, R0.reuse, 0x4, R234 ;  /* 0x0000000400127825 */ /* 0x040fe400078e02ea */
[----:B------:R-:W2:Y:S02]  /*b5d0*/  S2R R233, SR_TID.X ;  /* 0x0000000000e97919 */ /* 0x000ea40000002100 */
[----:B------:R-:W-:-:S02]  /*b5e0*/  IMAD.WIDE R16, R0, 0x4, R238 ;  /* 0x0000000400107825 */ /* 0x000fc400078e02ee */
[----:B------:R-:W-:Y:S02]  /*b5f0*/  STL.64 [R1+0xb88], R6 ;  /* 0x000b880601007387 */ /* 0x000fe40000100a00 */
[----:B------:R-:W-:Y:S02]  /*b600*/  IMAD.WIDE R14, R0, 0x4, R240 ;  /* 0x00000004000e7825 */ /* 0x000fe400078e02f0 */
[----:B------:R1:W-:Y:S04]  /*b610*/  STL.64 [R1+0xb78], R4 ;  /* 0x000b780401007387 */ /* 0x0003e80000100a00 */
[----:B------:R2:W-:Y:S04]  /*b620*/  LDGSTS.E [R3+0xce00], [R20.64], !P6 ;  /* 0x0ce0000014037fae */ /* 0x0005e8000f121848 */
[----:B------:R3:W-:Y:S01]  /*b630*/  LDGSTS.E [R3+0xce80], [R18.64], !P6 ;  /* 0x0ce8000012037fae */ /* 0x0007e2000f121848 */
[----:B-1----:R-:W-:-:S03]  /*b640*/  IMAD R4, R250, 0x6b, RZ ;  /* 0x0000006bfa047824 */ /* 0x002fc600078e02ff */
[----:B------:R1:W-:Y:S01]  /*b650*/  LDGSTS.E [R3+0xcf00], [R16.64], !P6 ;  /* 0x0cf0000010037fae */ /* 0x0003e2000f121848 */
[----:B--2---:R-:W-:-:S03]  /*b660*/  IMAD.WIDE R10, R4, 0x4, R236 ;  /* 0x00000004040a7825 */ /* 0x004fc600078e02ec */
[----:B------:R1:W-:Y:S01]  /*b670*/  LDGSTS.E [R3+0xcf80], [R14.64], !P6 ;  /* 0x0cf800000e037fae */ /* 0x0003e2000f121848 */
[----:B------:R-:W-:Y:S01]  /*b680*/  ISETP.GT.AND P6, PT, R12, 0x7f, PT ;  /* 0x0000007f0c00780c */ /* 0x000fe20003fc4270 */
[C---:B---3--:R-:W-:Y:S02]  /*b690*/  IMAD.WIDE R8, R4.reuse, 0x4, R234 ;  /* 0x0000000404087825 */ /* 0x048fe400078e02ea */
[----:B------:R2:W-:Y:S01]  /*b6a0*/  LDGSTS.E [R3+0xd600], [R10.64], !P0 ;  /* 0x0d6000000a037fae */ /* 0x0005e2000c121848 */
[----:B------:R-:W-:Y:S01]  /*b6b0*/  LOP3.LUT R230, R233, 0x1f, RZ, 0xc0, !PT ;  /* 0x0000001fe9e67812 */ /* 0x000fe200078ec0ff */
[C---:B------:R-:W-:Y:S02]  /*b6c0*/  IMAD.WIDE R6, R4.reuse, 0x4, R238 ;  /* 0x0000000404067825 */ /* 0x040fe400078e02ee */
[----:B------:R3:W-:Y:S01]  /*b6d0*/  LDGSTS.E [R3+0xd680], [R8.64], !P0 ;  /* 0x0d68000008037fae */ /* 0x0007e2000c121848 */
[----:B------:R-:W-:Y:S01]  /*b6e0*/  SEL R0, RZ, 0x4, !P6 ;  /* 0x00000004ff007807 */ /* 0x000fe20007000000 */
[----:B------:R-:W-:-:S02]  /*b6f0*/  IMAD.WIDE R4, R4, 0x4, R240 ;  /* 0x0000000404047825 */ /* 0x000fc400078e02f0 */
[----:B------:R1:W-:Y:S01]  /*b700*/  LDGSTS.E [R3+0xd700], [R6.64], !P0 ;  /* 0x0d70000006037fae */ /* 0x0003e2000c121848 */
[----:B------:R-:W-:-:S03]  /*b710*/  ISETP.GE.AND P6, PT, R230, c[0x0][0x180], PT ;  /* 0x00006000e6007a0c */ /* 0x000fc60003fc6270 */
[----:B------:R1:W-:Y:S01]  /*b720*/  LDGSTS.E [R3+0xd780], [R4.64], !P0 ;  /* 0x0d78000004037fae */ /* 0x0003e2000c121848 */
[----:B------:R-:W-:Y:S01]  /*b730*/  ISETP.GE.U32.AND P0, PT, R2, 0x7ffffeff, PT ;  /* 0x7ffffeff0200780c */ /* 0x000fe20003f06070 */
[----:B------:R-:W-:Y:S02]  /*b740*/  IMAD R2, R250, 0x6f, RZ ;  /* 0x0000006ffa027824 */ /* 0x000fe400078e02ff */
[----:B------:R-:W-:Y:S02]  /*b750*/  STL.64 [R1+0xb70], R20 ;  /* 0x000b701401007387 */ /* 0x000fe40000100a00 */
[C---:B------:R-:W-:Y:S02]  /*b760*/  IMAD.WIDE R12, R2.reuse, 0x4, R236 ;  /* 0x00000004020c7825 */ /* 0x040fe400078e02ec */
[----:B------:R-:W-:Y:S04]  /*b770*/  STL.64 [R1+0xb68], R18 ;  /* 0x000b681201007387 */ /* 0x000fe80000100a00 */
[----:B------:R-:W-:Y:S04]  /*b780*/  STL.64 [R1+0xb60], R16 ;  /* 0x000b601001007387 */ /* 0x000fe80000100a00 */
[----:B------:R-:W-:Y:S04]  /*b790*/  STL.64 [R1+0xb58], R14 ;  /* 0x000b580e01007387 */ /* 0x000fe80000100a00 */
[----:B------:R2:W-:Y:S04]  /*b7a0*/  STL.64 [R1+0xb50], R10 ;  /* 0x000b500a01007387 */ /* 0x0005e80000100a00 */
[----:B------:R3:W-:Y:S04]  /*b7b0*/  STL.64 [R1+0xb48], R8 ;  /* 0x000b480801007387 */ /* 0x0007e80000100a00 */
[----:B------:R1:W-:Y:S01]  /*b7c0*/  STL.64 [R1+0xb40], R6 ;  /* 0x000b400601007387 */ /* 0x0003e20000100a00 */
[----:B--2---:R-:W-:-:S03]  /*b7d0*/  IMAD.WIDE R10, R2, 0x4, R234 ;  /* 0x00000004020a7825 */ /* 0x004fc600078e02ea */
[----:B------:R2:W-:Y:S01]  /*b7e0*/  STL.64 [R1+0xb38], R4 ;  /* 0x000b380401007387 */ /* 0x0005e20000100a00 */
[----:B---3--:R-:W-:-:S03]  /*b7f0*/  IMAD.WIDE R8, R2, 0x4, R238 ;  /* 0x0000000402087825 */ /* 0x008fc600078e02ee */
[----:B------:R3:W-:Y:S01]  /*b800*/  LDGSTS.E [R3+0xde00], [R12.64], !P1 ;  /* 0x0de000000c037fae */ /* 0x0007e2000c921848 */
[----:B-1----:R-:W-:-:S03]  /*b810*/  IMAD.WIDE R6, R2, 0x4, R240 ;  /* 0x0000000402067825 */ /* 0x002fc600078e02f0 */
[----:B------:R1:W-:Y:S01]  /*b820*/  LDGSTS.E [R3+0xde80], [R10.64], !P1 ;  /* 0x0de800000a037fae */ /* 0x0003e2000c921848 */
[----:B------:R-:W-:Y:S01]  /*b830*/  SEL R2, R0, RZ, !P6 ;  /* 0x000000ff00027207 */ /* 0x000fe20007000000 */
[----:B--2---:R-:W-:Y:S01]  /*b840*/  IMAD R5, R250, 0x73, RZ ;  /* 0x00000073fa057824 */ /* 0x004fe200078e02ff */
[----:B------:R-:W-:Y:S01]  /*b850*/  IADD3 R4, R252, -0x83, RZ ;  /* 0xffffff7dfc047810 */ /* 0x000fe20007ffe0ff */
[----:B------:R3:W-:Y:S01]  /*b860*/  STL.64 [R1+0xcd0], R12 ;  /* 0x000cd00c01007387 */ /* 0x0007e20000100a00 */
[----:B------:R-:W-:Y:S01]  /*b870*/  ISETP.NE.U32.AND P6, PT, R2, RZ, PT ;  /* 0x000000ff0200720c */ /* 0x000fe20003fc5070 */
[----:B------:R-:W-:Y:S02]  /*b880*/  IMAD R2, R250, 0x7b, RZ ;  /* 0x0000007bfa027824 */ /* 0x000fe400078e02ff */
[----:B------:R2:W-:Y:S04]  /*b890*/  LDGSTS.E [R3+0xdf00], [R8.64], !P1 ;  /* 0x0df0000008037fae */ /* 0x0005e8000c921848 */
[----:B------:R1:W-:Y:S04]  /*b8a0*/  STL.64 [R1+0xcc8], R10 ;  /* 0x000cc80a01007387 */ /* 0x0003e80000100a00 */
[----:B------:R2:W-:Y:S01]  /*b8b0*/  LDGSTS.E [R3+0xdf80], [R6.64], !P1 ;  /* 0x0df8000006037fae */ /* 0x0005e2000c921848 */
[----:B---3--:R-:W-:Y:S01]  /*b8c0*/  IMAD.WIDE R12, R5, 0x4, R236 ;  /* 0x00000004050c7825 */ /* 0x008fe200078e02ec */
[----:B------:R-:W-:-:S02]  /*b8d0*/  ISETP.GE.U32.AND P1, PT, R4, 0x7ffffefe, PT ;  /* 0x7ffffefe0400780c */ /* 0x000fc40003f26070 */
[----:B------:R2:W-:Y:S01]  /*b8e0*/  STL.64 [R1+0xcc0], R8 ;  /* 0x000cc00801007387 */ /* 0x0005e20000100a00 */
[----:B------:R-:W-:Y:S02]  /*b8f0*/  IMAD R4, R250, 0x77, RZ ;  /* 0x00000077fa047824 */ /* 0x000fe400078e02ff */
[C---:B-1----:R-:W-:Y:S01]  /*b900*/  IMAD.WIDE R10, R5.reuse, 0x4, R234 ;  /* 0x00000004050a7825 */ /* 0x042fe200078e02ea */
[----:B------:R1:W-:Y:S04]  /*b910*/  STL.64 [R1+0xcb8], R6 ;  /* 0x000cb80601007387 */ /* 0x0003e80000100a00 */
[----:B------:R3:W-:Y:S01]  /*b920*/  STL.64 [R1+0xe90], R12 ;  /* 0x000e900c01007387 */ /* 0x0007e20000100a00 */
[----:B--2---:R-:W-:-:S03]  /*b930*/  IMAD.WIDE R8, R5, 0x4, R238 ;  /* 0x0000000405087825 */ /* 0x004fc600078e02ee */
[----:B------:R3:W-:Y:S01]  /*b940*/  LDGSTS.E [R3+0xe600], [R12.64], !P2 ;  /* 0x0e6000000c037fae */ /* 0x0007e2000d121848 */
[----:B-1----:R-:W-:-:S03]  /*b950*/  IMAD.WIDE R6, R5, 0x4, R240 ;  /* 0x0000000405067825 */ /* 0x002fc600078e02f0 */
        /* <DEDUP_REMOVED lines=10> */
[----:B--2---:R-:W-:Y:S02]  /*ba00*/  IMAD.WIDE R8, R4, 0x4, R238 ;  /* 0x0000000404087825 */ /* 0x004fe400078e02ee */
[----:B------:R2:W-:Y:S01]  /*ba10*/  STL.64 [R1+0xe70], R12 ;  /* 0x000e700c01007387 */ /* 0x0005e20000100a00 */
[----:B------:R-:W-:-:S03]  /*ba20*/  LOP3.LUT R5, R230, 0x20, RZ, 0xfc, !PT ;  /* 0x00000020e6057812 */ /* 0x000fc600078efcff */
[----:B------:R2:W-:Y:S01]  /*ba30*/  LDGSTS.E [R3+0xee00], [R12.64], !P3 ;  /* 0x0ee000000c037fae */ /* 0x0005e2000d921848 */
[----:B-1----:R-:W-:-:S03]  /*ba40*/  IMAD.WIDE R6, R4, 0x4, R240 ;  /* 0x0000000404067825 */ /* 0x002fc600078e02f0 */
[----:B------:R1:W-:Y:S01]  /*ba50*/  STL.64 [R1+0xe68], R10 ;  /* 0x000e680a01007387 */ /* 0x0003e20000100a00 */
[----:B------:R-:W-:-:S03]  /*ba60*/  LOP3.LUT R4, R230, 0x40, RZ, 0xfc, !PT ;  /* 0x00000040e6047812 */ /* 0x000fc600078efcff */
[----:B------:R1:W-:Y:S01]  /*ba70*/  LDGSTS.E [R3+0xee80], [R10.64], !P3 ;  /* 0x0ee800000a037fae */ /* 0x0003e2000d921848 */
[----:B--2---:R-:W-:-:S03]  /*ba80*/  IMAD.WIDE R12, R2, 0x4, R236 ;  /* 0x00000004020c7825 */ /* 0x004fc600078e02ec */
[----:B------:R2:W-:Y:S04]  /*ba90*/  STL.64 [R1+0xe60], R8 ;  /* 0x000e600801007387 */ /* 0x0005e80000100a00 */
[----:B------:R2:W-:Y:S01]  /*baa0*/  LDGSTS.E [R3+0xef00], [R8.64], !P3 ;  /* 0x0ef0000008037fae */ /* 0x0005e2000d921848 */
[----:B-1----:R-:W-:-:S03]  /*bab0*/  IMAD.WIDE R10, R2, 0x4, R234 ;  /* 0x00000004020a7825 */ /* 0x002fc600078e02ea */
[----:B------:R1:W-:Y:S04]  /*bac0*/  STL.64 [R1+0xe58], R6 ;  /* 0x000e580601007387 */ /* 0x0003e80000100a00 */
[----:B------:R1:W-:Y:S01]  /*bad0*/  LDGSTS.E [R3+0xef80], [R6.64], !P3 ;  /* 0x0ef8000006037fae */ /* 0x0003e2000d921848 */
[----:B------:R-:W-:Y:S01]  /*bae0*/  ISETP.GE.AND P3, PT, R5, c[0x0][0x180], PT ;  /* 0x0000600005007a0c */ /* 0x000fe20003f66270 */
[C---:B--2---:R-:W-:Y:S02]  /*baf0*/  IMAD.WIDE R8, R2.reuse, 0x4, R238 ;  /* 0x0000000402087825 */ /* 0x044fe400078e02ee */
[----:B------:R-:W-:Y:S04]  /*bb00*/  STL.64 [R1+0xe50], R12 ;  /* 0x000e500c01007387 */ /* 0x000fe80000100a00 */
[----:B------:R2:W-:Y:S01]  /*bb10*/  STL.64 [R1+0xe48], R10 ;  /* 0x000e480a01007387 */ /* 0x0005e20000100a00 */
[----:B-1----:R-:W-:-:S03]  /*bb20*/  IMAD.WIDE R6, R2, 0x4, R240 ;  /* 0x0000000402067825 */ /* 0x002fc600078e02f0 */
[----:B------:R1:W-:Y:S01]  /*bb30*/  STL.64 [R1+0xe40], R8 ;  /* 0x000e400801007387 */ /* 0x0003e20000100a00 */
[----:B------:R-:W-:-:S03]  /*bb40*/  SEL R2, R0, RZ, !P3 ;  /* 0x000000ff00027207 */ /* 0x000fc60005800000 */
[----:B------:R3:W-:Y:S04]  /*bb50*/  STL.64 [R1+0xe38], R6 ;  /* 0x000e380601007387 */ /* 0x0007e80000100a00 */
[----:B------:R-:W4:Y:S04]  /*bb60*/  LDL.LU R231, [R1+0x32c] ;  /* 0x00032c0001e77983 */ /* 0x000f280000300800 */
[----:B------:R-:W4:Y:S04]  /*bb70*/  LDL.LU R232, [R1+0x328] ;  /* 0x0003280001e87983 */ /* 0x000f280000300800 */
[----:B------:R-:W4:Y:S04]  /*bb80*/  LDL.LU R233, [R1+0x324] ;  /* 0x0003240001e97983 */ /* 0x000f280000300800 */
[----:B------:R1:W-:Y:S04]  /*bb90*/  LDGSTS.E [R3+0xf600], [R12.64], !P4 ;  /* 0x0f6000000c037fae */ /* 0x0003e8000e121848 */
[----:B------:R2:W-:Y:S04]  /*bba0*/  LDGSTS.E [R3+0xf680], [R10.64], !P4 ;  /* 0x0f6800000a037fae */ /* 0x0005e8000e121848 */
[----:B------:R1:W-:Y:S04]  /*bbb0*/  LDGSTS.E [R3+0xf700], [R8.64], !P4 ;  /* 0x0f70000008037fae */ /* 0x0003e8000e121848 */
[----:B------:R3:W-:Y:S01]  /*bbc0*/  LDGSTS.E [R3+0xf780], [R6.64], !P4 ;  /* 0x0f78000006037fae */ /* 0x0007e2000e121848 */
[----:B------:R-:W-:Y:S01]  /*bbd0*/  ISETP.GE.AND P4, PT, R4, c[0x0][0x180], PT ;  /* 0x0000600004007a0c */ /* 0x000fe20003f86270 */
[----:B------:R-:W-:Y:S01]  /*bbe0*/  IMAD R4, R250, 0x7f, RZ ;  /* 0x0000007ffa047824 */ /* 0x000fe200078e02ff */
[----:B------:R-:W-:-:S03]  /*bbf0*/  LOP3.LUT R5, R230, 0x60, RZ, 0xfc, !PT ;  /* 0x00000060e6057812 */ /* 0x000fc600078efcff */
[----:B--2---:R-:W-:Y:S01]  /*bc00*/  IMAD.WIDE R10, R4, 0x4, R236 ;  /* 0x00000004040a7825 */ /* 0x004fe200078e02ec */
[----:B------:R-:W-:Y:S01]  /*bc10*/  ISETP.NE.U32.AND P3, PT, R2, RZ, PT ;  /* 0x000000ff0200720c */ /* 0x000fe20003f65070 */
[----:B------:R-:W-:Y:S01]  /*bc20*/  STL.64 [R1+0x2898], R236 ;  /* 0x002898ec01007387 */ /* 0x000fe20000100a00 */
[----:B------:R-:W-:Y:S01]  /*bc30*/  SEL R2, R0, RZ, !P4 ;  /* 0x000000ff00027207 */ /* 0x000fe20006000000 */
[----:B-1----:R-:W-:Y:S01]  /*bc40*/  IMAD.WIDE R8, R4, 0x4, R234 ;  /* 0x0000000404087825 */ /* 0x002fe200078e02ea */
[----:B------:R-:W-:Y:S01]  /*bc50*/  ISETP.GE.AND P4, PT, R5, c[0x0][0x180], PT ;  /* 0x0000600005007a0c */ /* 0x000fe20003f86270 */
[----:B------:R-:W-:Y:S01]  /*bc60*/  STL.64 [R1+0x28a0], R234 ;  /* 0x0028a0ea01007387 */ /* 0x000fe20000100a00 */
[----:B------:R-:W-:Y:S01]  /*bc70*/  IADD3 R250, R252, -0x85, RZ ;  /* 0xffffff7bfcfa7810 */ /* 0x000fe20007ffe0ff */
[C---:B---3--:R-:W-:Y:S01]  /*bc80*/  IMAD.WIDE R6, R4.reuse, 0x4, R238 ;  /* 0x0000000404067825 */ /* 0x048fe200078e02ee */
[----:B------:R-:W-:Y:S01]  /*bc90*/  LOP3.LUT R252, R251, 0x50, RZ, 0x3c, !PT ;  /* 0x00000050fbfc7812 */ /* 0x000fe200078e3cff */
[----:B------:R-:W-:Y:S02]  /*bca0*/  STL.64 [R1+0xe28], R10 ;  /* 0x000e280a01007387 */ /* 0x000fe40000100a00 */
[----:B------:R-:W-:-:S02]  /*bcb0*/  IMAD.WIDE R4, R4, 0x4, R240 ;  /* 0x0000000404047825 */ /* 0x000fc400078e02f0 */
[----:B------:R-:W-:Y:S04]  /*bcc0*/  STL.64 [R1+0x28a8], R238 ;  /* 0x0028a8ee01007387 */ /* 0x000fe80000100a00 */
[----:B------:R-:W-:Y:S04]  /*bcd0*/  STL.64 [R1+0xe18], R8 ;  /* 0x000e180801007387 */ /* 0x000fe80000100a00 */
[----:B------:R-:W-:Y:S04]  /*bce0*/  STL.64 [R1+0x28b0], R240 ;  /* 0x0028b0f001007387 */ /* 0x000fe80000100a00 */
[----:B------:R1:W-:Y:S04]  /*bcf0*/  STL.64 [R1+0xe10], R6 ;  /* 0x000e100601007387 */ /* 0x0003e80000100a00 */
[----:B------:R-:W-:Y:S04]  /*bd00*/  STL.64 [R1+0xe08], R4 ;  /* 0x000e080401007387 */ /* 0x000fe80000100a00 */
[----:B------:R2:W-:Y:S04]  /*bd10*/  STL [R1+0x28e8], R252 ;  /* 0x0028e8fc01007387 */ /* 0x0005e80000100800 */
[----:B------:R-:W3:Y:S04]  /*bd20*/  LDL.LU R204, [R1+0x320] ;  /* 0x0003200001cc7983 */ /* 0x000ee80000300800 */
[----:B------:R-:W2:Y:S04]  /*bd30*/  LDL.LU R205, [R1+0x31c] ;  /* 0x00031c0001cd7983 */ /* 0x000ea80000300800 */
        /* <DEDUP_REMOVED lines=23> */
[----:B------:R1:W-:Y:S04]  /*beb0*/  LDGSTS.E [R3+0xfe00], [R10.64], !P2 ;  /* 0x0fe000000a037fae */ /* 0x0003e8000d121848 */
[----:B------:R-:W2:Y:S04]  /*bec0*/  LDL.LU R229, [R1+0x3b4] ;  /* 0x0003b40001e57983 */ /* 0x000ea80000300800 */
[----:B------:R1:W-:Y:S04]  /*bed0*/  LDGSTS.E [R3+0xfe80], [R8.64], !P2 ;  /* 0x0fe8000008037fae */ /* 0x0003e8000d121848 */
[----:B------:R1:W-:Y:S04]  /*bee0*/  LDGSTS.E [R3+0xff00], [R6.64], !P2 ;  /* 0x0ff0000006037fae */ /* 0x0003e8000d121848 */
[----:B------:R-:W2:Y:S01]  /*bef0*/  LDL.LU R230, [R1+0x3d0] ;  /* 0x0003d00001e67983 */ /* 0x000ea20000300800 */
[----:B----4-:R-:W-:-:S02]  /*bf00*/  IMAD R114, R232, c[0x0][0x190], RZ ;  /* 0x00006400e8727a24 */ /* 0x010fc400078e02ff */
[----:B------:R-:W-:Y:S01]  /*bf10*/  IMAD R53, R233, c[0x0][0x190], RZ ;  /* 0x00006400e9357a24 */ /* 0x000fe200078e02ff */
[----:B------:R-:W-:Y:S01]  /*bf20*/  SEL R0, R0, RZ, !P4 ;  /* 0x000000ff00007207 */ /* 0x000fe20006000000 */
[----:B-1----:R-:W-:Y:S01]  /*bf30*/  IMAD R6, R231, c[0x0][0x190], RZ ;  /* 0x00006400e7067a24 */ /* 0x002fe200078e02ff */
[----:B------:R1:W-:Y:S04]  /*bf40*/  LDGSTS.E [R3+0xff80], [R4.64], !P2 ;  /* 0x0ff8000004037fae */ /* 0x0003e8000d121848 */
[----:B------:R-:W4:Y:S04]  /*bf50*/  LDL.LU R231, [R1+0x3d4] ;  /* 0x0003d40001e77983 */ /* 0x000f280000300800 */
[----:B------:R-:W4:Y:S04]  /*bf60*/  LDL.LU R232, [R1+0xbd0] ;  /* 0x000bd00001e87983 */ /* 0x000f280000300800 */
[----:B------:R-:W4:Y:S01]  /*bf70*/  LDL.LU R233, [R1+0xbd4] ;  /* 0x000bd40001e97983 */ /* 0x000f220000300800 */
[----:B------:R-:W-:-:S02]  /*bf80*/  ISETP.NE.U32.AND P2, PT, R2, RZ, PT ;  /* 0x000000ff0200720c */ /* 0x000fc40003f45070 */
[----:B------:R-:W-:Y:S01]  /*bf90*/  ISETP.NE.U32.AND P4, PT, R0, RZ, PT ;  /* 0x000000ff0000720c */ /* 0x000fe20003f85070 */
[----:B---3--:R-:W-:Y:S01]  /*bfa0*/  IMAD R51, R204, c[0x0][0x190], RZ ;  /* 0x00006400cc337a24 */ /* 0x008fe200078e02ff */
[----:B------:R-:W-:Y:S01]  /*bfb0*/  LOP3.LUT R2, R251, 0x10, RZ, 0x3c, !PT ;  /* 0x00000010fb027812 */ /* 0x000fe200078e3cff */
[----:B--2---:R-:W-:Y:S01]  /*bfc0*/  IMAD R50, R205, c[0x0][0x190], RZ ;  /* 0x00006400cd327a24 */ /* 0x004fe200078e02ff */
[C---:B------:R-:W-:Y:S01]  /*bfd0*/  LOP3.LUT R0, R251.reuse, 0x30, RZ, 0x3c, !PT ;  /* 0x00000030fb007812 */ /* 0x040fe200078e3cff */
[----:B------:R-:W-:Y:S01]  /*bfe0*/  IMAD R52, R206, c[0x0][0x190], RZ ;  /* 0x00006400ce347a24 */ /* 0x000fe200078e02ff */
[----:B------:R-:W-:Y:S01]  /*bff0*/  LOP3.LUT R251, R251, 0x70, RZ, 0x3c, !PT ;  /* 0x00000070fbfb7812 */ /* 0x000fe200078e3cff */
[----:B------:R-:W-:Y:S01]  /*c000*/  IMAD R116, R207, c[0x0][0x190], RZ ;  /* 0x00006400cf747a24 */ /* 0x000fe200078e02ff */
[----:B------:R-:W2:Y:S04]  /*c010*/  S2R R252, SR_TID.X ;  /* 0x0000000000fc7919 */ /* 0x000ea80000002100 */
[----:B------:R-:W-:Y:S04]  /*c020*/  STL.64 [R1+0x28b8], R250 ;  /* 0x0028b8fa01007387 */ /* 0x000fe80000100a00 */
[----:B------:R-:W3:Y:S04]  /*c030*/  LDL.LU R203, [R1+0xcd8] ;  /* 0x000cd80001cb7983 */ /* 0x000ee80000300800 */
[----:B------:R-:W2:Y:S01]  /*c040*/  LDL.LU R204, [R1+0xcdc] ;  /* 0x000cdc0001cc7983 */ /* 0x000ea20000300800 */
[----:B------:R-:W-:-:S03]  /*c050*/  IMAD R124, R208, c[0x0][0x190], RZ ;  /* 0x00006400d07c7a24 */ /* 0x000fc600078e02ff */
[----:B------:R-:W2:Y:S01]  /*c060*/  LDL.LU R205, [R1+0xce0] ;  /* 0x000ce00001cd7983 */ /* 0x000ea20000300800 */
[----:B------:R-:W-:-:S03]  /*c070*/  IMAD R123, R209, c[0x0][0x190], RZ ;  /* 0x00006400d17b7a24 */ /* 0x000fc600078e02ff */
[----:B------:R-:W2:Y:S01]  /*c080*/  LDL.LU R206, [R1+0xce4] ;  /* 0x000ce40001ce7983 */ /* 0x000ea20000300800 */
[----:B------:R-:W-:-:S03]  /*c090*/  IMAD R122, R210, c[0x0][0x190], RZ ;  /* 0x00006400d27a7a24 */ /* 0x000fc600078e02ff */
[----:B------:R-:W2:Y:S04]  /*c0a0*/  LDL.LU R207, [R1+0xce8] ;  /* 0x000ce80001cf7983 */ /* 0x000ea80000300800 */
[----:B------:R-:W2:Y:S04]  /*c0b0*/  LDL.LU R208, [R1+0xcec] ;  /* 0x000cec0001d07983 */ /* 0x000ea80000300800 */
[----:B------:R-:W2:Y:S04]  /*c0c0*/  LDL.LU R209, [R1+0xcf0] ;  /* 0x000cf00001d17983 */ /* 0x000ea80000300800 */
[----:B------:R-:W2:Y:S01]  /*c0d0*/  LDL.LU R210, [R1+0xcf4] ;  /* 0x000cf40001d27983 */ /* 0x000ea20000300800 */
[----:B------:R-:W-:-:S03]  /*c0e0*/  IMAD R61, R211, c[0x0][0x190], RZ ;  /* 0x00006400d33d7a24 */ /* 0x000fc600078e02ff */
[----:B------:R-:W2:Y:S01]  /*c0f0*/  LDL.LU R211, [R1+0xcf8] ;  /* 0x000cf80001d37983 */ /* 0x000ea20000300800 */
[----:B------:R-:W-:Y:S02]  /*c100*/  IMAD R59, R212, c[0x0][0x190], RZ ;  /* 0x00006400d43b7a24 */ /* 0x000fe400078e02ff */
[----:B------:R-:W-:Y:S01]  /*c110*/  IMAD R58, R213, c[0x0][0x190], RZ ;  /* 0x00006400d53a7a24 */ /* 0x000fe200078e02ff */
        /* <DEDUP_REMOVED lines=8> */
[----:B-1----:R-:W-:-:S03]  /*c1a0*/  IMAD R5, R218, c[0x0][0x190], RZ ;  /* 0x00006400da057a24 */ /* 0x002fc600078e02ff */
        /* <DEDUP_REMOVED lines=15> */
[----:B------:R-:W-:-:S03]  /*c2a0*/  IMAD R13, R226, c[0x0][0x190], RZ ;  /* 0x00006400e20d7a24 */ /* 0x000fc600078e02ff */
        /* <DEDUP_REMOVED lines=9> */
[----:B------:R-:W2:Y:S04]  /*c340*/  LDL.LU R229, [R1+0xd40] ;  /* 0x000d400001e57983 */ /* 0x000ea80000300800 */
[----:B------:R-:W2:Y:S01]  /*c350*/  LDL.LU R230, [R1+0xd44] ;  /* 0x000d440001e67983 */ /* 0x000ea20000300800 */
[----:B------:R-:W-:-:S03]  /*c360*/  IMAD.WIDE R8, R6, 0x4, R242 ;  /* 0x0000000406087825 */ /* 0x000fc600078e02f2 */
[----:B------:R-:W0:Y:S01]  /*c370*/  LDGDEPBAR ;  /* 0x00000000000079af */ /* 0x000e220000000000 */
[----:B----4-:R-:W-:-:S03]  /*c380*/  IMAD R85, R231, c[0x0][0x190], RZ ;  /* 0x00006400e7557a24 */ /* 0x010fc600078e02ff */
[----:B------:R-:W4:Y:S01]  /*c390*/  LDL.LU R231, [R1+0xd48] ;  /* 0x000d480001e77983 */ /* 0x000f220000300800 */
[----:B------:R-:W-:-:S03]  /*c3a0*/  IMAD R83, R232, c[0x0][0x190], RZ ;  /* 0x00006400e8537a24 */ /* 0x000fc600078e02ff */
[----:B------:R-:W4:Y:S01]  /*c3b0*/  LDL.LU R232, [R1+0xd4c] ;  /* 0x000d4c0001e87983 */ /* 0x000f220000300800 */
[----:B------:R-:W-:-:S03]  /*c3c0*/  IMAD R82, R233, c[0x0][0x190], RZ ;  /* 0x00006400e9527a24 */ /* 0x000fc600078e02ff */
[----:B------:R-:W4:Y:S01]  /*c3d0*/  LDL.LU R233, [R1+0xd50] ;  /* 0x000d500001e97983 */ /* 0x000f220000300800 */
[----:B------:R-:W-:-:S03]  /*c3e0*/  IMAD.WIDE R16, R6, 0x4, R244 ;  /* 0x0000000406107825 */ /* 0x000fc600078e02f4 */
[----:B------:R1:W-:Y:S01]  /*c3f0*/  STL.64 [R1+0x1530], R8 ;  /* 0x0015300801007387 */ /* 0x0003e20000100a00 */
[----:B------:R-:W-:-:S03]  /*c400*/  IMAD.WIDE R14, R6, 0x4, R246 ;  /* 0x00000004060e7825 */ /* 0x000fc600078e02f6 */
[----:B------:R-:W-:Y:S04]  /*c410*/  STL.64 [R1+0x1538], R16 ;  /* 0x0015381001007387 */ /* 0x000fe80000100a00 */
[----:B------:R1:W-:Y:S02]  /*c420*/  STL.64 [R1+0x1548], R14 ;  /* 0x0015480e01007387 */ /* 0x0003e40000100a00 */
[----:B-1----:R-:W-:-:S04]  /*c430*/  IMAD.WIDE R8, R6, 0x4, R248 ;  /* 0x0000000406087825 */ /* 0x002fc800078e02f8 */
[--C-:B------:R-:W-:Y:S01]  /*c440*/  IMAD.WIDE R6, R114, 0x4, R242.reuse ;  /* 0x0000000472067825 */ /* 0x100fe200078e02f2 */
[----:B------:R1:W-:Y:S03]  /*c450*/  STL.64 [R1+0x1540], R8 ;  /* 0x0015400801007387 */ /* 0x0003e60000100a00 */
[--C-:B------:R-:W-:Y:S01]  /*c460*/  IMAD.WIDE R14, R53, 0x4, R242.reuse ;  /* 0x00000004350e7825 */ /* 0x100fe200078e02f2 */
[----:B------:R1:W-:Y:S03]  /*c470*/  STL.64 [R1+0x1568], R6 ;  /* 0x0015680601007387 */ /* 0x0003e60000100a00 */
[--C-:B------:R-:W-:Y:S01]  /*c480*/  IMAD.WIDE R46, R52, 0x4, R242.reuse ;  /* 0x00000004342e7825 */ /* 0x100fe200078e02f2 */
[----:B------:R-:W-:Y:S03]  /*c490*/  STL.64 [R1+0x1588], R14 ;  /* 0x0015880e01007387 */ /* 0x000fe60000100a00 */
[----:B-1----:R-:W-:-:S04]  /*c4a0*/  IMAD.WIDE R8, R51, 0x4, R242 ;  /* 0x0000000433087825 */ /* 0x002fc800078e02f2 */
[--C-:B------:R-:W-:Y:S01]  /*c4b0*/  IMAD.WIDE R6, R50, 0x4, R242.reuse ;  /* 0x0000000432067825 */ /* 0x100fe200078e02f2 */
[----:B------:R-:W-:Y:S04]  /*c4c0*/  STL.64 [R1+0x15a8], R8 ;  /* 0x0015a80801007387 */ /* 0x000fe80000100a00 */
[----:B------:R1:W-:Y:S01]  /*c4d0*/  STL.64 [R1+0x15d8], R6 ;  /* 0x0015d80601007387 */ /* 0x0003e20000100a00 */
[----:B------:R-:W-:-:S03]  /*c4e0*/  IMAD.WIDE R110, R116, 0x4, R242 ;  /* 0x00000004746e7825 */ /* 0x000fc600078e02f2 */
[----:B------:R-:W-:Y:S04]  /*c4f0*/  STL.64 [R1+0x15f8], R46 ;  /* 0x0015f82e01007387 */ /* 0x000fe80000100a00 */
[----:B------:R-:W-:Y:S01]  /*c500*/  STL.64 [R1+0x28c0], R46 ;  /* 0x0028c02e01007387 */ /* 0x000fe20000100a00 */
[----:B-1----:R-:W-:-:S05]  /*c510*/  IMAD.WIDE R6, R123, 0x4, R242 ;  /* 0x000000047b067825 */ /* 0x002fca00078e02f2 */
[----:B------:R1:W-:Y:S01]  /*c520*/  STL.64 [R1+0x1668], R6 ;  /* 0x0016680601007387 */ /* 0x0003e20000100a00 */
[----:B------:R-:W-:-:S03]  /*c530*/  IMAD.WIDE R174, R124, 0x4, R242 ;  /* 0x000000047cae7825 */ /* 0x000fc600078e02f2 */
[----:B------:R-:W-:Y:S04]  /*c540*/  STL.64 [R1+0x1618], R110 ;  /* 0x0016186e01007387 */ /* 0x000fe80000100a00 */
[----:B------:R-:W-:Y:S01]  /*c550*/  STL.64 [R1+0x28c8], R110 ;  /* 0x0028c86e01007387 */ /* 0x000fe20000100a00 */
[----:B-1----:R-:W-:-:S05]  /*c560*/  IMAD.WIDE R6, R122, 0x4, R242 ;  /* 0x000000047a067825 */ /* 0x002fca00078e02f2 */
[----:B------:R1:W-:Y:S04]  /*c570*/  STL.64 [R1+0x1688], R6 ;  /* 0x0016880601007387 */ /* 0x0003e80000100a00 */
[----:B------:R-:W-:Y:S04]  /*c580*/  STL.64 [R1+0x1648], R174 ;  /* 0x001648ae01007387 */ /* 0x000fe80000100a00 */
[----:B------:R-:W-:Y:S01]  /*c590*/  STL.64 [R1+0x28d0], R174 ;  /* 0x0028d0ae01007387 */ /* 0x000fe20000100a00 */
[----:B-1----:R-:W-:-:S05]  /*c5a0*/  IMAD.WIDE R6, R61, 0x4, R242 ;  /* 0x000000043d067825 */ /* 0x002fca00078e02f2 */
[----:B------:R1:W-:Y:S01]  /*c5b0*/  STL.64 [R1+0x16b8], R6 ;  /* 0x0016b80601007387 */ /* 0x0003e20000100a00 */
[----:B------:R-:W-:-:S04]  /*c5c0*/  IMAD.WIDE R46, R58, 0x4, R242 ;  /* 0x000000043a2e7825 */ /* 0x000fc800078e02f2 */
[----:B------:R-:W-:-:S04]  /*c5d0*/  IMAD.WIDE R54, R60, 0x4, R242 ;  /* 0x000000043c367825 */ /* 0x000fc800078e02f2 */
[----:B-1----:R-:W-:-:S05]  /*c5e0*/  IMAD.WIDE R6, R59, 0x4, R242 ;  /* 0x000000043b067825 */ /* 0x002fca00078e02f2 */
[----:B------:R1:W-:Y:S01]  /*c5f0*/  STL.64 [R1+0x16d8], R6 ;  /* 0x0016d80601007387 */ /* 0x0003e20000100a00 */
[----:B------:R-:W-:-:S03]  /*c600*/  IMAD.WIDE R118, R69, 0x4, R242 ;  /* 0x0000000445767825 */ /* 0x000fc600078e02f2 */
[----:B------:R-:W-:Y:S04]  /*c610*/  STL.64 [R1+0x16f8], R46 ;  /* 0x0016f82e01007387 */ /* 0x000fe80000100a00 */
[----:B------:R-:W-:Y:S01]  /*c620*/  STL.64 [R1+0x28d8], R46 ;  /* 0x0028d82e01007387 */ /* 0x000fe20000100a00 */
[----:B-1----:R-:W-:-:S03]  /*c630*/  IMAD.WIDE R6, R66, 0x4, R242 ;  /* 0x0000000442067825 */ /* 0x002fc600078e02f2 */
[----:B------:R-:W-:Y:S04]  /*c640*/  STL.64 [R1+0x1728], R54 ;  /* 0x0017283601007387 */ /* 0x000fe80000100a00 */
[----:B------:R-:W-:Y:S04]  /*c650*/  STL.64 [R1+0x28e0], R54 ;  /* 0x0028e03601007387 */ /* 0x000fe80000100a00 */
        /* <DEDUP_REMOVED lines=30> */
[----:B------:R1:W-:Y:S01]  /*c840*/  STL.64 [R1+0x1908], R6 ;  /* 0x0019080601007387 */ /* 0x0003e20000100a00 */
[----:B------:R-:W-:-:S03]  /*c850*/  IMAD.WIDE R70, R76, 0x4, R242 ;  /* 0x000000044c467825 */ /* 0x000fc600078e02f2 */
[----:B------:R-:W-:Y:S01]  /*c860*/  STL.64 [R1+0x1928], R8 ;  /* 0x0019280801007387 */ /* 0x000fe20000100a00 */
[----:B-1----:R-:W-:-:S05]  /*c870*/  IMAD.WIDE R6, R12, 0x4, R242 ;  /* 0x000000040c067825 */ /* 0x002fca00078e02f2 */
[----:B------:R-:W-:Y:S01]  /*c880*/  STL.64 [R1+0x1958], R6 ;  /* 0x0019580601007387 */ /* 0x000fe20000100a00 */
[----:B---3--:R-:W-:-:S03]  /*c890*/  IMAD R21, R203, c[0x0][0x190], RZ ;  /* 0x00006400cb157a24 */ /* 0x008fc600078e02ff */
[----:B------:R1:W-:Y:S01]  /*c8a0*/  STL.64 [R1+0x2920], R6 ;  /* 0x0029200601007387 */ /* 0x0003e20000100a00 */
[----:B------:R-:W-:-:S03]  /*c8b0*/  IMAD.WIDE R134, R85, 0x4, R242 ;  /* 0x0000000455867825 */ /* 0x000fc600078e02f2 */
[----:B------:R-:W-:Y:S04]  /*c8c0*/  STL.64 [R1+0x1978], R70 ;  /* 0x0019784601007387 */ /* 0x000fe80000100a00 */
[----:B------:R-:W-:Y:S01]  /*c8d0*/  STL.64 [R1+0x2928], R70 ;  /* 0x0029284601007387 */ /* 0x000fe20000100a00 */
[----:B-1----:R-:W-:-:S05]  /*c8e0*/  IMAD.WIDE R6, R82, 0x4, R242 ;  /* 0x0000000452067825 */ /* 0x002fca00078e02f2 */
[----:B------:R1:W-:Y:S01]  /*c8f0*/  STL.64 [R1+0x19e8], R6 ;  /* 0x0019e80601007387 */ /* 0x0003e20000100a00 */
[----:B--2---:R-:W-:Y:S02]  /*c900*/  IMAD R19, R204, c[0x0][0x190], RZ ;  /* 0x00006400cc137a24 */ /* 0x004fe400078e02ff */
[--C-:B------:R-:W-:Y:S01]  /*c910*/  IMAD.WIDE R198, R83, 0x4, R242.reuse ;  /* 0x0000000453c67825 */ /* 0x100fe200078e02f2 */
[----:B------:R-:W-:Y:S04]  /*c920*/  STL.64 [R1+0x1998], R134 ;  /* 0x0019988601007387 */ /* 0x000fe80000100a00 */
[----:B------:R-:W-:Y:S01]  /*c930*/  STL.64 [R1+0x2930], R134 ;  /* 0x0029308601007387 */ /* 0x000fe20000100a00 */
[----:B-1----:R-:W-:-:S05]  /*c940*/  IMAD.WIDE R6, R21, 0x4, R242 ;  /* 0x0000000415067825 */ /* 0x002fca00078e02f2 */
[----:B------:R1:W-:Y:S01]  /*c950*/  STL.64 [R1+0x1a08], R6 ;  /* 0x001a080601007387 */ /* 0x0003e20000100a00 */
[----:B------:R-:W-:Y:S02]  /*c960*/  IMAD R18, R205, c[0x0][0x190], RZ ;  /* 0x00006400cd127a24 */ /* 0x000fe400078e02ff */
[----:B------:R-:W-:Y:S01]  /*c970*/  IMAD R20, R206, c[0x0][0x190], RZ ;  /* 0x00006400ce147a24 */ /* 0x000fe200078e02ff */
[----:B------:R-:W-:Y:S01]  /*c980*/  STL.64 [R1+0x19c8], R198 ;  /* 0x0019c8c601007387 */ /* 0x000fe20000100a00 */
[----:B------:R-:W-:-:S03]  /*c990*/  IMAD R84, R207, c[0x0][0x190], RZ ;  /* 0x00006400cf547a24 */ /* 0x000fc600078e02ff */
[----:B------:R-:W-:Y:S01]  /*c9a0*/  STL.64 [R1+0x2938], R198 ;  /* 0x002938c601007387 */ /* 0x000fe20000100a00 */
[----:B-1----:R-:W-:-:S05]  /*c9b0*/  IMAD.WIDE R6, R19, 0x4, R242 ;  /* 0x0000000413067825 */ /* 0x002fca00078e02f2 */
[----:B------:R1:W-:Y:S01]  /*c9c0*/  STL.64 [R1+0x1a38], R6 ;  /* 0x001a380601007387 */ /* 0x0003e20000100a00 */
[----:B------:R-:W-:Y:S02]  /*c9d0*/  IMAD R90, R210, c[0x0][0x190], RZ ;  /* 0x00006400d25a7a24 */ /* 0x000fe400078e02ff */
[----:B------:R-:W-:-:S04]  /*c9e0*/  IMAD.WIDE R14, R20, 0x4, R242 ;  /* 0x00000004140e7825 */ /* 0x000fc800078e02f2 */
[----:B------:R-:W-:-:S04]  /*c9f0*/  IMAD.WIDE R78, R84, 0x4, R242 ;  /* 0x00000004544e7825 */ /* 0x000fc800078e02f2 */
[----:B-1----:R-:W-:-:S04]  /*ca00*/  IMAD.WIDE R6, R18, 0x4, R242 ;  /* 0x0000000412067825 */ /* 0x002fc800078e02f2 */
[----:B------:R-:W-:Y:S01]  /*ca10*/  IMAD R93, R208, c[0x0][0x190], RZ ;  /* 0x00006400d05d7a24 */ /* 0x000fe200078e02ff */
[----:B------:R1:W-:Y:S01]  /*ca20*/  STL.64 [R1+0x1a58], R6 ;  /* 0x001a580601007387 */ /* 0x0003e20000100a00 */
[----:B------:R-:W-:-:S03]  /*ca30*/  IMAD R29, R211, c[0x0][0x190], RZ ;  /* 0x00006400d31d7a24 */ /* 0x000fc600078e02ff */
[----:B------:R-:W-:Y:S01]  /*ca40*/  STL.64 [R1+0x1a78], R14 ;  /* 0x001a780e01007387 */ /* 0x000fe20000100a00 */
[----:B------:R-:W-:-:S03]  /*ca50*/  IMAD.WIDE R142, R93, 0x4, R242 ;  /* 0x000000045d8e7825 */ /* 0x000fc600078e02f2 */
[----:B------:R-:W-:Y:S01]  /*ca60*/  STL.64 [R1+0x2940], R14 ;  /* 0x0029400e01007387 */ /* 0x000fe20000100a00 */
[----:B-1----:R-:W-:-:S03]  /*ca70*/  IMAD.WIDE R6, R90, 0x4, R242 ;  /* 0x000000045a067825 */ /* 0x002fc600078e02f2 */
[----:B------:R-:W-:Y:S04]  /*ca80*/  STL.64 [R1+0x1aa8], R78 ;  /* 0x001aa84e01007387 */ /* 0x000fe80000100a00 */
[----:B------:R-:W-:Y:S01]  /*ca90*/  STL.64 [R1+0x2948], R78 ;  /* 0x0029484e01007387 */ /* 0x000fe20000100a00 */
[----:B------:R-:W-:-:S03]  /*caa0*/  IMAD R91, R209, c[0x0][0x190], RZ ;  /* 0x00006400d15b7a24 */ /* 0x000fc600078e02ff */
[----:B------:R1:W-:Y:S01]  /*cab0*/  STL.64 [R1+0x1b18], R6 ;  /* 0x001b180601007387 */ /* 0x0003e20000100a00 */
[----:B------:R-:W-:Y:S02]  /*cac0*/  IMAD R27, R212, c[0x0][0x190], RZ ;  /* 0x00006400d41b7a24 */ /* 0x000fe400078e02ff */
[----:B------:R-:W-:Y:S01]  /*cad0*/  IMAD R26, R213, c[0x0][0x190], RZ ;  /* 0x00006400d51a7a24 */ /* 0x000fe200078e02ff */
[----:B------:R-:W-:Y:S01]  /*cae0*/  STL.64 [R1+0x1ac8], R142 ;  /* 0x001ac88e01007387 */ /* 0x000fe20000100a00 */
[----:B------:R-:W-:-:S03]  /*caf0*/  IMAD.WIDE R206, R91, 0x4, R242 ;  /* 0x000000045bce7825 */ /* 0x000fc600078e02f2 */
[----:B------:R-:W-:Y:S01]  /*cb00*/  STL.64 [R1+0x2950], R142 ;  /* 0x0029508e01007387 */ /* 0x000fe20000100a00 */
[----:B-1----:R-:W-:-:S04]  /*cb10*/  IMAD.WIDE R6, R29, 0x4, R242 ;  /* 0x000000041d067825 */ /* 0x002fc800078e02f2 */
[----:B------:R-:W-:Y:S01]  /*cb20*/  IMAD R28, R214, c[0x0][0x190], RZ ;  /* 0x00006400d61c7a24 */ /* 0x000fe200078e02ff */
[----:B------:R1:W-:Y:S01]  /*cb30*/  STL.64 [R1+0x1b40], R6 ;  /* 0x001b400601007387 */ /* 0x0003e20000100a00 */
[----:B------:R-:W-:Y:S02]  /*cb40*/  IMAD R92, R215, c[0x0][0x190], RZ ;  /* 0x00006400d75c7a24 */ /* 0x000fe400078e02ff */
[--C-:B------:R-:W-:Y:S01]  /*cb50*/  IMAD.WIDE R78, R26, 0x4, R242.reuse ;  /* 0x000000041a4e7825 */ /* 0x100fe200078e02f2 */
[----:B------:R-:W-:Y:S03]  /*cb60*/  STL.64 [R1+0x1ae8], R206 ;  /* 0x001ae8ce01007387 */ /* 0x000fe60000100a00 */
[----:B------:R-:W-:Y:S01]  /*cb70*/  IMAD R98, R218, c[0x0][0x190], RZ ;  /* 0x00006400da627a24 */ /* 0x000fe200078e02ff */
[----:B------:R-:W-:Y:S01]  /*cb80*/  STL.64 [R1+0x2958], R206 ;  /* 0x002958ce01007387 */ /* 0x000fe20000100a00 */
[----:B------:R-:W-:-:S04]  /*cb90*/  IMAD.WIDE R22, R28, 0x4, R242 ;  /* 0x000000041c167825 */ /* 0x000fc800078e02f2 */
[----:B-1----:R-:W-:-:S04]  /*cba0*/  IMAD.WIDE R6, R27, 0x4, R242 ;  /* 0x000000041b067825 */ /* 0x002fc800078e02f2 */
[----:B------:R-:W-:Y:S01]  /*cbb0*/  IMAD.WIDE R86, R92, 0x4, R242 ;  /* 0x000000045c567825 */ /* 0x000fe200078e02f2 */
[----:B------:R1:W-:Y:S03]  /*cbc0*/  STL.64 [R1+0x1b90], R6 ;  /* 0x001b900601007387 */ /* 0x0003e60000100a00 */
[----:B------:R-:W-:Y:S01]  /*cbd0*/  IMAD R101, R216, c[0x0][0x190], RZ ;  /* 0x00006400d8657a24 */ /* 0x000fe200078e02ff */
[----:B------:R-:W-:Y:S01]  /*cbe0*/  STL.64 [R1+0x2138], R78 ;  /* 0x0021384e01007387 */ /* 0x000fe20000100a00 */
[----:B------:R-:W-:-:S03]  /*cbf0*/  IMAD R37, R219, c[0x0][0x190], RZ ;  /* 0x00006400db257a24 */ /* 0x000fc600078e02ff */
[----:B------:R-:W-:Y:S01]  /*cc00*/  STL.64 [R1+0x2960], R78 ;  /* 0x0029604e01007387 */ /* 0x000fe20000100a00 */
[----:B-1----:R-:W-:-:S03]  /*cc10*/  IMAD.WIDE R6, R98, 0x4, R242 ;  /* 0x0000000462067825 */ /* 0x002fc600078e02f2 */
[----:B------:R-:W-:Y:S04]  /*cc20*/  STL.64 [R1+0x2158], R22 ;  /* 0x0021581601007387 */ /* 0x000fe80000100a00 */
[----:B------:R-:W-:Y:S01]  /*cc30*/  STL.64 [R1+0x2968], R22 ;  /* 0x0029681601007387 */ /* 0x000fe20000100a00 */
[----:B------:R-:W-:-:S03]  /*cc40*/  IMAD.WIDE R150, R101, 0x4, R242 ;  /* 0x0000000465967825 */ /* 0x000fc600078e02f2 */
[----:B------:R-:W-:Y:S01]  /*cc50*/  STL.64 [R1+0x2178], R86 ;  /* 0x0021785601007387 */ /* 0x000fe20000100a00 */
[----:B------:R-:W-:-:S03]  /*cc60*/  IMAD R99, R217, c[0x0][0x190], RZ ;  /* 0x00006400d9637a24 */ /* 0x000fc600078e02ff */
[----:B------:R-:W-:Y:S01]  /*cc70*/  STL.64 [R1+0x2970], R86 ;  /* 0x0029705601007387 */ /* 0x000fe20000100a00 */
[----:B------:R-:W-:-:S03]  /*cc80*/  IMAD R35, R220, c[0x0][0x190], RZ ;  /* 0x00006400dc237a24 */ /* 0x000fc600078e02ff */
[----:B------:R1:W-:Y:S01]  /*cc90*/  STL.64 [R1+0x21d8], R6 ;  /* 0x0021d80601007387 */ /* 0x0003e20000100a00 */
[----:B------:R-:W-:Y:S02]  /*cca0*/  IMAD R34, R221, c[0x0][0x190], RZ ;  /* 0x00006400dd227a24 */ /* 0x000fe400078e02ff */
[--C-:B------:R-:W-:Y:S01]  /*ccb0*/  IMAD.WIDE R214, R99, 0x4, R242.reuse ;  /* 0x0000000463d67825 */ /* 0x100fe200078e02f2 */
[----:B------:R-:W-:Y:S03]  /*ccc0*/  STL.64 [R1+0x2198], R150 ;  /* 0x0021989601007387 */ /* 0x000fe60000100a00 */
[----:B------:R-:W-:Y:S01]  /*ccd0*/  IMAD R36, R222, c[0x0][0x190], RZ ;  /* 0x00006400de247a24 */ /* 0x000fe200078e02ff */
[----:B------:R-:W-:Y:S01]  /*cce0*/  STL.64 [R1+0x2978], R150 ;  /* 0x0029789601007387 */ /* 0x000fe20000100a00 */
[----:B-1----:R-:W-:-:S05]  /*ccf0*/  IMAD.WIDE R6, R37, 0x4, R242 ;  /* 0x0000000425067825 */ /* 0x002fca00078e02f2 */
        /* <DEDUP_REMOVED lines=30> */
[----:B----4-:R-:W-:Y:S02]  /*cee0*/  IMAD R108, R231, c[0x0][0x190], RZ ;  /* 0x00006400e76c7a24 */ /* 0x010fe400078e02ff */
[--C-:B------:R-:W-:Y:S01]  /*cef0*/  IMAD.WIDE R62, R42, 0x4, R242.reuse ;  /* 0x000000042a3e7825 */ /* 0x100fe200078e02f2 */
[----:B------:R-:W-:Y:S03]  /*cf00*/  STL.64 [R1+0x22b8], R222 ;  /* 0x0022b8de01007387 */ /* 0x000fe60000100a00 */
[--C-:B------:R-:W-:Y:S01]  /*cf10*/  IMAD.WIDE R38, R44, 0x4, R242.reuse ;  /* 0x000000042c267825 */ /* 0x100fe200078e02f2 */
[----:B------:R-:W-:Y:S03]  /*cf20*/  STL.64 [R1+0x29a8], R222 ;  /* 0x0029a8de01007387 */ /* 0x000fe60000100a00 */
[----:B-1----:R-:W-:-:S04]  /*cf30*/  IMAD.WIDE R6, R43, 0x4, R242 ;  /* 0x000000042b067825 */ /* 0x002fc800078e02f2 */
[----:B------:R-:W-:Y:S01]  /*cf40*/  IMAD.WIDE R102, R108, 0x4, R242 ;  /* 0x000000046c667825 */ /* 0x000fe200078e02f2 */
[----:B------:R1:W-:Y:S03]  /*cf50*/  STL.64 [R1+0x2388], R6 ;  /* 0x0023880601007387 */ /* 0x0003e60000100a00 */
[----:B------:R-:W-:Y:S01]  /*cf60*/  IMAD R172, R232, c[0x0][0x190], RZ ;  /* 0x00006400e8ac7a24 */ /* 0x000fe200078e02ff */
[----:B------:R-:W-:Y:S04]  /*cf70*/  STL.64 [R1+0x2380], R62 ;  /* 0x0023803e01007387 */ /* 0x000fe80000100a00 */
[----:B------:R-:W-:Y:S01]  /*cf80*/  STL.64 [R1+0x29b0], R62 ;  /* 0x0029b03e01007387 */ /* 0x000fe20000100a00 */
[----:B-1----:R-:W-:-:S03]  /*cf90*/  IMAD.WIDE R6, R114, 0x4, R244 ;  /* 0x0000000472067825 */ /* 0x002fc600078e02f4 */
[----:B------:R-:W-:Y:S04]  /*cfa0*/  STL.64 [R1+0x2378], R38 ;  /* 0x0023782601007387 */ /* 0x000fe80000100a00 */
[----:B------:R-:W-:Y:S01]  /*cfb0*/  STL.64 [R1+0x29b8], R38 ;  /* 0x0029b82601007387 */ /* 0x000fe20000100a00 */
[----:B------:R-:W-:-:S03]  /*cfc0*/  IMAD.WIDE R166, R172, 0x4, R242 ;  /* 0x00000004aca67825 */ /* 0x000fc600078e02f2 */
[----:B------:R-:W-:Y:S01]  /*cfd0*/  STL.64 [R1+0x2370], R102 ;  /* 0x0023706601007387 */ /* 0x000fe20000100a00 */
[----:B------:R-:W-:-:S03]  /*cfe0*/  IMAD R0, R233, c[0x0][0x190], RZ ;  /* 0x00006400e9007a24 */ /* 0x000fc600078e02ff */
        /* <DEDUP_REMOVED lines=9> */
[----:B------:R-:W-:-:S03]  /*d080*/  IMAD.WIDE R48, R52, 0x4, R244 ;  /* 0x0000000434307825 */ /* 0x000fc600078e02f4 */
[----:B------:R-:W-:Y:S01]  /*d090*/  STL.64 [R1+0x29d0], R230 ;  /* 0x0029d0e601007387 */ /* 0x000fe20000100a00 */
        /* <DEDUP_REMOVED lines=20> */
[----:B------:R1:W-:Y:S04]  /*d1e0*/  STL.64 [R1+0x16b0], R6 ;  /* 0x0016b00601007387 */ /* 0x0003e80000100a00 */
[----:B------:R-:W-:Y:S04]  /*d1f0*/  STL.64 [R1+0x16d0], R102 ;  /* 0x0016d06601007387 */ /* 0x000fe80000100a00 */
[----:B------:R-:W-:Y:S01]  /*d200*/  STL.64 [R1+0x29f8], R102 ;  /* 0x0029f86601007387 */ /* 0x000fe20000100a00 */
[----:B-1----:R-:W-:-:S03]  /*d210*/  IMAD.WIDE R6, R66, 0x4, R244 ;  /* 0x0000000442067825 */ /* 0x002fc600078e02f4 */
[----:B------:R-:W-:Y:S04]  /*d220*/  STL.64 [R1+0x16f0], R250 ;  /* 0x0016f0fa01007387 */ /* 0x000fe80000100a00 */
[----:B------:R-:W-:Y:S01]  /*d230*/  STL.64 [R1+0x2a00], R250 ;  /* 0x002a00fa01007387 */ /* 0x000fe20000100a00 */
[----:B------:R-:W-:-:S03]  /*d240*/  IMAD.WIDE R120, R69, 0x4, R244 ;  /* 0x0000000445787825 */ /* 0x000fc600078e02f4 */
        /* <DEDUP_REMOVED lines=19> */
[----:B-1----:R-:W-:-:S03]  /*d380*/  IMAD.WIDE R6, R74, 0x4, R244 ;  /* 0x000000044a067825 */ /* 0x002fc600078e02f4 */
[----:B------:R-:W-:Y:S04]  /*d390*/  STL.64 [R1+0x1820], R236 ;  /* 0x001820ec01007387 */ /* 0x000fe80000100a00 */
[----:B------:R-:W-:Y:S01]  /*d3a0*/  STL.64 [R1+0x2a28], R236 ;  /* 0x002a28ec01007387 */ /* 0x000fe20000100a00 */
[----:B------:R-:W-:-:S03]  /*d3b0*/  IMAD.WIDE R192, R75, 0x4, R244 ;  /* 0x000000044bc07825 */ /* 0x000fc600078e02f4 */
[----:B------:R-:W-:Y:S01]  /*d3c0*/  STL.64 [R1+0x1840], R64 ;  /* 0x0018404001007387 */ /* 0x000fe20000100a00 */
[----:B------:R-:W-:-:S03]  /*d3d0*/  IMAD.WIDE R222, R11, 0x4, R244 ;  /* 0x000000040bde7825 */ /* 0x000fc600078e02f4 */
[----:B------:R-:W-:Y:S04]  /*d3e0*/  STL.64 [R1+0x2a30], R64 ;  /* 0x002a304001007387 */ /* 0x000fe80000100a00 */
[----:B------:R1:W-:Y:S01]  /*d3f0*/  STL.64 [R1+0x18b0], R6 ;  /* 0x0018b00601007387 */ /* 0x0003e20000100a00 */
[----:B------:R-:W-:-:S03]  /*d400*/  IMAD.WIDE R214, R10, 0x4, R244 ;  /* 0x000000040ad67825 */ /* 0x000fc600078e02f4 */
[----:B------:R-:W-:Y:S04]  /*d410*/  STL.64 [R1+0x1870], R128 ;  /* 0x0018708001007387 */ /* 0x000fe80000100a00 */
[----:B------:R-:W-:Y:S01]  /*d420*/  STL.64 [R1+0x2a38], R128 ;  /* 0x002a388001007387 */ /* 0x000fe20000100a00 */
[----:B------:R-:W-:-:S03]  /*d430*/  IMAD.WIDE R8, R12, 0x4, R244 ;  /* 0x000000040c087825 */ /* 0x000fc600078e02f4 */
[----:B------:R-:W-:Y:S04]  /*d440*/  STL.64 [R1+0x18e0], R250 ;  /* 0x0018e0fa01007387 */ /* 0x000fe80000100a00 */
[----:B------:R-:W-:Y:S01]  /*d450*/  STL.64 [R1+0x2b08], R250 ;  /* 0x002b08fa01007387 */ /* 0x000fe20000100a00 */
[----:B------:R-:W-:-:S03]  /*d460*/  IMAD.WIDE R72, R76, 0x4, R244 ;  /* 0x000000044c487825 */ /* 0x000fc600078e02f4 */
[----:B------:R-:W-:Y:S04]  /*d470*/  STL.64 [R1+0x1890], R192 ;  /* 0x001890c001007387 */ /* 0x000fe80000100a00 */
[----:B------:R-:W-:Y:S01]  /*d480*/  STL.64 [R1+0x2a40], R192 ;  /* 0x002a40c001007387 */ /* 0x000fe20000100a00 */
[----:B-1----:R-:W-:-:S03]  /*d490*/  IMAD.WIDE R6, R82, 0x4, R244 ;  /* 0x0000000452067825 */ /* 0x002fc600078e02f4 */
[----:B------:R-:W-:Y:S04]  /*d4a0*/  STL.64 [R1+0x1900], R222 ;  /* 0x001900de01007387 */ /* 0x000fe80000100a00 */
[----:B------:R-:W-:Y:S04]  /*d4b0*/  STL.64 [R1+0x2a68], R222 ;  /* 0x002a68de01007387 */ /* 0x000fe80000100a00 */
[----:B------:R-:W-:Y:S04]  /*d4c0*/  STL.64 [R1+0x1920], R214 ;  /* 0x001920d601007387 */ /* 0x000fe80000100a00 */
[----:B------:R-:W-:Y:S01]  /*d4d0*/  STL.64 [R1+0x2a48], R214 ;  /* 0x002a48d601007387 */ /* 0x000fe20000100a00 */
[----:B------:R-:W-:-:S03]  /*d4e0*/  IMAD.WIDE R136, R85, 0x4, R244 ;  /* 0x0000000455887825 */ /* 0x000fc600078e02f4 */
[----:B------:R-:W-:Y:S04]  /*d4f0*/  STL.64 [R1+0x1950], R8 ;  /* 0x0019500801007387 */ /* 0x000fe80000100a00 */
[----:B------:R1:W-:Y:S04]  /*d500*/  STL.64 [R1+0x2a50], R8 ;  /* 0x002a500801007387 */ /* 0x0003e80000100a00 */
[----:B------:R-:W-:Y:S01]  /*d510*/  STL.64 [R1+0x1970], R72 ;  /* 0x0019704801007387 */ /* 0x000fe20000100a00 */
[----:B------:R-:W-:-:S03]  /*d520*/  IMAD.WIDE R200, R83, 0x4, R244 ;  /* 0x0000000453c87825 */ /* 0x000fc600078e02f4 */
[----:B------:R-:W-:Y:S04]  /*d530*/  STL.64 [R1+0x2a58], R72 ;  /* 0x002a584801007387 */ /* 0x000fe80000100a00 */
[----:B------:R2:W-:Y:S01]  /*d540*/  STL.64 [R1+0x19e0], R6 ;  /* 0x0019e00601007387 */ /* 0x0005e20000100a00 */
[----:B-1----:R-:W-:-:S03]  /*d550*/  IMAD.WIDE R8, R19, 0x4, R244 ;  /* 0x0000000413087825 */ /* 0x002fc600078e02f4 */
[----:B------:R-:W-:Y:S01]  /*d560*/  STL.64 [R1+0x1990], R136 ;  /* 0x0019908801007387 */ /* 0x000fe20000100a00 */
[----:B------:R-:W-:-:S03]  /*d570*/  IMAD.WIDE R78, R18, 0x4, R244 ;  /* 0x00000004124e7825 */ /* 0x000fc600078e02f4 */
[----:B------:R-:W-:Y:S01]  /*d580*/  STL.64 [R1+0x2a60], R136 ;  /* 0x002a608801007387 */ /* 0x000fe20000100a00 */
[----:B--2---:R-:W-:-:S05]  /*d590*/  IMAD.WIDE R6, R21, 0x4, R244 ;  /* 0x0000000415067825 */ /* 0x004fca00078e02f4 */
[----:B------:R1:W-:Y:S01]  /*d5a0*/  STL.64 [R1+0x1a00], R6 ;  /* 0x001a000601007387 */ /* 0x0003e20000100a00 */
[----:B------:R-:W-:-:S03]  /*d5b0*/  IMAD.WIDE R16, R20, 0x4, R244 ;  /* 0x0000000414107825 */ /* 0x000fc600078e02f4 */
[----:B------:R-:W-:Y:S01]  /*d5c0*/  STL.64 [R1+0x19c0], R200 ;  /* 0x0019c0c801007387 */ /* 0x000fe20000100a00 */
[----:B------:R-:W-:-:S03]  /*d5d0*/  IMAD.WIDE R80, R84, 0x4, R244 ;  /* 0x0000000454507825 */ /* 0x000fc600078e02f4 */
[----:B------:R-:W-:Y:S01]  /*d5e0*/  STL.64 [R1+0x2a70], R200 ;  /* 0x002a70c801007387 */ /* 0x000fe20000100a00 */
        /* <DEDUP_REMOVED lines=37> */
[----:B------:R1:W-:Y:S04]  /*d840*/  STL.64 [R1+0x21e0], R6 ;  /* 0x0021e00601007387 */ /* 0x0003e80000100a00 */
[----:B------:R-:W-:Y:S04]  /*d850*/  STL.64 [R1+0x21a0], R152 ;  /* 0x0021a09801007387 */ /* 0x000fe80000100a00 */
[----:B------:R-:W-:Y:S01]  /*d860*/  STL.64 [R1+0x2ac8], R152 ;  /* 0x002ac89801007387 */ /* 0x000fe20000100a00 */
[----:B------:R-:W-:-:S03]  /*d870*/  IMAD.WIDE R32, R36, 0x4, R244 ;  /* 0x0000000424207825 */ /* 0x000fc600078e02f4 */
        /* <DEDUP_REMOVED lines=37> */
[----:B------:R-:W-:Y:S04]  /*dad0*/  STL.64 [R1+0x2350], R40 ;  /* 0x0023502801007387 */ /* 0x000fe80000100a00 */
[----:B------:R1:W-:Y:S04]  /*dae0*/  STL.64 [R1+0x2b38], R40 ;  /* 0x002b382801007387 */ /* 0x0003e80000100a00 */
[----:B------:R-:W-:Y:S01]  /*daf0*/  STL.64 [R1+0x2348], R104 ;  /* 0x0023486801007387 */ /* 0x000fe20000100a00 */
[----:B------:R-:W-:-:S03]  /*db00*/  IMAD.WIDE R144, R53, 0x4, R246 ;  /* 0x0000000435907825 */ /* 0x000fc600078e02f6 */
[----:B------:R-:W-:Y:S04]  /*db10*/  STL.64 [R1+0x2b40], R104 ;  /* 0x002b406801007387 */ /* 0x000fe80000100a00 */
[----:B------:R-:W-:Y:S01]  /*db20*/  STL.64 [R1+0x1558], R6 ;  /* 0x0015580601007387 */ /* 0x000fe20000100a00 */
[----:B-1----:R-:W-:-:S03]  /*db30*/  IMAD.WIDE R40, R114, 0x4, R248 ;  /* 0x0000000472287825 */ /* 0x002fc600078e02f8 */
        /* <DEDUP_REMOVED lines=34> */
[----:B------:R2:W-:Y:S01]  /*dd60*/  STL.64 [R1+0x2bb0], R114 ;  /* 0x002bb07201007387 */ /* 0x0005e20000100a00 */
[----:B------:R-:W-:-:S03]  /*dd70*/  IMAD.WIDE R102, R122, 0x4, R246 ;  /* 0x000000047a667825 */ /* 0x000fc600078e02f6 */
[----:B------:R-:W-:Y:S01]  /*dd80*/  STL.64 [R1+0x15e0], R116 ;  /* 0x0015e07401007387 */ /* 0x000fe20000100a00 */
[----:B-1----:R-:W-:-:S03]  /*dd90*/  IMAD.WIDE R52, R123, 0x4, R248 ;  /* 0x000000047b347825 */ /* 0x002fc600078e02f8 */
[----:B------:R-:W-:Y:S01]  /*dda0*/  STL.64 [R1+0x2bb8], R116 ;  /* 0x002bb87401007387 */ /* 0x000fe20000100a00 */
[----:B--2---:R-:W-:-:S03]  /*ddb0*/  IMAD.WIDE R114, R123, 0x4, R246 ;  /* 0x000000047b727825 */ /* 0x004fc600078e02f6 */
[----:B------:R-:W-:Y:S01]  /*ddc0*/  STL.64 [R1+0x1608], R178 ;  /* 0x001608b201007387 */ /* 0x000fe20000100a00 */
[----:B------:R-:W-:-:S03]  /*ddd0*/  IMAD.WIDE R192, R122, 0x4, R248 ;  /* 0x000000047ac07825 */ /* 0x000fc600078e02f8 */
[----:B------:R-:W-:Y:S01]  /*dde0*/  STL.64 [R1+0x2bc0], R178 ;  /* 0x002bc0b201007387 */ /* 0x000fe20000100a00 */
[----:B------:R-:W-:-:S03]  /*ddf0*/  IMAD.WIDE R48, R61, 0x4, R246 ;  /* 0x000000043d307825 */ /* 0x000fc600078e02f6 */
[----:B------:R-:W-:Y:S01]  /*de00*/  STL.64 [R1+0x1628], R114 ;  /* 0x0016287201007387 */ /* 0x000fe20000100a00 */
[----:B------:R-:W-:-:S03]  /*de10*/  IMAD.WIDE R46, R61, 0x4, R248 ;  /* 0x000000043d2e7825 */ /* 0x000fc600078e02f8 */
[----:B------:R1:W-:Y:S01]  /*de20*/  STL.64 [R1+0x2bc8], R114 ;  /* 0x002bc87201007387 */ /* 0x0003e20000100a00 */
[----:B------:R-:W-:-:S03]  /*de30*/  IMAD.WIDE R38, R59, 0x4, R246 ;  /* 0x000000043b267825 */ /* 0x000fc600078e02f6 */
[----:B------:R-:W-:Y:S01]  /*de40*/  STL.64 [R1+0x1600], R180 ;  /* 0x001600b401007387 */ /* 0x000fe20000100a00 */
[----:B------:R-:W-:-:S03]  /*de50*/  IMAD.WIDE R62, R59, 0x4, R248 ;  /* 0x000000043b3e7825 */ /* 0x000fc600078e02f8 */
[----:B------:R2:W-:Y:S01]  /*de60*/  STL.64 [R1+0x1620], R52 ;  /* 0x0016203401007387 */ /* 0x0005e20000100a00 */
[----:B------:R-:W-:-:S03]  /*de70*/  IMAD.WIDE R240, R58, 0x4, R246 ;  /* 0x000000043af07825 */ /* 0x000fc600078e02f6 */
[----:B------:R-:W-:Y:S01]  /*de80*/  STL.64 [R1+0x1638], R102 ;  /* 0x0016386601007387 */ /* 0x000fe20000100a00 */
        /* <DEDUP_REMOVED lines=185> */
[----:B------:R1:W-:Y:S04]  /*ea20*/  STL.64 [R1+0x22f0], R232 ;  /* 0x0022f0e801007387 */ /* 0x0003e80000100a00 */
[----:B------:R1:W-:Y:S04]  /*ea30*/  STL.64 [R1+0x2328], R14 ;  /* 0x0023280e01007387 */ /* 0x0003e80000100a00 */
[----:B------:R-:W2:Y:S04]  /*ea40*/  LDL.64 R78, [R1+0x1530] ;  /* 0x00153000014e7983 */ /* 0x000ea80000100a00 */
[----:B------:R2:W-:Y:S04]  /*ea50*/  STL.64 [R1+0x2320], R128 ;  /* 0x0023208001007387 */ /* 0x0005e80000100a00 */
[----:B-1----:R-:W3:Y:S01]  /*ea60*/  LDL.64 R114, [R1+0x1538] ;  /* 0x0015380001727983 */ /* 0x002ee20000100a00 */
[----:B------:R-:W-:Y:S01]  /*ea70*/  IMAD.WIDE R176, R43, 0x4, R246 ;  /* 0x000000042bb07825 */ /* 0x000fe200078e02f6 */
[----:B------:R-:W-:-:S02]  /*ea80*/  LOP3.LUT R242, R252, 0x1f, RZ, 0xc0, !PT ;  /* 0x0000001ffcf27812 */ /* 0x000fc400078ec0ff */
[----:B------:R-:W4:Y:S01]  /*ea90*/  LDL.64 R178, [R1+0x1548] ;  /* 0x0015480001b27983 */ /* 0x000f220000100a00 */
[----:B------:R-:W-:-:S03]  /*eaa0*/  IMAD.WIDE R112, R43, 0x4, R248 ;  /* 0x000000042b707825 */ /* 0x000fc600078e02f8 */
        /* <DEDUP_REMOVED lines=8> */
[----:B------:R1:W-:Y:S01]  /*eb30*/  STL.64 [R1+0x2318], R176 ;  /* 0x002318b001007387 */ /* 0x0003e20000100a00 */
[----:B------:R-:W-:-:S03]  /*eb40*/  IMAD.WIDE R106, R108, 0x4, R246 ;  /* 0x000000046c6a7825 */ /* 0x000fc600078e02f6 */
[----:B------:R1:W-:Y:S01]  /*eb50*/  STL.64 [R1+0x2310], R112 ;  /* 0x0023107001007387 */ /* 0x0003e20000100a00 */
[----:B------:R-:W-:-:S03]  /*eb60*/  IMAD.WIDE R108, R108, 0x4, R248 ;  /* 0x000000046c6c7825 */ /* 0x000fc600078e02f8 */
[----:B------:R1:W-:Y:S01]  /*eb70*/  STL.64 [R1+0x2308], R182 ;  /* 0x002308b601007387 */ /* 0x0003e20000100a00 */
[----:B------:R-:W-:-:S03]  /*eb80*/  IMAD.SHL.U32 R243, R242, 0x4, RZ ;  /* 0x00000004f2f37824 */ /* 0x000fc600078e00ff */
[----:B------:R-:W4:Y:S04]  /*eb90*/  LDL.64 R50, [R1+0x1790] ;  /* 0x0017900001327983 */ /* 0x000f280000100a00 */
[----:B------:R-:W4:Y:S01]  /*eba0*/  LDL.64 R70, [R1+0x18b8] ;  /* 0x0018b80001467983 */ /* 0x000f220000100a00 */
[----:B------:R-:W-:-:S03]  /*ebb0*/  IMAD.WIDE R170, R172, 0x4, R246 ;  /* 0x00000004acaa7825 */ /* 0x000fc600078e02f6 */
[----:B------:R1:W-:Y:S04]  /*ebc0*/  STL.64 [R1+0x1ba0], R118 ;  /* 0x001ba07601007387 */ /* 0x0003e80000100a00 */
[----:B------:R1:W-:Y:S04]  /*ebd0*/  STL.64 [R1+0x1b98], R42 ;  /* 0x001b982a01007387 */ /* 0x0003e80000100a00 */
[----:B------:R-:W4:Y:S04]  /*ebe0*/  LDL.64 R234, [R1+0x18b0] ;  /* 0x0018b00001ea7983 */ /* 0x000f280000100a00 */
[----:B------:R1:W-:Y:S04]  /*ebf0*/  STL.64 [R1+0x1b80], R44 ;  /* 0x001b802c01007387 */ /* 0x0003e80000100a00 */
[----:B------:R1:W-:Y:S04]  /*ec00*/  STL.64 [R1+0x1b78], R106 ;  /* 0x001b786a01007387 */ /* 0x0003e80000100a00 */
[----:B------:R-:W4:Y:S04]  /*ec10*/  LDL.64 R224, [R1+0x19e8] ;  /* 0x0019e80001e07983 */ /* 0x000f280000100a00 */
[----:B------:R-:W4:Y:S04]  /*ec20*/  LDL.64 R208, [R1+0x19e0] ;  /* 0x0019e00001d07983 */ /* 0x000f280000100a00 */
[----:B------:R1:W-:Y:S04]  /*ec30*/  STL.64 [R1+0x1b70], R108 ;  /* 0x001b706c01007387 */ /* 0x0003e80000100a00 */
[----:B--2---:R2:W-:Y:S04]  /*ec40*/  LDGSTS.E [R243+0x20000], [R78.64], P6 ;  /* 0x200000004ef37fae */ /* 0x0045e8000b121848 */
[----:B---3--:R3:W-:Y:S04]  /*ec50*/  LDGSTS.E [R243+0x20080], [R114.64], P3 ;  /* 0x2008000072f37fae */ /* 0x0087e80009921848 */
[----:B--2---:R-:W2:Y:S04]  /*ec60*/  LDL.64 R78, [R1+0x1b18] ;  /* 0x001b1800014e7983 */ /* 0x004ea80000100a00 */
[----:B------:R1:W-:Y:S04]  /*ec70*/  STL.64 [R1+0x1b68], R170 ;  /* 0x001b68aa01007387 */ /* 0x0003e80000100a00 */
[----:B---3--:R-:W3:Y:S01]  /*ec80*/  LDL.LU.64 R114, [R1+0x2bc8] ;  /* 0x002bc80001727983 */ /* 0x008ee20000300a00 */
[----:B------:R-:W-:-:S03]  /*ec90*/  IMAD.WIDE R172, R172, 0x4, R248 ;  /* 0x00000004acac7825 */ /* 0x000fc600078e02f8 */
[----:B----4-:R4:W-:Y:S04]  /*eca0*/  LDGSTS.E [R243+0x20100], [R178.64], P2 ;  /* 0x20100000b2f37fae */ /* 0x0109e80009121848 */
[----:B------:R1:W-:Y:S04]  /*ecb0*/  LDGSTS.E [R243+0x20180], [R80.64], P4 ;  /* 0x2018000050f37fae */ /* 0x0003e8000a121848 */
[----:B------:R1:W-:Y:S04]  /*ecc0*/  LDGSTS.E [R243+0x21000], [R244.64], P6 ;  /* 0x21000000f4f37fae */ /* 0x0003e8000b121848 */
[----:B------:R1:W-:Y:S04]  /*ecd0*/  LDGSTS.E [R243+0x21080], [R116.64], P3 ;  /* 0x2108000074f37fae */ /* 0x0003e80009921848 */
[----:B------:R2:W-:Y:S04]  /*ece0*/  STL.64 [R1+0x1b50], R172 ;  /* 0x001b50ac01007387 */ /* 0x0005e80000100a00 */
[----:B----4-:R-:W4:Y:S04]  /*ecf0*/  LDL.LU.64 R178, [R1+0x2bc0] ;  /* 0x002bc00001b27983 */ /* 0x010f280000300a00 */
[----:B-1----:R-:W2:Y:S04]  /*ed00*/  LDL.64 R80, [R1+0x21d8] ;  /* 0x0021d80001507983 */ /* 0x002ea80000100a00 */
[----:B------:R-:W2:Y:S04]  /*ed10*/  LDL.64 R244, [R1+0x21e0] ;  /* 0x0021e00001f47983 */ /* 0x000ea80000100a00 */
[----:B------:R-:W2:Y:S04]  /*ed20*/  LDL.LU.64 R116, [R1+0x2bb8] ;  /* 0x002bb80001747983 */ /* 0x000ea80000300a00 */
[----:B---3--:R1:W-:Y:S04]  /*ed30*/  LDGSTS.E [R243+0x21100], [R114.64], P2 ;  /* 0x2110000072f37fae */ /* 0x0083e80009121848 */
[----:B------:R3:W-:Y:S04]  /*ed40*/  LDGSTS.E [R243+0x21180], [R52.64], P4 ;  /* 0x2118000034f37fae */ /* 0x0007e8000a121848 */
[----:B------:R1:W-:Y:S04]  /*ed50*/  LDGSTS.E [R243+0x22000], [R222.64], P6 ;  /* 0x22000000def37fae */ /* 0x0003e8000b121848 */
[----:B------:R1:W-:Y:S04]  /*ed60*/  LDGSTS.E [R243+0x22080], [R50.64], P3 ;  /* 0x2208000032f37fae */ /* 0x0003e80009921848 */
[----:B------:R2:W-:Y:S04]  /*ed70*/  LDGSTS.E [R243+0x22100], [R168.64], P2 ;  /* 0x22100000a8f37fae */ /* 0x0005e80009121848 */
[----:B------:R2:W-:Y:S04]  /*ed80*/  LDGSTS.E [R243+0x22180], [R104.64], P4 ;  /* 0x2218000068f37fae */ /* 0x0005e8000a121848 */
[----:B-1----:R-:W4:Y:S04]  /*ed90*/  LDL.LU.64 R114, [R1+0x2bb0] ;  /* 0x002bb00001727983 */ /* 0x002f280000300a00 */
[----:B------:R1:W-:Y:S04]  /*eda0*/  LDGSTS.E [R243+0x23000], [R70.64], P6 ;  /* 0x2300000046f37fae */ /* 0x0003e8000b121848 */
[----:B---3--:R-:W3:Y:S04]  /*edb0*/  LDL.LU.64 R52, [R1+0x2ba8] ;  /* 0x002ba80001347983 */ /* 0x008ee80000300a00 */
[----:B------:R1:W-:Y:S04]  /*edc0*/  LDGSTS.E [R243+0x23080], [R234.64], P3 ;  /* 0x23080000eaf37fae */ /* 0x0003e80009921848 */
[----:B------:R-:W3:Y:S04]  /*edd0*/  LDL.64 R222, [R1+0x22d8] ;  /* 0x0022d80001de7983 */ /* 0x000ee80000100a00 */
[----:B------:R1:W-:Y:S04]  /*ede0*/  LDGSTS.E [R243+0x23100], [R24.64], P2 ;  /* 0x2310000018f37fae */ /* 0x0003e80009121848 */
[----:B------:R-:W3:Y:S04]  /*edf0*/  LDL.LU.64 R50, [R1+0x2ba0] ;  /* 0x002ba00001327983 */ /* 0x000ee80000300a00 */
[----:B------:R1:W-:Y:S04]  /*ee00*/  LDGSTS.E [R243+0x23180], [R110.64], P4 ;  /* 0x231800006ef37fae */ /* 0x0003e8000a121848 */
[----:B--2---:R-:W2:Y:S04]  /*ee10*/  LDL.64 R168, [R1+0x1568] ;  /* 0x0015680001a87983 */ /* 0x004ea80000100a00 */
[----:B-1----:R-:W2:Y:S04]  /*ee20*/  LDL.64 R70, [R1+0x1560] ;  /* 0x0015600001467983 */ /* 0x002ea80000100a00 */
[----:B------:R-:W2:Y:S04]  /*ee30*/  LDL.64 R104, [R1+0x1558] ;  /* 0x0015580001687983 */ /* 0x000ea80000100a00 */
[----:B------:R-:W2:Y:S04]  /*ee40*/  LDL.64 R234, [R1+0x1688] ;  /* 0x0016880001ea7983 */ /* 0x000ea80000100a00 */
[----:B------:R-:W2:Y:S04]  /*ee50*/  LDL.64 R24, [R1+0x1680] ;  /* 0x0016800001187983 */ /* 0x000ea80000100a00 */
[----:B------:R1:W-:Y:S04]  /*ee60*/  LDGSTS.E [R243+0x24000], [R224.64], P6 ;  /* 0x24000000e0f37fae */ /* 0x0003e8000b121848 */
[----:B------:R-:W2:Y:S04]  /*ee70*/  LDL.LU.64 R110, [R1+0x2b98] ;  /* 0x002b9800016e7983 */ /* 0x000ea80000300a00 */
[----:B------:R1:W-:Y:S04]  /*ee80*/  LDGSTS.E [R243+0x24080], [R208.64], P3 ;  /* 0x24080000d0f37fae */ /* 0x0003e80009921848 */
[----:B-1----:R-:W2:Y:S04]  /*ee90*/  LDL.64 R224, [R1+0x17b8] ;  /* 0x0017b80001e07983 */ /* 0x002ea80000100a00 */
[----:B------:R1:W-:Y:S04]  /*eea0*/  LDGSTS.E [R243+0x24100], [R174.64], P2 ;  /* 0x24100000aef37fae */ /* 0x0003e80009121848 */
[----:B------:R-:W2:Y:S04]  /*eeb0*/  LDL.64 R208, [R1+0x17b0] ;  /* 0x0017b00001d07983 */ /* 0x000ea80000100a00 */
[----:B------:R1:W-:Y:S04]  /*eec0*/  LDGSTS.E [R243+0x24180], [R250.64], P4 ;  /* 0x24180000faf37fae */ /* 0x0003e8000a121848 */
[----:B-1----:R-:W2:Y:S04]  /*eed0*/  LDL.LU.64 R174, [R1+0x2b90] ;  /* 0x002b900001ae7983 */ /* 0x002ea80000300a00 */
[----:B------:R1:W-:Y:S04]  /*eee0*/  LDGSTS.E [R243+0x25000], [R78.64], P6 ;  /* 0x250000004ef37fae */ /* 0x0003e8000b121848 */
[----:B------:R-:W2:Y:S04]  /*eef0*/  LDL.LU.64 R250, [R1+0x2b88] ;  /* 0x002b880001fa7983 */ /* 0x000ea80000300a00 */
[----:B-1----:R-:W1:Y:S02]  /*ef00*/  S2R R79, SR_TID.X ;  /* 0x00000000004f7919 */ /* 0x002e640000002100 */
[----:B-1----:R-:W-:-:S02]  /*ef10*/  LOP3.LUT R79, R79, 0x1f, RZ, 0xc0, !PT ;  /* 0x0000001f4f4f7812 */ /* 0x002fc400078ec0ff */
[----:B--2---:R1:W-:Y:S04]  /*ef20*/  LDGSTS.E [R243+0x25080], [R250.64], P3 ;  /* 0x25080000faf37fae */ /* 0x0043e80009921848 */
[----:B------:R2:W-:Y:S04]  /*ef30*/  LDGSTS.E [R243+0x25100], [R230.64], P2 ;  /* 0x25100000e6f37fae */ /* 0x0005e80009121848 */
[----:B------:R3:W-:Y:S04]  /*ef40*/  LDGSTS.E [R243+0x25180], [R54.64], P4 ;  /* 0x2518000036f37fae */ /* 0x0007e8000a121848 */
[----:B-1----:R-:W4:Y:S04]  /*ef50*/  LDL.64 R250, [R1+0x18e8] ;  /* 0x0018e80001fa7983 */ /* 0x002f280000100a00 */
[----:B--2---:R-:W2:Y:S04]  /*ef60*/  LDL.LU.64 R230, [R1+0x2b80] ;  /* 0x002b800001e67983 */ /* 0x004ea80000300a00 */
[----:B------:R1:W-:Y:S04]  /*ef70*/  LDGSTS.E [R243+0x26000], [R80.64], P6 ;  /* 0x2600000050f37fae */ /* 0x0003e8000b121848 */
[----:B---3--:R-:W3:Y:S04]  /*ef80*/  LDL.LU.64 R54, [R1+0x2b78] ;  /* 0x002b780001367983 */ /* 0x008ee80000300a00 */
[----:B------:R1:W-:Y:S04]  /*ef90*/  LDGSTS.E [R243+0x26080], [R244.64], P3 ;  /* 0x26080000f4f37fae */ /* 0x0003e80009921848 */
[----:B-1----:R-:W2:Y:S04]  /*efa0*/  LDL.LU.64 R80, [R1+0x2b70] ;  /* 0x002b700001507983 */ /* 0x002ea80000300a00 */
[----:B------:R1:W-:Y:S01]  /*efb0*/  LDGSTS.E [R243+0x26100], [R32.64], P2 ;  /* 0x2610000020f37fae */ /* 0x0003e20009121848 */
[----:B------:R-:W-:-:S03]  /*efc0*/  SHF.L.U32 R245, R79, 0x2, RZ ;  /* 0x000000024ff57819 */ /* 0x000fc600000006ff */
[----:B------:R1:W-:Y:S04]  /*efd0*/  LDGSTS.E [R243+0x26180], [R144.64], P4 ;  /* 0x2618000090f37fae */ /* 0x0003e8000a121848 */
[----:B------:R-:W2:Y:S04]  /*efe0*/  LDL.64 R78, [R1+0x1a00] ;  /* 0x001a0000014e7983 */ /* 0x000ea80000100a00 */
[----:B-1----:R-:W2:Y:S04]  /*eff0*/  LDL.64 R32, [R1+0x1a08] ;  /* 0x001a080001207983 */ /* 0x002ea80000100a00 */
[----:B------:R-:W2:Y:S04]  /*f000*/  LDL.LU.64 R144, [R1+0x2b68] ;  /* 0x002b680001907983 */ /* 0x000ea80000300a00 */
[----:B------:R1:W-:Y:S04]  /*f010*/  LDGSTS.E [R243+0x27000], [R222.64], P6 ;  /* 0x27000000def37fae */ /* 0x0003e8000b121848 */
[----:B-1----:R-:W2:Y:S01]  /*f020*/  LDL.LU.64 R222, [R1+0x2b60] ;  /* 0x002b600001de7983 */ /* 0x002ea20000300a00 */
[----:B------:R-:W-:-:S03]  /*f030*/  LOP3.LUT R245, R245, 0x10, RZ, 0x3c, !PT ;  /* 0x00000010f5f57812 */ /* 0x000fc600078e3cff */
        /* <DEDUP_REMOVED lines=8> */
[----:B-1----:R-:W3:Y:S04]  /*f0c0*/  LDL.LU.64 R168, [R1+0x2b48] ;  /* 0x002b480001a87983 */ /* 0x002ee80000300a00 */
[----:B------:R1:W-:Y:S04]  /*f0d0*/  LDGSTS.E [R245+0x20300], [R104.64], P2 ;  /* 0x2030000068f57fae */ /* 0x0003e80009121848 */
[----:B------:R-:W3:Y:S04]  /*f0e0*/  LDL.64 R70, [R1+0x21f8] ;  /* 0x0021f80001467983 */ /* 0x000ee80000100a00 */
[----:B-1----:R-:W3:Y:S04]  /*f0f0*/  LDL.LU.64 R104, [R1+0x2b40] ;  /* 0x002b400001687983 */ /* 0x002ee80000300a00 */
[----:B--2---:R1:W-:Y:S04]  /*f100*/  LDGSTS.E [R245+0x20380], [R40.64], P4 ;  /* 0x2038000028f57fae */ /* 0x0043e8000a121848 */
[----:B------:R2:W-:Y:S04]  /*f110*/  LDGSTS.E [R245+0x21200], [R234.64], P6 ;  /* 0x21200000eaf57fae */ /* 0x0005e8000b121848 */
[----:B------:R4:W-:Y:S04]  /*f120*/  LDGSTS.E [R245+0x21280], [R24.64], P3 ;  /* 0x2128000018f57fae */ /* 0x0009e80009921848 */
[----:B-1----:R-:W3:Y:S04]  /*f130*/  LDL.LU.64 R40, [R1+0x2b38] ;  /* 0x002b380001287983 */ /* 0x002ee80000300a00 */
[----:B--2---:R-:W2:Y:S04]  /*f140*/  LDL.LU.64 R234, [R1+0x2b30] ;  /* 0x002b300001ea7983 */ /* 0x004ea80000300a00 */
[----:B------:R1:W-:Y:S04]  /*f150*/  LDGSTS.E [R245+0x21300], [R102.64], P2 ;  /* 0x2130000066f57fae */ /* 0x0003e80009121848 */
[----:B----4-:R-:W4:Y:S04]  /*f160*/  LDL.64 R24, [R1+0x22f8] ;  /* 0x0022f80001187983 */ /* 0x010f280000100a00 */
[----:B------:R1:W-:Y:S04]  /*f170*/  LDGSTS.E [R245+0x21380], [R192.64], P4 ;  /* 0x21380000c0f57fae */ /* 0x0003e8000a121848 */
[----:B-1----:R-:W2:Y:S04]  /*f180*/  LDL.LU.64 R102, [R1+0x2b28] ;  /* 0x002b280001667983 */ /* 0x002ea80000300a00 */
[----:B------:R1:W-:Y:S04]  /*f190*/  LDGSTS.E [R245+0x22200], [R224.64], P6 ;  /* 0x22200000e0f57fae */ /* 0x0003e8000b121848 */
[----:B------:R-:W2:Y:S04]  /*f1a0*/  LDL.LU.64 R192, [R1+0x2b20] ;  /* 0x002b200001c07983 */ /* 0x000ea80000300a00 */
[----:B------:R1:W-:Y:S04]  /*f1b0*/  LDGSTS.E [R245+0x22280], [R208.64], P3 ;  /* 0x22280000d0f57fae */ /* 0x0003e80009921848 */
[----:B-1----:R-:W2:Y:S04]  /*f1c0*/  LDL.LU.64 R224, [R1+0x2b18] ;  /* 0x002b180001e07983 */ /* 0x002ea80000300a00 */
[----:B------:R1:W-:Y:S04]  /*f1d0*/  LDGSTS.E [R245+0x22300], [R158.64], P2 ;  /* 0x223000009ef57fae */ /* 0x0003e80009121848 */
[----:B------:R-:W2:Y:S04]  /*f1e0*/  LDL.64 R208, [R1+0x1588] ;  /* 0x0015880001d07983 */ /* 0x000ea80000100a00 */
[----:B------:R1:W-:Y:S04]  /*f1f0*/  LDGSTS.E [R245+0x22380], [R160.64], P4 ;  /* 0x22380000a0f57fae */ /* 0x0003e8000a121848 */
[----:B-1----:R-:W2:Y:S04]  /*f200*/  LDL.64 R158, [R1+0x1580] ;  /* 0x00158000019e7983 */ /* 0x002ea80000100a00 */
[----:B------:R1:W-:Y:S04]  /*f210*/  LDGSTS.E [R245+0x23200], [R250.64], P6 ;  /* 0x23200000faf57fae */ /* 0x0003e8000b121848 */
[----:B------:R-:W2:Y:S04]  /*f220*/  LDL.LU.64 R160, [R1+0x2b10] ;  /* 0x002b100001a07983 */ /* 0x000ea80000300a00 */
[----:B-1----:R-:W2:Y:S04]  /*f230*/  LDL.LU.64 R250, [R1+0x2b08] ;  /* 0x002b080001fa7983 */ /* 0x002ea80000300a00 */
[----:B--2---:R1:W-:Y:S04]  /*f240*/  LDGSTS.E [R245+0x23280], [R250.64], P3 ;  /* 0x23280000faf57fae */ /* 0x0043e80009921848 */
[----:B------:R2:W-:Y:S04]  /*f250*/  LDGSTS.E [R245+0x23300], [R16.64], P2 ;  /* 0x2330000010f57fae */ /* 0x0005e80009121848 */
[----:B------:R3:W-:Y:S04]  /*f260*/  LDGSTS.E [R245+0x23380], [R96.64], P4 ;  /* 0x2338000060f57fae */ /* 0x0007e8000a121848 */
[----:B-1----:R-:W4:Y:S04]  /*f270*/  LDL.64 R250, [R1+0x16b8] ;  /* 0x0016b80001fa7983 */ /* 0x002f280000100a00 */
[----:B--2---:R-:W2:Y:S04]  /*f280*/  LDL.64 R16, [R1+0x16b0] ;  /* 0x0016b00001107983 */ /* 0x004ea80000100a00 */
[----:B------:R1:W-:Y:S04]  /*f290*/  LDGSTS.E [R245+0x24200], [R32.64], P6 ;  /* 0x2420000020f57fae */ /* 0x0003e8000b121848 */
[----:B---3--:R-:W3:Y:S04]  /*f2a0*/  LDL.LU.64 R96, [R1+0x2b00] ;  /* 0x002b000001607983 */ /* 0x008ee80000300a00 */
        /* <DEDUP_REMOVED lines=13> */
[----:B--2---:R-:W2:Y:S04]  /*f380*/  LDL.LU.64 R184, [R1+0x2ae0] ;  /* 0x002ae00001b87983 */ /* 0x004ea80000300a00 */
[----:B---3--:R-:W4:Y:S04]  /*f390*/  LDL.LU.64 R216, [R1+0x2ad8] ;  /* 0x002ad80001d87983 */ /* 0x008f280000300a00 */
[----:B------:R1:W-:Y:S04]  /*f3a0*/  LDGSTS.E [R245+0x26200], [R70.64], P6 ;  /* 0x2620000046f57fae */ /* 0x0003e8000b121848 */
[----:B-1----:R-:W2:Y:S01]  /*f3b0*/  LDL.LU.64 R70, [R1+0x2ad0] ;  /* 0x002ad00001467983 */ /* 0x002ea20000300a00 */
[----:B------:R-:W-:-:S03]  /*f3c0*/  LOP3.LUT R244, R243, 0x20, RZ, 0x3c, !PT ;  /* 0x00000020f3f47812 */ /* 0x000fc600078e3cff */
[----:B--2---:R1:W-:Y:S04]  /*f3d0*/  LDGSTS.E [R245+0x26280], [R70.64], P3 ;  /* 0x2628000046f57fae */ /* 0x0043e80009921848 */
[----:B------:R2:W-:Y:S04]  /*f3e0*/  LDGSTS.E [R245+0x26300], [R152.64], P2 ;  /* 0x2630000098f57fae */ /* 0x0005e80009121848 */
[----:B------:R4:W-:Y:S04]  /*f3f0*/  LDGSTS.E [R245+0x26380], [R88.64], P4 ;  /* 0x2638000058f57fae */ /* 0x0009e8000a121848 */
[----:B-1----:R-:W3:Y:S04]  /*f400*/  LDL.64 R70, [R1+0x1a38] ;  /* 0x001a380001467983 */ /* 0x002ee80000100a00 */
[----:B--2---:R-:W2:Y:S04]  /*f410*/  LDL.LU.64 R152, [R1+0x2ac8] ;  /* 0x002ac80001987983 */ /* 0x004ea80000300a00 */
[----:B----4-:R1:W-:Y:S04]  /*f420*/  LDGSTS.E [R245+0x27200], [R24.64], P6 ;  /* 0x2720000018f57fae */ /* 0x0103e8000b121848 */
[----:B------:R-:W4:Y:S04]  /*f430*/  LDL.LU.64 R88, [R1+0x2ac0] ;  /* 0x002ac00001587983 */ /* 0x000f280000300a00 */
[----:B------:R1:W-:Y:S04]  /*f440*/  LDGSTS.E [R245+0x27280], [R192.64], P3 ;  /* 0x27280000c0f57fae */ /* 0x0003e80009921848 */
[----:B-1----:R-:W2:Y:S04]  /*f450*/  LDL.LU.64 R24, [R1+0x2ab8] ;  /* 0x002ab80001187983 */ /* 0x002ea80000300a00 */
[----:B------:R1:W-:Y:S04]  /*f460*/  LDGSTS.E [R245+0x27300], [R14.64], P2 ;  /* 0x273000000ef57fae */ /* 0x0003e80009121848 */
[----:B------:R-:W2:Y:S04]  /*f470*/  LDL.64 R192, [R1+0x1b90] ;  /* 0x001b900001c07983 */ /* 0x000ea80000100a00 */
        /* <DEDUP_REMOVED lines=13> */
[----:B-1----:R-:W2:Y:S04]  /*f550*/  LDL.64 R250, [R1+0x2388] ;  /* 0x0023880001fa7983 */ /* 0x002ea80000100a00 */
        /* <DEDUP_REMOVED lines=14> */
[----:B-1----:R-:W2:Y:S01]  /*f640*/  LDL.LU.64 R222, [R1+0x2a68] ;  /* 0x002a680001de7983 */ /* 0x002ea20000300a00 */
[----:B------:R-:W-:-:S03]  /*f650*/  LOP3.LUT R252, R252, 0x1f, RZ, 0xc0, !PT ;  /* 0x0000001ffcfc7812 */ /* 0x000fc600078ec0ff */
[----:B--2---:R1:W-:Y:S04]  /*f660*/  LDGSTS.E [R244+0x23480], [R222.64], P3 ;  /* 0x23480000def47fae */ /* 0x0043e80009921848 */
[----:B------:R2:W-:Y:S04]  /*f670*/  LDGSTS.E [R244+0x23500], [R136.64], P2 ;  /* 0x2350000088f47fae */ /* 0x0005e80009121848 */
[----:B------:R3:W-:Y:S04]  /*f680*/  LDGSTS.E [R244+0x23580], [R72.64], P4 ;  /* 0x2358000048f47fae */ /* 0x0007e8000a121848 */
[----:B-1----:R-:W4:Y:S04]  /*f690*/  LDL.64 R222, [R1+0x1808] ;  /* 0x0018080001de7983 */ /* 0x002f280000100a00 */
[----:B--2---:R-:W2:Y:S04]  /*f6a0*/  LDL.LU.64 R136, [R1+0x2a60] ;  /* 0x002a600001887983 */ /* 0x004ea80000300a00 */
[----:B---3--:R-:W3:Y:S04]  /*f6b0*/  LDL.LU.64 R72, [R1+0x2a58] ;  /* 0x002a580001487983 */ /* 0x008ee80000300a00 */
[----:B------:R1:W-:Y:S04]  /*f6c0*/  LDGSTS.E [R244+0x24400], [R70.64], P6 ;  /* 0x2440000046f47fae */ /* 0x0003e8000b121848 */
[----:B------:R1:W-:Y:S04]  /*f6d0*/  LDGSTS.E [R244+0x24480], [R8.64], P3 ;  /* 0x2448000008f47fae */ /* 0x0003e80009921848 */
[----:B------:R1:W-:Y:S04]  /*f6e0*/  LDGSTS.E [R244+0x24500], [R214.64], P2 ;  /* 0x24500000d6f47fae */ /* 0x0003e80009121848 */
[----:B-1----:R-:W2:Y:S04]  /*f6f0*/  LDL.64 R70, [R1+0x1928] ;  /* 0x0019280001467983 */ /* 0x002ea80000100a00 */
[----:B------:R-:W2:Y:S04]  /*f700*/  LDL.LU.64 R8, [R1+0x2a50] ;  /* 0x002a500001087983 */ /* 0x000ea80000300a00 */
[----:B------:R-:W2:Y:S04]  /*f710*/  LDL.LU.64 R214, [R1+0x2a48] ;  /* 0x002a480001d67983 */ /* 0x000ea80000300a00 */
        /* <DEDUP_REMOVED lines=9> */
[----:B-1----:R-:W2:Y:S04]  /*f7b0*/  LDL.LU.64 R64, [R1+0x2a30] ;  /* 0x002a300001407983 */ /* 0x002ea80000300a00 */
        /* <DEDUP_REMOVED lines=9> */
[----:B------:R1:W-:Y:S01]  /*f850*/  LDGSTS.E [R244+0x27480], [R102.64], P3 ;  /* 0x2748000066f47fae */ /* 0x0003e20009921848 */
[----:B------:R-:W-:-:S03]  /*f860*/  IMAD.SHL.U32 R252, R252, 0x4, RZ ;  /* 0x00000004fcfc7824 */ /* 0x000fc600078e00ff */
[----:B------:R1:W-:Y:S04]  /*f870*/  LDGSTS.E [R244+0x27500], [R176.64], P2 ;  /* 0x27500000b0f47fae */ /* 0x0003e80009121848 */
[----:B-1----:R-:W2:Y:S04]  /*f880*/  LDL.LU.64 R250, [R1+0x2a00] ;  /* 0x002a000001fa7983 */ /* 0x002ea80000300a00 */
[----:B------:R-:W2:Y:S01]  /*f890*/  LDL.LU.64 R102, [R1+0x29f8] ;  /* 0x0029f80001667983 */ /* 0x000ea20000300a00 */
[----:B------:R-:W-:-:S03]  /*f8a0*/  LOP3.LUT R252, R252, 0x30, RZ, 0x3c, !PT ;  /* 0x00000030fcfc7812 */ /* 0x000fc600078e3cff */
[----:B------:R-:W3:Y:S04]  /*f8b0*/  LDL.LU.64 R176, [R1+0x29f0] ;  /* 0x0029f00001b07983 */ /* 0x000ee80000300a00 */
[----:B------:R1:W-:Y:S04]  /*f8c0*/  LDGSTS.E [R244+0x27580], [R112.64], P4 ;  /* 0x2758000070f47fae */ /* 0x0003e8000a121848 */
[----:B------:R1:W-:Y:S04]  /*f8d0*/  LDGSTS.E [R252+0x20600], [R48.64], P6 ;  /* 0x2060000030fc7fae */ /* 0x0003e8000b121848 */
[----:B------:R1:W-:Y:S04]  /*f8e0*/  LDGSTS.E [R252+0x20680], [R46.64], P3 ;  /* 0x206800002efc7fae */ /* 0x0003e80009921848 */
[----:B-1----:R-:W3:Y:S04]  /*f8f0*/  LDL.LU.64 R112, [R1+0x29e8] ;  /* 0x0029e80001707983 */ /* 0x002ee80000300a00 */
[----:B------:R-:W3:Y:S04]  /*f900*/  LDL.LU.64 R48, [R1+0x29e0] ;  /* 0x0029e00001307983 */ /* 0x000ee80000300a00 */
[----:B------:R-:W3:Y:S04]  /*f910*/  LDL.LU.64 R46, [R1+0x29d8] ;  /* 0x0029d800012e7983 */ /* 0x000ee80000300a00 */
[----:B------:R1:W-:Y:S04]  /*f920*/  LDGSTS.E [R252+0x20700], [R54.64], P2 ;  /* 0x2070000036fc7fae */ /* 0x0003e80009121848 */
[----:B------:R1:W-:Y:S04]  /*f930*/  LDGSTS.E [R252+0x20780], [R230.64], P4 ;  /* 0x20780000e6fc7fae */ /* 0x0003e8000a121848 */
[----:B------:R1:W-:Y:S04]  /*f940*/  LDGSTS.E [R252+0x21600], [R166.64], P6 ;  /* 0x21600000a6fc7fae */ /* 0x0003e8000b121848 */
[----:B-1----:R-:W3:Y:S04]  /*f950*/  LDL.64 R54, [R1+0x15d8] ;  /* 0x0015d80001367983 */ /* 0x002ee80000100a00 */
[----:B------:R-:W3:Y:S04]  /*f960*/  LDL.LU.64 R230, [R1+0x29d0] ;  /* 0x0029d00001e67983 */ /* 0x000ee80000300a00 */
[----:B------:R-:W3:Y:S04]  /*f970*/  LDL.LU.64 R166, [R1+0x29c8] ;  /* 0x0029c80001a67983 */ /* 0x000ee80000300a00 */
[----:B--2---:R1:W-:Y:S04]  /*f980*/  LDGSTS.E [R252+0x21680], [R102.64], P3 ;  /* 0x2168000066fc7fae */ /* 0x0043e80009921848 */
[----:B------:R2:W-:Y:S04]  /*f990*/  LDGSTS.E [R252+0x21700], [R38.64], P2 ;  /* 0x2170000026fc7fae */ /* 0x0005e80009121848 */
[----:B------:R4:W-:Y:S04]  /*f9a0*/  LDGSTS.E [R252+0x21780], [R62.64], P4 ;  /* 0x217800003efc7fae */ /* 0x0009e8000a121848 */
[----:B-1----:R-:W3:Y:S04]  /*f9b0*/  LDL.LU.64 R102, [R1+0x29c0] ;  /* 0x0029c00001667983 */ /* 0x002ee80000300a00 */
[----:B--2---:R-:W2:Y:S04]  /*f9c0*/  LDL.LU.64 R38, [R1+0x29b8] ;  /* 0x0029b80001267983 */ /* 0x004ea80000300a00 */
[----:B----4-:R-:W2:Y:S04]  /*f9d0*/  LDL.LU.64 R62, [R1+0x29b0] ;  /* 0x0029b000013e7983 */ /* 0x010ea80000300a00 */
        /* <DEDUP_REMOVED lines=22> */
[----:B------:R-:W3:Y:S04]  /*fb40*/  LDL.LU.64 R206, [R1+0x2958] ;  /* 0x0029580001ce7983 */ /* 0x000ee80000300a00 */
[----:B------:R-:W3:Y:S01]  /*fb50*/  LDL.LU.64 R142, [R1+0x2950] ;  /* 0x00295000018e7983 */ /* 0x000ee20000300a00 */
[----:B------:R-:W-:-:S03]  /*fb60*/  LOP3.LUT R245, R243, 0x40, RZ, 0x3c, !PT ;  /* 0x00000040f3f57812 */ /* 0x000fc600078e3cff */
[----:B--2---:R1:W-:Y:S04]  /*fb70*/  LDGSTS.E [R252+0x25600], [R78.64], P6 ;  /* 0x256000004efc7fae */ /* 0x0043e8000b121848 */
[----:B------:R2:W-:Y:S04]  /*fb80*/  LDGSTS.E [R252+0x25680], [R14.64], P3 ;  /* 0x256800000efc7fae */ /* 0x0005e80009921848 */
[----:B------:R3:W-:Y:S04]  /*fb90*/  LDGSTS.E [R252+0x25700], [R198.64], P2 ;  /* 0x25700000c6fc7fae */ /* 0x0007e80009121848 */
[----:B-1----:R-:W4:Y:S04]  /*fba0*/  LDL.LU.64 R78, [R1+0x2948] ;  /* 0x00294800014e7983 */ /* 0x002f280000300a00 */
[----:B--2---:R-:W2:Y:S04]  /*fbb0*/  LDL.LU.64 R14, [R1+0x2940] ;  /* 0x00294000010e7983 */ /* 0x004ea80000300a00 */
[----:B---3--:R-:W3:Y:S04]  /*fbc0*/  LDL.LU.64 R198, [R1+0x2938] ;  /* 0x0029380001c67983 */ /* 0x008ee80000300a00 */
        /* <DEDUP_REMOVED lines=18> */
[----:B------:R-:W2:Y:S04]  /*fcf0*/  LDL.LU R252, [R1+0x28e8] ;  /* 0x0028e80001fc7983 */ /* 0x000ea80000300800 */
[----:B------:R1:W-:Y:S04]  /*fd00*/  LDGSTS.E [R245+0x20800], [R54.64], P6 ;  /* 0x2080000036f57fae */ /* 0x0003e8000b121848 */
[----:B------:R1:W-:Y:S04]  /*fd10*/  LDGSTS.E [R245+0x20880], [R46.64], P3 ;  /* 0x208800002ef57fae */ /* 0x0003e80009921848 */
[----:B------:R1:W-:Y:S04]  /*fd20*/  LDGSTS.E [R245+0x20900], [R174.64], P2 ;  /* 0x20900000aef57fae */ /* 0x0003e80009121848 */
[----:B-1----:R-:W2:Y:S04]  /*fd30*/  LDL.LU.64 R54, [R1+0x28e0] ;  /* 0x0028e00001367983 */ /* 0x002ea80000300a00 */
[----:B------:R-:W2:Y:S04]  /*fd40*/  LDL.LU.64 R46, [R1+0x28d8] ;  /* 0x0028d800012e7983 */ /* 0x000ea80000300a00 */
[----:B------:R-:W3:Y:S04]  /*fd50*/  LDL.LU.64 R174, [R1+0x28d0] ;  /* 0x0028d00001ae7983 */ /* 0x000ee80000300a00 */
[----:B------:R1:W-:Y:S04]  /*fd60*/  LDGSTS.E [R245+0x20980], [R110.64], P4 ;  /* 0x209800006ef57fae */ /* 0x0003e8000a121848 */
[----:B-1----:R-:W3:Y:S04]  /*fd70*/  LDL.LU.64 R110, [R1+0x28c8] ;  /* 0x0028c800016e7983 */ /* 0x002ee80000300a00 */
        /* <DEDUP_REMOVED lines=23> */
[----:B-1----:R1:W5:Y:S04]  /*fef0*/  LDL.LU.64 R2, [R1+0x2890] ;  /* 0x0028900001027983 */ /* 0x0023680000300a00 */
[----:B------:R1:W-:Y:S04]  /*ff00*/  LDGSTS.E [R245+0x25880], [R24.64], P3 ;  /* 0x2588000018f57fae */ /* 0x0003e80009921848 */
[----:B------:R1:W5:Y:S04]  /*ff10*/  LDL.LU.64 R4, [R1+0x2888] ;  /* 0x0028880001047983 */ /* 0x0003680000300a00 */
        /* <DEDUP_REMOVED lines=19> */
[----:B-1----:R1:W5:Y:S04]  /*10050*/  LDL.LU.64 R24, [R1+0x2838] ;  /* 0x0028380001187983 */ /* 0x0023680000300a00 */
[----:B------:R1:W5:Y:S04]  /*10060*/  LDL.LU.64 R26, [R1+0x2830] ;  /* 0x00283000011a7983 */ /* 0x0003680000300a00 */
        /* <DEDUP_REMOVED lines=8> */
[----:B------:R1:W5:Y:S01]  /*100f0*/  LDL.LU.64 R44, [R1+0x27e8] ;  /* 0x0027e800012c7983 */ /* 0x0003620000300a00 */
[----:B------:R-:W-:-:S05]  /*10100*/  IMAD.SHL.U32 R242, R242, 0x4, RZ ;  /* 0x00000004f2f27824 */ /* 0x000fca00078e00ff */
[----:B------:R-:W-:Y:S01]  /*10110*/  LOP3.LUT R242, R242, 0x60, RZ, 0x3c, !PT ;  /* 0x00000060f2f27812 */ /* 0x000fe200078e3cff */
[----:B----4-:R4:W-:Y:S04]  /*10120*/  LDGSTS.E [R252+0x20a00], [R46.64], P6 ;  /* 0x20a000002efc7fae */ /* 0x0109e8000b121848 */
        /* <DEDUP_REMOVED lines=10> */
[----:B----4-:R4:W5:Y:S04]  /*101d0*/  LDL.LU.64 R46, [R1+0x27e0] ;  /* 0x0027e000012e7983 */ /* 0x0109680000300a00 */
        /* <DEDUP_REMOVED lines=21> */
[----:B--2---:R4:W5:Y:S04]  /*10330*/  LDL.LU.64 R68, [R1+0x2788] ;  /* 0x0027880001447983 */ /* 0x0049680000300a00 */
        /* <DEDUP_REMOVED lines=120> */
[----:B------:R1:W-:Y:S01]  /*10ac0*/  LDGSTS.E [R251+0x24f00], [R210.64], P2 ;  /* 0x24f00000d2fb7fae */ /* 0x0003e20009121848 */
[----:B------:R-:W-:-:S03]  /*10ad0*/  MOV R252, c[0x0][0x180] ;  /* 0x0000600000fc7a02 */ /* 0x000fc60000000f00 */
        /* <DEDUP_REMOVED lines=8> */
[----:B------:R-:W-:-:S03]  /*10b60*/  IADD3 R242, R252, -0x84, RZ ;  /* 0xffffff7cfcf27810 */ /* 0x000fc60007ffe0ff */
        /* <DEDUP_REMOVED lines=11> */
[----:B------:R2:W-:Y:S01]  /*10c20*/  LDGSTS.E [R251+0x27e00], [R230.64], P6 ;  /* 0x27e00000e6fb7fae */ /* 0x0005e2000b121848 */
[----:B------:R-:W-:Y:S01]  /*10c30*/  ISETP.GE.U32.AND P6, PT, R242, 0x7ffffefd, PT ;  /* 0x7ffffefdf200780c */ /* 0x000fe20003fc6070 */
[----:B------:R-:W-:-:S02]  /*10c40*/  IMAD.MOV.U32 R242, RZ, RZ, c[0x0][0x188] ;  /* 0x00006200fff27624 */ /* 0x000fc400078e00ff */
[----:B------:R4:W5:Y:S04]  /*10c50*/  LDL.LU.64 R210, [R1+0x2550] ;  /* 0x0025500001d27983 */ /* 0x0009680000300a00 */
[----:B------:R2:W-:Y:S01]  /*10c60*/  LDGSTS.E [R251+0x27e80], [R232.64], P3 ;  /* 0x27e80000e8fb7fae */ /* 0x0005e20009921848 */
[----:B------:R-:W-:-:S03]  /*10c70*/  ISETP.GE.U32.AND P3, PT, R250, 0x7ffffefc, PT ;  /* 0x7ffffefcfa00780c */ /* 0x000fc60003f66070 */
[----:B------:R4:W5:Y:S01]  /*10c80*/  LDL.LU.64 R212, [R1+0x2548] ;  /* 0x0025480001d47983 */ /* 0x0009620000300a00 */
[----:B------:R-:W-:-:S03]  /*10c90*/  IMAD.WIDE R248, R0, 0x4, R248 ;  /* 0x0000000400f87825 */ /* 0x000fc600078e02f8 */
[----:B------:R4:W5:Y:S01]  /*10ca0*/  LDL.LU.64 R214, [R1+0x2540] ;  /* 0x0025400001d67983 */ /* 0x0009620000300a00 */
[----:B--2---:R-:W-:-:S03]  /*10cb0*/  IMAD.WIDE R250, R0, 0x4, R246 ;  /* 0x0000000400fa7825 */ /* 0x004fc600078e02f6 */
[----:B------:R4:W5:Y:S01]  /*10cc0*/  LDL.LU.64 R216, [R1+0x2538] ;  /* 0x0025380001d87983 */ /* 0x0009620000300a00 */
[----:B------:R-:W-:-:S03]  /*10cd0*/  LOP3.LUT R247, R243, 0x70, RZ, 0x3c, !PT ;  /* 0x00000070f3f77812 */ /* 0x000fc600078e3cff */
[----:B------:R4:W5:Y:S01]  /*10ce0*/  LDL.LU.64 R218, [R1+0x2530] ;  /* 0x0025300001da7983 */ /* 0x0009620000300a00 */
[----:B------:R-:W-:-:S03]  /*10cf0*/  IMAD.SHL.U32 R0, R242, 0x80, RZ ;  /* 0x00000080f2007824 */ /* 0x000fc600078e00ff */
[----:B------:R4:W5:Y:S04]  /*10d00*/  LDL.LU.64 R220, [R1+0x2528] ;  /* 0x0025280001dc7983 */ /* 0x0009680000300a00 */
[----:B------:R4:W5:Y:S04]  /*10d10*/  LDL.LU.64 R222, [R1+0x2520] ;  /* 0x0025200001de7983 */ /* 0x0009680000300a00 */
[----:B------:R4:W5:Y:S01]  /*10d20*/  LDL.LU.64 R224, [R1+0x2518] ;  /* 0x0025180001e07983 */ /* 0x0009620000300a00 */
[----:B------:R-:W-:-:S03]  /*10d30*/  IMAD.WIDE R236, R0, 0x4, R236 ;  /* 0x0000000400ec7825 */ /* 0x000fc600078e02ec */
[----:B------:R4:W5:Y:S04]  /*10d40*/  LDL.LU.64 R226, [R1+0x2510] ;  /* 0x0025100001e27983 */ /* 0x0009680000300a00 */
[----:B------:R1:W-:Y:S01]  /*10d50*/  LDGSTS.E [R247+0x27f00], [R250.64], P2 ;  /* 0x27f00000faf77fae */ /* 0x0003e20009121848 */
[----:B------:R-:W-:-:S03]  /*10d60*/  IMAD.WIDE R238, R0, 0x4, R238 ;  /* 0x0000000400ee7825 */ /* 0x000fc600078e02ee */
[----:B------:R4:W5:Y:S04]  /*10d70*/  LDL.LU.64 R228, [R1+0x2508] ;  /* 0x0025080001e47983 */ /* 0x0009680000300a00 */
[----:B------:R1:W-:Y:S04]  /*10d80*/  LDGSTS.E [R247+0x27f80], [R248.64], P4 ;  /* 0x27f80000f8f77fae */ /* 0x0003e8000a121848 */
[----:B------:R4:W5:Y:S04]  /*10d90*/  LDL.LU.64 R230, [R1+0x2500] ;  /* 0x0025000001e67983 */ /* 0x0009680000300a00 */
[----:B------:R4:W5:Y:S01]  /*10da0*/  LDL.LU.64 R232, [R1+0x24f8] ;  /* 0x0024f80001e87983 */ /* 0x0009620000300a00 */
[----:B-1----:R-:W-:-:S03]  /*10db0*/  IMAD.WIDE R246, R0, 0x4, R234 ;  /* 0x0000000400f67825 */ /* 0x002fc600078e02ea */
[----:B------:R1:W-:Y:S01]  /*10dc0*/  STL.64 [R1+0x1b48], R250 ;  /* 0x001b48fa01007387 */ /* 0x0003e20000100a00 */
[----:B---3--:R-:W-:-:S03]  /*10dd0*/  IMAD.WIDE R234, R0, 0x4, R240 ;  /* 0x0000000400ea7825 */ /* 0x008fc600078e02f0 */
[----:B------:R4:W-:Y:S04]  /*10de0*/  STL.64 [R1+0x1b20], R248 ;  /* 0x001b20f801007387 */ /* 0x0009e80000100a00 */
[----:B------:R-:W0:Y:S04]  /*10df0*/  LDGDEPBAR ;  /* 0x00000000000079af */ /* 0x000e280000000000 */
[----:B-1----:R4:W5:Y:S04]  /*10e00*/  LDL.LU.64 R250, [R1+0x24f0] ;  /* 0x0024f00001fa7983 */ /* 0x0029680000300a00 */
[----:B------:R4:W-:Y:S04]  /*10e10*/  STL.64 [R1+0xf60], R246 ;  /* 0x000f60f601007387 */ /* 0x0009e80000100a00 */
[----:B------:R4:W-:Y:S04]  /*10e20*/  STL.64 [R1+0xf58], R236 ;  /* 0x000f58ec01007387 */ /* 0x0009e80000100a00 */
[----:B------:R4:W-:Y:S04]  /*10e30*/  STL.64 [R1+0xf68], R238 ;  /* 0x000f68ee01007387 */ /* 0x0009e80000100a00 */
[----:B------:R4:W-:Y:S01]  /*10e40*/  STL.64 [R1+0xf70], R234 ;  /* 0x000f70ea01007387 */ /* 0x0009e20000100a00 */
[----:B------:R-:W-:-:S02]  /*10e50*/  IADD3 R242, R252, -0x87, RZ ;  /* 0xffffff79fcf27810 */ /* 0x000fc40007ffe0ff */
[----:B------:R-:W-:Y:S02]  /*10e60*/  IADD3 R243, R252, -0x86, RZ ;  /* 0xffffff7afcf37810 */ /* 0x000fe40007ffe0ff */
[----:B------:R-:W-:Y:S02]  /*10e70*/  ISETP.GE.U32.AND P4, PT, R242, 0x7ffffefa, PT ;  /* 0x7ffffefaf200780c */ /* 0x000fe40003f86070 */
[----:B------:R-:W-:Y:S02]  /*10e80*/  ISETP.GE.U32.AND P2, PT, R243, 0x7ffffefb, PT ;  /* 0x7ffffefbf300780c */ /* 0x000fe40003f46070 */
[----:B------:R-:W-:Y:S02]  /*10e90*/  IADD3 R242, R252, -0x89, RZ ;  /* 0xffffff77fcf27810 */ /* 0x000fe40007ffe0ff */
[----:B------:R-:W2:Y:S04]  /*10ea0*/  LDL.64 R240, [R1+0xf68] ;  /* 0x000f680001f07983 */ /* 0x000ea80000100a00 */
[----:B----4-:R-:W3:Y:S04]  /*10eb0*/  LDL.LU.64 R234, [R1+0x228] ;  /* 0x0002280001ea7983 */ /* 0x010ee80000300a00 */
[----:B------:R-:W4:Y:S04]  /*10ec0*/  LDL.LU.64 R248, [R1+0x220] ;  /* 0x0002200001f87983 */ /* 0x000f280000300a00 */
[----:B------:R-:W2:Y:S04]  /*10ed0*/  LDL.LU.64 R246, [R1+0x218] ;  /* 0x0002180001f67983 */ /* 0x000ea80000300a00 */
[----:B-----5:R1:W-:Y:S04]  /*10ee0*/  STL.64 [R1+0x2948], R22 ;  /* 0x0029481601007387 */ /* 0x0203e80000100a00 */
[----:B-1----:R-:W2:Y:S04]  /*10ef0*/  LDL.LU.64 R22, [R1+0x1d8] ;  /* 0x0001d80001167983 */ /* 0x002ea80000300a00 */
[----:B------:R1:W-:Y:S04]  /*10f00*/  STL.64 [R1+0x2940], R20 ;  /* 0x0029401401007387 */ /* 0x0003e80000100a00 */
[----:B-1----:R-:W2:Y:S04]  /*10f10*/  LDL.LU.64 R20, [R1+0x1e0] ;  /* 0x0001e00001147983 */ /* 0x002ea80000300a00 */
[----:B------:R1:W-:Y:S04]  /*10f20*/  STL.64 [R1+0x2938], R18 ;  /* 0x0029381201007387 */ /* 0x0003e80000100a00 */
[----:B-1----:R-:W2:Y:S04]  /*10f30*/  LDL.LU.64 R18, [R1+0x230] ;  /* 0x0002300001127983 */ /* 0x002ea80000300a00 */
[----:B------:R1:W-:Y:S04]  /*10f40*/  STL.64 [R1+0x2930], R16 ;  /* 0x0029301001007387 */ /* 0x0003e80000100a00 */
[----:B-1----:R-:W2:Y:S04]  /*10f50*/  LDL.64 R16, [R1+0xf70] ;  /* 0x000f700001107983 */ /* 0x002ea80000100a00 */
[----:B------:R1:W-:Y:S04]  /*10f60*/  STL.64 [R1+0x2928], R14 ;  /* 0x0029280e01007387 */ /* 0x0003e80000100a00 */
[----:B-1----:R-:W2:Y:S04]  /*10f70*/  LDL.64 R14, [R1+0xf60] ;  /* 0x000f6000010e7983 */ /* 0x002ea80000100a00 */
[----:B------:R-:W1:Y:S04]  /*10f80*/  S2R R243, SR_TID.X ;  /* 0x0000000000f37919 */ /* 0x000e680000002100 */
[----:B------:R1:W-:Y:S04]  /*10f90*/  STL.64 [R1+0x2920], R12 ;  /* 0x0029200c01007387 */ /* 0x0003e80000100a00 */
[----:B------:R1:W-:Y:S02]  /*10fa0*/  STL.64 [R1+0x2918], R10 ;  /* 0x0029180a01007387 */ /* 0x0003e40000100a00 */
[----:B-1----:R-:W-:Y:S01]  /*10fb0*/  IMAD.MOV.U32 R13, RZ, RZ, R237 ;  /* 0x000000ffff0d7224 */ /* 0x002fe200078e00ed */
[----:B------:R-:W-:Y:S01]  /*10fc0*/  MOV R12, R236 ;  /* 0x000000ec000c7202 */ /* 0x000fe20000000f00 */
[----:B------:R-:W2:Y:S01]  /*10fd0*/  LDL.LU.64 R10, [R1+0x1e8] ;  /* 0x0001e800010a7983 */ /* 0x000ea20000300a00 */
[----:B------:R-:W-:-:S03]  /*10fe0*/  LOP3.LUT R239, R243, 0x1f, RZ, 0xc0, !PT ;  /* 0x0000001ff3ef7812 */ /* 0x000fc600078ec0ff */
[----:B------:R1:W-:Y:S02]  /*10ff0*/  STL.64 [R1+0x2910], R8 ;  /* 0x0029100801007387 */ /* 0x0003e40000100a00 */
[----:B------:R-:W-:Y:S02]  /*11000*/  IMAD.SHL.U32 R237, R239, 0x4, RZ ;  /* 0x00000004efed7824 */ /* 0x000fe400078e00ff */
[----:B------:R-:W-:Y:S06]  /*11010*/  BAR.SYNC.DEFER_BLOCKING 0x0 ;  /* 0x0000000000007b1d */ /* 0x000fec0000010000 */
[----:B-1----:R-:W2:Y:S04]  /*11020*/  LDL.LU.64 R8, [R1+0x1f0] ;  /* 0x0001f00001087983 */ /* 0x002ea80000300a00 */
[----:B------:R3:W-:Y:S04]  /*11030*/  STL.64 [R1+0x2908], R6 ;  /* 0x0029080601007387 */ /* 0x0007e80000100a00 */
[----:B------:R4:W-:Y:S04]  /*11040*/  STL.64 [R1+0x2900], R4 ;  /* 0x0029000401007387 */ /* 0x0009e80000100a00 */
[----:B------:R2:W-:Y:S04]  /*11050*/  STL.64 [R1+0x28f8], R2 ;  /* 0x0028f80201007387 */ /* 0x0005e80000100a00 */
[----:B------:R-:W-:Y:S01]  /*11060*/  @!PT LDS RZ, [RZ] ;  /* 0x00000000fffff984 */ /* 0x000fe20000000800 */
[----:B------:R-:W-:Y:S01]  /*11070*/  @!PT LDS RZ, [RZ] ;  /* 0x00000000fffff984 */ /* 0x000fe20000000800 */
[----:B------:R-:W-:Y:S01]  /*11080*/  @!PT LDS RZ, [RZ] ;  /* 0x00000000fffff984 */ /* 0x000fe20000000800 */
[----:B------:R1:W-:Y:S01]  /*11090*/  LDGSTS.E [R237+0x10000], [R12.64], !P5 ;  /* 0x100000000ced7fae */ /* 0x0003e2000e921848 */
[----:B---3--:R-:W-:-:S04]  /*110a0*/  IMAD.WIDE R6, R0, 0x4, R234 ;  /* 0x0000000400067825 */ /* 0x008fc800078e02ea */
[----:B----4-:R-:W-:-:S04]  /*110b0*/  IMAD.WIDE R4, R0, 0x4, R248 ;  /* 0x0000000400047825 */ /* 0x010fc800078e02f8 */
[----:B--2---:R-:W-:-:S04]  /*110c0*/  IMAD.WIDE R2, R0, 0x4, R246 ;  /* 0x0000000400027825 */ /* 0x004fc800078e02f6 */
[----:B-1----:R-:W-:Y:S01]  /*110d0*/  IMAD.WIDE R12, R0, 0x4, R18 ;  /* 0x00000004000c7825 */ /* 0x002fe200078e0212 */
[----:B------:R1:W-:Y:S04]  /*110e0*/  LDGSTS.E [R237+0x10080], [R14.64], !P5 ;  /* 0x100800000eed7fae */ /* 0x0003e8000e921848 */
[----:B------:R2:W-:Y:S04]  /*110f0*/  LDGSTS.E [R237+0x10100], [R240.64], !P5 ;  /* 0x10100000f0ed7fae */ /* 0x0005e8000e921848 */
[----:B------:R3:W-:Y:S04]  /*11100*/  LDGSTS.E [R237+0x10180], [R16.64], !P5 ;  /* 0x1018000010ed7fae */ /* 0x0007e8000e921848 */
[----:B-1----:R-:W4:Y:S04]  /*11110*/  LDL.LU.64 R14, [R1+0x1b0] ;  /* 0x0001b000010e7983 */ /* 0x002f280000300a00 */
[----:B--2---:R-:W2:Y:S01]  /*11120*/  LDL.LU.64 R240, [R1+0x1a8] ;  /* 0x0001a80001f07983 */ /* 0x004ea20000300a00 */
[----:B------:R-:W-:-:S03]  /*11130*/  ISETP.GE.U32.AND P5, PT, R242, 0x7ffffef8, PT ;  /* 0x7ffffef8f200780c */ /* 0x000fc60003fa6070 */
[----:B---3--:R-:W3:Y:S04]  /*11140*/  LDL.LU.64 R16, [R1+0x1a0] ;  /* 0x0001a00001107983 */ /* 0x008ee80000300a00 */
[----:B------:R1:W-:Y:S04]  /*11150*/  STL.64 [R1+0x9f0], R12 ;  /* 0x0009f00c01007387 */ /* 0x0003e80000100a00 */
[----:B------:R-:W3:Y:S01]  /*11160*/  LDL.LU.64 R248, [R1+0x198] ;  /* 0x0001980001f87983 */ /* 0x000ee20000300a00 */
[----:B------:R-:W-:-:S03]  /*11170*/  IADD3 R234, R252, -0x8d, RZ ;  /* 0xffffff73fcea7810 */ /* 0x000fc60007ffe0ff */
[----:B------:R1:W-:Y:S04]  /*11180*/  STL.64 [R1+0xa00], R6 ;  /* 0x000a000601007387 */ /* 0x0003e80000100a00 */
[----:B------:R1:W-:Y:S04]  /*11190*/  STL.64 [R1+0xa18], R4 ;  /* 0x000a180401007387 */ /* 0x0003e80000100a00 */
[----:B------:R1:W-:Y:S04]  /*111a0*/  LDGSTS.E [R237+0x10800], [R12.64], !P3 ;  /* 0x108000000ced7fae */ /* 0x0003e8000d921848 */
[----:B------:R1:W-:Y:S01]  /*111b0*/  STL.64 [R1+0xa20], R2 ;  /* 0x000a200201007387 */ /* 0x0003e20000100a00 */
[----:B------:R-:W-:-:S03]  /*111c0*/  IMAD.WIDE R8, R0, 0x4, R8 ;  /* 0x0000000400087825 */ /* 0x000fc600078e0208 */
[----:B------:R1:W-:Y:S04]  /*111d0*/  LDGSTS.E [R237+0x10880], [R6.64], !P3 ;  /* 0x1088000006ed7fae */ /* 0x0003e8000d921848 */
[----:B-1----:R-:W3:Y:S04]  /*111e0*/  LDL.LU.64 R12, [R1+0x170] ;  /* 0x00017000010c7983 */ /* 0x002ee80000300a00 */
[----:B------:R-:W3:Y:S04]  /*111f0*/  LDL.LU.64 R18, [R1+0x168] ;  /* 0x0001680001127983 */ /* 0x000ee80000300a00 */
[----:B------:R-:W3:Y:S01]  /*11200*/  LDL.LU.64 R246, [R1+0x160] ;  /* 0x0001600001f67983 */ /* 0x000ee20000300a00 */
[----:B------:R-:W-:-:S03]  /*11210*/  IMAD.WIDE R6, R0, 0x4, R10 ;  /* 0x0000000400067825 */ /* 0x000fc600078e020a */
[----:B------:R1:W-:Y:S04]  /*11220*/  LDGSTS.E [R237+0x10900], [R4.64], !P3 ;  /* 0x1090000004ed7fae */ /* 0x0003e8000d921848 */
[----:B------:R1:W-:Y:S02]  /*11230*/  LDGSTS.E [R237+0x10980], [R2.64], !P3 ;  /* 0x1098000002ed7fae */ /* 0x0003e4000d921848 */
[C---:B-1----:R-:W-:Y:S02]  /*11240*/  IMAD.WIDE R4, R0.reuse, 0x4, R20 ;  /* 0x0000000400047825 */ /* 0x042fe400078e0214 */
[----:B------:R1:W-:Y:S02]  /*11250*/  LDGSTS.E [R237+0x11000], [R8.64], !P5 ;  /* 0x1100000008ed7fae */ /* 0x0003e4000e921848 */
[----:B------:R-:W-:-:S02]  /*11260*/  IMAD.WIDE R2, R0, 0x4, R22 ;  /* 0x0000000400027825 */ /* 0x000fc400078e0216 */
[----:B------:R-:W3:Y:S04]  /*11270*/  LDL.LU.64 R20, [R1+0x158] ;  /* 0x0001580001147983 */ /* 0x000ee80000300a00 */
[----:B------:R1:W-:Y:S04]  /*11280*/  STL.64 [R1+0xaa8], R8 ;  /* 0x000aa80801007387 */ /* 0x0003e80000100a00 */
[----:B------:R2:W-:Y:S04]  /*11290*/  STL.64 [R1+0xab0], R6 ;  /* 0x000ab00601007387 */ /* 0x0005e80000100a00 */
[----:B------:R3:W-:Y:S01]  /*112a0*/  STL.64 [R1+0xab8], R4 ;  /* 0x000ab80401007387 */ /* 0x0007e20000100a00 */
[----:B------:R-:W-:-:S03]  /*112b0*/  ISETP.GE.U32.AND P3, PT, R234, 0x7ffffef4, PT ;  /* 0x7ffffef4ea00780c */ /* 0x000fc60003f66070 */
[----:B------:R2:W-:Y:S04]  /*112c0*/  STL.64 [R1+0xac0], R2 ;  /* 0x000ac00201007387 */ /* 0x0005e80000100a00 */
[----:B------:R-:W3:Y:S04]  /*112d0*/  LDL.LU.64 R22, [R1+0x130] ;  /* 0x0001300001167983 */ /* 0x000ee80000300a00 */
[----:B-1----:R-:W3:Y:S04]  /*112e0*/  LDL.LU.64 R8, [R1+0x128] ;  /* 0x0001280001087983 */ /* 0x002ee80000300a00 */
[----:B------:R2:W-:Y:S04]  /*112f0*/  LDGSTS.E [R237+0x11080], [R6.64], !P5 ;  /* 0x1108000006ed7fae */ /* 0x0005e8000e921848 */
[----:B------:R3:W-:Y:S04]  /*11300*/  LDGSTS.E [R237+0x11100], [R4.64], !P5 ;  /* 0x1110000004ed7fae */ /* 0x0007e8000e921848 */
[----:B------:R1:W-:Y:S01]  /*11310*/  LDGSTS.E [R237+0x11180], [R2.64], !P5 ;  /* 0x1118000002ed7fae */ /* 0x0003e2000e921848 */
[----:B----4-:R-:W-:-:S03]  /*11320*/  IMAD.WIDE R10, R0, 0x4, R14 ;  /* 0x00000004000a7825 */ /* 0x010fc600078e020e */
[----:B------:R-:W4:Y:S01]  /*11330*/  LDL.LU.64 R14, [R1+0x120] ;  /* 0x00012000010e7983 */ /* 0x000f220000300a00 */
[----:B--2---:R-:W-:-:S03]  /*11340*/  IMAD.WIDE R6, R0, 0x4, R240 ;  /* 0x0000000400067825 */ /* 0x004fc600078e02f0 */
[----:B------:R2:W-:Y:S04]  /*11350*/  STL.64 [R1+0xb80], R10 ;  /* 0x000b800a01007387 */ /* 0x0005e80000100a00 */
[----:B------:R-:W4:Y:S01]  /*11360*/  LDL.LU.64 R240, [R1+0x118] ;  /* 0x0001180001f07983 */ /* 0x000f220000300a00 */
[----:B---3--:R-:W-:-:S04]  /*11370*/  IMAD.WIDE R4, R0, 0x4, R16 ;  /* 0x0000000400047825 */ /* 0x008fc800078e0210 */
[C---:B-1----:R-:W-:Y:S01]  /*11380*/  IMAD.WIDE R2, R0.reuse, 0x4, R248 ;  /* 0x0000000400027825 */ /* 0x042fe200078e02f8 */
[----:B------:R1:W-:Y:S04]  /*11390*/  STL.64 [R1+0xba0], R6 ;  /* 0x000ba00601007387 */ /* 0x0003e80000100a00 */
[----:B------:R3:W-:Y:S04]  /*113a0*/  STL.64 [R1+0xbb0], R4 ;  /* 0x000bb00401007387 */ /* 0x0007e80000100a00 */
[----:B------:R1:W-:Y:S04]  /*113b0*/  STL.64 [R1+0xbd0], R2 ;  /* 0x000bd00201007387 */ /* 0x0003e80000100a00 */
[----:B------:R-:W4:Y:S04]  /*113c0*/  LDL.LU.64 R16, [R1+0x110] ;  /* 0x0001100001107983 */ /* 0x000f280000300a00 */
[----:B------:R2:W-:Y:S04]  /*113d0*/  LDGSTS.E [R237+0x11800], [R10.64], !P3 ;  /* 0x118000000aed7fae */ /* 0x0005e8000d921848 */
[----:B------:R1:W-:Y:S04]  /*113e0*/  LDGSTS.E [R237+0x11880], [R6.64], !P3 ;  /* 0x1188000006ed7fae */ /* 0x0003e8000d921848 */
[----:B------:R-:W4:Y:S01]  /*113f0*/  LDL.LU.64 R248, [R1+0x108] ;  /* 0x0001080001f87983 */ /* 0x000f220000300a00 */
[----:B--2---:R-:W-:-:S03]  /*11400*/  IMAD.WIDE R10, R0, 0x4, R12 ;  /* 0x00000004000a7825 */ /* 0x004fc600078e020c */
[----:B------:R3:W-:Y:S01]  /*11410*/  LDGSTS.E [R237+0x11900], [R4.64], !P3 ;  /* 0x1190000004ed7fae */ /* 0x0007e2000d921848 */
[----:B-1----:R-:W-:Y:S01]  /*11420*/  IMAD.WIDE R6, R0, 0x4, R18 ;  /* 0x0000000400067825 */ /* 0x002fe200078e0212 */
[----:B------:R-:W-:Y:S02]  /*11430*/  IADD3 R234, R252, -0x91, RZ ;  /* 0xffffff6ffcea7810 */ /* 0x000fe40007ffe0ff */
[----:B------:R-:W2:Y:S04]  /*11440*/  LDL.LU.64 R18, [R1+0x100] ;  /* 0x0001000001127983 */ /* 0x000ea80000300a00 */
[----:B------:R1:W-:Y:S01]  /*11450*/  STL.64 [R1+0xcf8], R10 ;  /* 0x000cf80a01007387 */ /* 0x0003e20000100a00 */
[----:B---3--:R-:W-:-:S03]  /*11460*/  IMAD.WIDE R4, R0, 0x4, R246 ;  /* 0x0000000400047825 */ /* 0x008fc600078e02f6 */
[----:B------:R3:W-:Y:S04]  /*11470*/  LDGSTS.E [R237+0x11980], [R2.64], !P3 ;  /* 0x1198000002ed7fae */ /* 0x0007e8000d921848 */
[----:B------:R-:W2:Y:S01]  /*11480*/  LDL.LU.64 R246, [R1+0xf8] ;  /* 0x0000f80001f67983 */ /* 0x000ea20000300a00 */
[----:B------:R-:W-:Y:S02]  /*11490*/  ISETP.GE.U32.AND P5, PT, R234, 0x7ffffef0, PT ;  /* 0x7ffffef0ea00780c */ /* 0x000fe40003fa6070 */
[----:B------:R-:W-:Y:S01]  /*114a0*/  IADD3 R234, R252, -0x95, RZ ;  /* 0xffffff6bfcea7810 */ /* 0x000fe20007ffe0ff */
[----:B------:R1:W-:Y:S01]  /*114b0*/  STL.64 [R1+0xd00], R6 ;  /* 0x000d000601007387 */ /* 0x0003e20000100a00 */
[----:B---3--:R-:W-:-:S03]  /*114c0*/  IMAD.WIDE R2, R0, 0x4, R20 ;  /* 0x0000000400027825 */ /* 0x008fc600078e0214 */
[----:B------:R4:W-:Y:S01]  /*114d0*/  STL.64 [R1+0xd08], R4 ;  /* 0x000d080401007387 */ /* 0x0009e20000100a00 */
[----:B------:R-:W-:-:S03]  /*114e0*/  ISETP.GE.U32.AND P3, PT, R234, 0x7ffffeec, PT ;  /* 0x7ffffeecea00780c */ /* 0x000fc60003f66070 */
[----:B------:R3:W-:Y:S04]  /*114f0*/  STL.64 [R1+0xd10], R2 ;  /* 0x000d100201007387 */ /* 0x0007e80000100a00 */
[----:B------:R1:W-:Y:S04]  /*11500*/  LDGSTS.E [R237+0x12000], [R10.64], !P5 ;  /* 0x120000000aed7fae */ /* 0x0003e8000e921848 */
[----:B------:R3:W-:Y:S04]  /*11510*/  LDGSTS.E [R237+0x12080], [R6.64], !P5 ;  /* 0x1208000006ed7fae */ /* 0x0007e8000e921848 */
[----:B------:R4:W-:Y:S01]  /*11520*/  LDGSTS.E [R237+0x12100], [R4.64], !P5 ;  /* 0x1210000004ed7fae */ /* 0x0009e2000e921848 */
[----:B------:R-:W-:-:S03]  /*11530*/  IMAD.WIDE R12, R0, 0x4, R22 ;  /* 0x00000004000c7825 */ /* 0x000fc600078e0216 */
[----:B-1----:R-:W2:Y:S01]  /*11540*/  LDL.LU.64 R10, [R1+0xf0] ;  /* 0x0000f000010a7983 */ /* 0x002ea20000300a00 */
[----:B------:R-:W-:-:S03]  /*11550*/  IMAD.WIDE R8, R0, 0x4, R8 ;  /* 0x0000000400087825 */ /* 0x000fc600078e0208 */
[----:B------:R1:W-:Y:S04]  /*11560*/  LDGSTS.E [R237+0x12180], [R2.64], !P5 ;  /* 0x1218000002ed7fae */ /* 0x0003e8000e921848 */
[----:B---3--:R-:W3:Y:S04]  /*11570*/  LDL.LU.64 R6, [R1+0xe8] ;  /* 0x0000e80001067983 */ /* 0x008ee80000300a00 */
[----:B------:R-:W3:Y:S04]  /*11580*/  LDL.LU.64 R20, [R1+0xe0] ;  /* 0x0000e00001147983 */ /* 0x000ee80000300a00 */
[----:B------:R-:W-:Y:S04]  /*11590*/  STL.64 [R1+0xd38], R12 ;  /* 0x000d380c01007387 */ /* 0x000fe80000100a00 */
[----:B------:R-:W3:Y:S04]  /*115a0*/  LDL.LU.64 R22, [R1+0xd8] ;  /* 0x0000d80001167983 */ /* 0x000ee80000300a00 */
[----:B------:R1:W-:Y:S04]  /*115b0*/  STL.64 [R1+0xd40], R8 ;  /* 0x000d400801007387 */ /* 0x0003e80000100a00 */
[----:B------:R1:W-:Y:S04]  /*115c0*/  LDGSTS.E [R237+0x12800], [R12.64], !P3 ;  /* 0x128000000ced7fae */ /* 0x0003e8000d921848 */
[----:B------:R1:W-:Y:S01]  /*115d0*/  LDGSTS.E [R237+0x12880], [R8.64], !P3 ;  /* 0x1288000008ed7fae */ /* 0x0003e2000d921848 */
[----:B----4-:R-:W-:-:S04]  /*115e0*/  IMAD.WIDE R4, R0, 0x4, R14 ;  /* 0x0000000400047825 */ /* 0x010fc800078e020e */
[C---:B-1----:R-:W-:Y:S01]  /*115f0*/  IMAD.WIDE R2, R0.reuse, 0x4, R240 ;  /* 0x0000000400027825 */ /* 0x042fe200078e02f0 */
[----:B------:R2:W-:Y:S04]  /*11600*/  STL.64 [R1+0xd48], R4 ;  /* 0x000d480401007387 */ /* 0x0005e80000100a00 */
[----:B------:R1:W-:Y:S04]  /*11610*/  STL.64 [R1+0xd50], R2 ;  /* 0x000d500201007387 */ /* 0x0003e80000100a00 */
[----:B------:R-:W4:Y:S04]  /*11620*/  LDL.LU.64 R240, [R1+0xd0] ;  /* 0x0000d00001f07983 */ /* 0x000f280000300a00 */
[----:B------:R-:W4:Y:S04]  /*11630*/  LDL.LU.64 R8, [R1+0xc8] ;  /* 0x0000c80001087983 */ /* 0x000f280000300a00 */
[----:B------:R-:W4:Y:S01]  /*11640*/  LDL.LU.64 R12, [R1+0xc0] ;  /* 0x0000c000010c7983 */ /* 0x000f220000300a00 */
[----:B------:R-:W-:-:S03]  /*11650*/  IMAD.WIDE R16, R0, 0x4, R16 ;  /* 0x0000000400107825 */ /* 0x000fc600078e0210 */
[----:B------:R2:W-:Y:S04]  /*11660*/  LDGSTS.E [R237+0x12900], [R4.64], !P3 ;  /* 0x1290000004ed7fae */ /* 0x0005e8000d921848 */
[----:B------:R-:W-:Y:S04]  /*11670*/  STL.64 [R1+0xd78], R16 ;  /* 0x000d781001007387 */ /* 0x000fe80000100a00 */
[----:B------:R1:W-:Y:S01]  /*11680*/  LDGSTS.E [R237+0x12980], [R2.64], !P3 ;  /* 0x1298000002ed7fae */ /* 0x0003e2000d921848 */
[----:B------:R-:W-:-:S03]  /*11690*/  IMAD.WIDE R14, R0, 0x4, R248 ;  /* 0x00000004000e7825 */ /* 0x000fc600078e02f8 */
[----:B------:R-:W4:Y:S04]  /*116a0*/  LDL.LU.64 R248, [R1+0xb8] ;  /* 0x0000b80001f87983 */ /* 0x000f280000300a00 */
[----:B------:R1:W-:Y:S01]  /*116b0*/  STL.64 [R1+0xd80], R14 ;  /* 0x000d800e01007387 */ /* 0x0003e20000100a00 */
[----:B--2---:R-:W-:-:S05]  /*116c0*/  IMAD.WIDE R4, R0, 0x4, R18 ;  /* 0x0000000400047825 */ /* 0x004fca00078e0212 */
[----:B------:R2:W-:Y:S01]  /*116d0*/  STL.64 [R1+0xd88], R4 ;  /* 0x000d880401007387 */ /* 0x0005e20000100a00 */
[----:B-1----:R-:W-:-:S05]  /*116e0*/  IMAD.WIDE R2, R0, 0x4, R246 ;  /* 0x0000000400027825 */ /* 0x002fca00078e02f6 */
[----:B------:R1:W-:Y:S04]  /*116f0*/  STL.64 [R1+0xd90], R2 ;  /* 0x000d900201007387 */ /* 0x0003e80000100a00 */
[----:B------:R-:W4:Y:S01]  /*11700*/  LDL.LU.64 R246, [R1+0xb0] ;  /* 0x0000b00001f67983 */ /* 0x000f220000300a00 */
[----:B------:R-:W-:-:S04]  /*11710*/  IADD3 R234, R252, -0x99, RZ ;  /* 0xffffff67fcea7810 */ /* 0x000fc80007ffe0ff */
[----:B------:R-:W-:Y:S02]  /*11720*/  ISETP.GE.U32.AND P5, PT, R234, 0x7ffffee8, PT ;  /* 0x7ffffee8ea00780c */ /* 0x000fe40003fa6070 */
[----:B------:R-:W-:-:S04]  /*11730*/  IADD3 R234, R252, -0x9d, RZ ;  /* 0xffffff63fcea7810 */ /* 0x000fc80007ffe0ff */
[----:B------:R-:W-:-:S07]  /*11740*/  ISETP.GE.U32.AND P3, PT, R234, 0x7ffffee4, PT ;  /* 0x7ffffee4ea00780c */ /* 0x000fce0003f66070 */
[----:B------:R1:W-:Y:S04]  /*11750*/  LDGSTS.E [R237+0x13000], [R16.64], !P5 ;  /* 0x1300000010ed7fae */ /* 0x0003e8000e921848 */
[----:B------:R1:W-:Y:S01]  /*11760*/  LDGSTS.E [R237+0x13080], [R14.64], !P5 ;  /* 0x130800000eed7fae */ /* 0x0003e2000e921848 */
[----:B------:R-:W-:-:S03]  /*11770*/  IMAD.WIDE R10, R0, 0x4, R10 ;  /* 0x00000004000a7825 */ /* 0x000fc600078e020a */
[----:B------:R2:W-:Y:S01]  /*11780*/  LDGSTS.E [R237+0x13100], [R4.64], !P5 ;  /* 0x1310000004ed7fae */ /* 0x0005e2000e921848 */
[----:B---3--:R-:W-:-:S03]  /*11790*/  IMAD.WIDE R6, R0, 0x4, R6 ;  /* 0x0000000400067825 */ /* 0x008fc600078e0206 */
[----:B------:R3:W-:Y:S04]  /*117a0*/  LDGSTS.E [R237+0x13180], [R2.64], !P5 ;  /* 0x1318000002ed7fae */ /* 0x0007e8000e921848 */
[----:B-1----:R-:W4:Y:S04]  /*117b0*/  LDL.LU.64 R14, [R1+0xa8] ;  /* 0x0000a800010e7983 */ /* 0x002f280000300a00 */
[----:B------:R-:W4:Y:S01]  /*117c0*/  LDL.LU.64 R16, [R1+0xa0] ;  /* 0x0000a00001107983 */ /* 0x000f220000300a00 */
[----:B--2---:R-:W-:-:S03]  /*117d0*/  IMAD.WIDE R4, R0, 0x4, R20 ;  /* 0x0000000400047825 */ /* 0x004fc600078e0214 */
[----:B------:R-:W2:Y:S01]  /*117e0*/  LDL.LU.64 R18, [R1+0x98] ;  /* 0x0000980001127983 */ /* 0x000ea20000300a00 */
[----:B---3--:R-:W-:Y:S01]  /*117f0*/  IMAD.WIDE R2, R0, 0x4, R22 ;  /* 0x0000000400027825 */ /* 0x008fe200078e0216 */
[----:B------:R-:W-:Y:S02]  /*11800*/  IADD3 R234, R252, -0xa1, RZ ;  /* 0xffffff5ffcea7810 */ /* 0x000fe40007ffe0ff */
[----:B------:R-:W-:Y:S04]  /*11810*/  STL.64 [R1+0xdb8], R10 ;  /* 0x000db80a01007387 */ /* 0x000fe80000100a00 */
[----:B------:R1:W-:Y:S04]  /*11820*/  STL.64 [R1+0xdc0], R6 ;  /* 0x000dc00601007387 */ /* 0x0003e80000100a00 */
[----:B------:R4:W-:Y:S04]  /*11830*/  LDGSTS.E [R237+0x13800], [R10.64], !P3 ;  /* 0x138000000aed7fae */ /* 0x0009e8000d921848 */
[----:B------:R3:W-:Y:S01]  /*11840*/  STL.64 [R1+0xdc8], R4 ;  /* 0x000dc80401007387 */ /* 0x0007e20000100a00 */
[----:B------:R-:W-:-:S03]  /*11850*/  ISETP.GE.U32.AND P5, PT, R234, 0x7ffffee0, PT ;  /* 0x7ffffee0ea00780c */ /* 0x000fc60003fa6070 */
[----:B------:R1:W-:Y:S04]  /*11860*/  LDGSTS.E [R237+0x13880], [R6.64], !P3 ;  /* 0x1388000006ed7fae */ /* 0x0003e8000d921848 */
[----:B------:R3:W-:Y:S04]  /*11870*/  STL.64 [R1+0xdd0], R2 ;  /* 0x000dd00201007387 */ /* 0x0007e80000100a00 */
[----:B------:R3:W-:Y:S04]  /*11880*/  LDGSTS.E [R237+0x13900], [R4.64], !P3 ;  /* 0x1390000004ed7fae */ /* 0x0007e8000d921848 */
[----:B-1----:R-:W2:Y:S04]  /*11890*/  LDL.LU.64 R6, [R1+0x90] ;  /* 0x0000900001067983 */ /* 0x002ea80000300a00 */
[----:B------:R1:W-:Y:S01]  /*118a0*/  LDGSTS.E [R237+0x13980], [R2.64], !P3 ;  /* 0x1398000002ed7fae */ /* 0x0003e2000d921848 */
[----:B----4-:R-:W-:-:S03]  /*118b0*/  IMAD.WIDE R10, R0, 0x4, R240 ;  /* 0x00000004000a7825 */ /* 0x010fc600078e02f0 */
[----:B------:R-:W4:Y:S04]  /*118c0*/  LDL.LU.64 R240, [R1+0x88] ;  /* 0x0000880001f07983 */ /* 0x000f280000300a00 */
[----:B------:R-:W4:Y:S01]  /*118d0*/  LDL.LU.64 R22, [R1+0x80] ;  /* 0x0000800001167983 */ /* 0x000f220000300a00 */
[----:B------:R-:W-:-:S03]  /*118e0*/  IMAD.WIDE R8, R0, 0x4, R8 ;  /* 0x0000000400087825 */ /* 0x000fc600078e0208 */
[----:B------:R1:W-:Y:S01]  /*118f0*/  STL.64 [R1+0xdf8], R10 ;  /* 0x000df80a01007387 */ /* 0x0003e20000100a00 */
[----:B---3--:R-:W-:-:S03]  /*11900*/  IMAD.WIDE R4, R0, 0x4, R12 ;  /* 0x0000000400047825 */ /* 0x008fc600078e020c */
[----:B------:R-:W3:Y:S04]  /*11910*/  LDL.LU.64 R20, [R1+0x78] ;  /* 0x0000780001147983 */ /* 0x000ee80000300a00 */
[----:B------:R1:W-:Y:S02]  /*11920*/  STL.64 [R1+0xe00], R8 ;  /* 0x000e000801007387 */ /* 0x0003e40000100a00 */
[----:B-1----:R-:W-:Y:S02]  /*11930*/  IMAD.WIDE R2, R0, 0x4, R248 ;  /* 0x0000000400027825 */ /* 0x002fe400078e02f8 */
[----:B------:R1:W-:Y:S04]  /*11940*/  STL.64 [R1+0xe20], R4 ;  /* 0x000e200401007387 */ /* 0x0003e80000100a00 */
[----:B------:R2:W-:Y:S04]  /*11950*/  STL.64 [R1+0xe30], R2 ;  /* 0x000e300201007387 */ /* 0x0005e80000100a00 */
[----:B------:R-:W3:Y:S04]  /*11960*/  LDL.LU.64 R248, [R1+0x70] ;  /* 0x0000700001f87983 */ /* 0x000ee80000300a00 */
[----:B------:R1:W-:Y:S01]  /*11970*/  LDGSTS.E [R237+0x14000], [R10.64], !P5 ;  /* 0x140000000aed7fae */ /* 0x0003e2000e921848 */
[----:B------:R-:W-:-:S03]  /*11980*/  IADD3 R234, R252, -0xa5, RZ ;  /* 0xffffff5bfcea7810 */ /* 0x000fc60007ffe0ff */
[----:B------:R1:W-:Y:S02]  /*11990*/  LDGSTS.E [R237+0x14080], [R8.64], !P5 ;  /* 0x1408000008ed7fae */ /* 0x0003e4000e921848 */
[----:B-1----:R-:W-:Y:S01]  /*119a0*/  IMAD.WIDE R10, R0, 0x4, R246 ;  /* 0x00000004000a7825 */ /* 0x002fe200078e02f6 */
[----:B------:R-:W-:Y:S01]  /*119b0*/  ISETP.GE.U32.AND P3, PT, R234, 0x7ffffedc, PT ;  /* 0x7ffffedcea00780c */ /* 0x000fe20003f66070 */
[----:B------:R-:W3:Y:S04]  /*119c0*/  LDL.LU.64 R246, [R1+0x68] ;  /* 0x0000680001f67983 */ /* 0x000ee80000300a00 */
[----:B------:R1:W-:Y:S04]  /*119d0*/  LDGSTS.E [R237+0x14100], [R4.64], !P5 ;  /* 0x1410000004ed7fae */ /* 0x0003e8000e921848 */
[----:B------:R2:W-:Y:S01]  /*119e0*/  LDGSTS.E [R237+0x14180], [R2.64], !P5 ;  /* 0x1418000002ed7fae */ /* 0x0005e2000e921848 */
[----:B------:R-:W-:-:S03]  /*119f0*/  IADD3 R234, R252, -0xa9, RZ ;  /* 0xffffff57fcea7810 */ /* 0x000fc60007ffe0ff */
[----:B------:R-:W-:Y:S01]  /*11a00*/  STL.64 [R1+0xeb8], R10 ;  /* 0x000eb80a01007387 */ /* 0x000fe20000100a00 */
[----:B------:R-:W-:-:S03]  /*11a10*/  ISETP.GE.U32.AND P5, PT, R234, 0x7ffffed8, PT ;  /* 0x7ffffed8ea00780c */ /* 0x000fc60003fa6070 */
[----:B------:R1:W-:Y:S01]  /*11a20*/  LDGSTS.E [R237+0x14800], [R10.64], !P3 ;  /* 0x148000000aed7fae */ /* 0x0003e2000d921848 */
[----:B------:R-:W-:-:S04]  /*11a30*/  IMAD.WIDE R8, R0, 0x4, R14 ;  /* 0x0000000400087825 */ /* 0x000fc800078e020e */
[C---:B-1----:R-:W-:Y:S01]  /*11a40*/  IMAD.WIDE R4, R0.reuse, 0x4, R16 ;  /* 0x0000000400047825 */ /* 0x042fe200078e0210 */
[----:B------:R-:W-:Y:S03]  /*11a50*/  STL.64 [R1+0xec0], R8 ;  /* 0x000ec00801007387 */ /* 0x000fe60000100a00 */
[C---:B--2---:R-:W-:Y:S01]  /*11a60*/  IMAD.WIDE R2, R0.reuse, 0x4, R18 ;  /* 0x0000000400027825 */ /* 0x044fe200078e0212 */
[----:B------:R-:W-:Y:S04]  /*11a70*/  STL.64 [R1+0xec8], R4 ;  /* 0x000ec80401007387 */ /* 0x000fe80000100a00 */
[----:B------:R-:W2:Y:S04]  /*11a80*/  LDL.LU.64 R18, [R1+0x60] ;  /* 0x0000600001127983 */ /* 0x000ea80000300a00 */
[----:B------:R1:W-:Y:S04]  /*11a90*/  STL.64 [R1+0xed0], R2 ;  /* 0x000ed00201007387 */ /* 0x0003e80000100a00 */
[----:B------:R-:W2:Y:S04]  /*11aa0*/  LDL.LU.64 R16, [R1+0x58] ;  /* 0x0000580001107983 */ /* 0x000ea80000300a00 */
[----:B------:R1:W-:Y:S04]  /*11ab0*/  LDGSTS.E [R237+0x14880], [R8.64], !P3 ;  /* 0x1488000008ed7fae */ /* 0x0003e8000d921848 */
[----:B------:R1:W-:Y:S04]  /*11ac0*/  LDGSTS.E [R237+0x14900], [R4.64], !P3 ;  /* 0x1490000004ed7fae */ /* 0x0003e8000d921848 */
[----:B------:R1:W-:Y:S04]  /*11ad0*/  LDGSTS.E [R237+0x14980], [R2.64], !P3 ;  /* 0x1498000002ed7fae */ /* 0x0003e8000d921848 */
[----:B------:R-:W2:Y:S04]  /*11ae0*/  LDL.LU.64 R14, [R1+0x50] ;  /* 0x00005000010e7983 */ /* 0x000ea80000300a00 */
[----:B------:R-:W2:Y:S01]  /*11af0*/  LDL.LU.64 R12, [R1+0x48] ;  /* 0x00004800010c7983 */ /* 0x000ea20000300a00 */
[----:B-1----:R-:W-:-:S03]  /*11b00*/  IMAD.WIDE R2, R0, 0x4, R6 ;  /* 0x0000000400027825 */ /* 0x002fc600078e0206 */
[----:B------:R-:W2:Y:S04]  /*11b10*/  LDL.LU.64 R10, [R1+0x40] ;  /* 0x00004000010a7983 */ /* 0x000ea80000300a00 */
[----:B------:R-:W2:Y:S04]  /*11b20*/  LDL.LU.64 R8, [R1+0x38] ;  /* 0x0000380001087983 */ /* 0x000ea80000300a00 */
[----:B------:R1:W-:Y:S04]  /*11b30*/  STL.64 [R1+0xef8], R2 ;  /* 0x000ef80201007387 */ /* 0x0003e80000100a00 */
[----:B------:R1:W-:Y:S01]  /*11b40*/  LDGSTS.E [R237+0x15000], [R2.64], !P5 ;  /* 0x1500000002ed7fae */ /* 0x0003e2000e921848 */
[----:B----4-:R-:W-:-:S04]  /*11b50*/  IMAD.WIDE R240, R0, 0x4, R240 ;  /* 0x0000000400f07825 */ /* 0x010fc800078e02f0 */
[C---:B------:R-:W-:Y:S01]  /*11b60*/  IMAD.WIDE R22, R0.reuse, 0x4, R22 ;  /* 0x0000000400167825 */ /* 0x040fe200078e0216 */
[----:B------:R-:W-:Y:S04]  /*11b70*/  STL.64 [R1+0xf00], R240 ;  /* 0x000f00f001007387 */ /* 0x000fe80000100a00 */
[----:B------:R4:W-:Y:S01]  /*11b80*/  STL.64 [R1+0xf08], R22 ;  /* 0x000f081601007387 */ /* 0x0009e20000100a00 */
[----:B---3--:R-:W-:-:S03]  /*11b90*/  IMAD.WIDE R20, R0, 0x4, R20 ;  /* 0x0000000400147825 */ /* 0x008fc600078e0214 */
[----:B------:R-:W3:Y:S04]  /*11ba0*/  LDL.LU.64 R6, [R1+0x30] ;  /* 0x0000300001067983 */ /* 0x000ee80000300a00 */
[----:B------:R4:W-:Y:S04]  /*11bb0*/  STL.64 [R1+0xf10], R20 ;  /* 0x000f101401007387 */ /* 0x0009e80000100a00 */
[----:B------:R-:W3:Y:S04]  /*11bc0*/  LDL.LU.64 R4, [R1+0x28] ;  /* 0x0000280001047983 */ /* 0x000ee80000300a00 */
[----:B-1----:R-:W3:Y:S04]  /*11bd0*/  LDL.LU.64 R2, [R1+0x20] ;  /* 0x0000200001027983 */ /* 0x002ee80000300a00 */
[----:B------:R1:W-:Y:S04]  /*11be0*/  LDGSTS.E [R237+0x15080], [R240.64], !P5 ;  /* 0x15080000f0ed7fae */ /* 0x0003e8000e921848 */
[----:B------:R-:W3:Y:S04]  /*11bf0*/  LDL.LU.64 R242, [R1+0x18] ;  /* 0x0000180001f27983 */ /* 0x000ee80000300a00 */
[----:B------:R4:W-:Y:S04]  /*11c00*/  LDGSTS.E [R237+0x15100], [R22.64], !P5 ;  /* 0x1510000016ed7fae */ /* 0x0009e8000e921848 */
[----:B------:R1:W-:Y:S01]  /*11c10*/  LDGSTS.E [R237+0x15180], [R20.64], !P5 ;  /* 0x1518000014ed7fae */ /* 0x0003e2000e921848 */
[----:B----4-:R-:W-:-:S03]  /*11c20*/  IMAD.WIDE R22, R0, 0x4, R248 ;  /* 0x0000000400167825 */ /* 0x010fc600078e02f8 */
[----:B------:R-:W4:Y:S01]  /*11c30*/  LDL.LU.64 R248, [R1+0x10] ;  /* 0x0000100001f87983 */ /* 0x000f220000300a00 */
[----:B-1----:R-:W-:-:S03]  /*11c40*/  IMAD.WIDE R20, R0, 0x4, R246 ;  /* 0x0000000400147825 */ /* 0x002fc600078e02f6 */
[----:B------:R-:W4:Y:S04]  /*11c50*/  LDL.LU.64 R246, [R1+0x8] ;  /* 0x0000080001f67983 */ /* 0x000f280000300a00 */
[----:B------:R1:W-:Y:S04]  /*11c60*/  STL.64 [R1+0xf38], R22 ;  /* 0x000f381601007387 */ /* 0x0003e80000100a00 */
[----:B------:R-:W4:Y:S01]  /*11c70*/  LDL.LU.64 R240, [R1] ;  /* 0x0000000001f07983 */ /* 0x000f220000300a00 */
[----:B------:R-:W-:-:S04]  /*11c80*/  IADD3 R234, R252, -0xad, RZ ;  /* 0xffffff53fcea7810 */ /* 0x000fc80007ffe0ff */
[----:B------:R-:W-:Y:S02]  /*11c90*/  ISETP.GE.U32.AND P3, PT, R234, 0x7ffffed4, PT ;  /* 0x7ffffed4ea00780c */ /* 0x000fe40003f66070 */
[----:B------:R-:W-:-:S04]  /*11ca0*/  IADD3 R234, R252, -0xb1, RZ ;  /* 0xffffff4ffcea7810 */ /* 0x000fc80007ffe0ff */
[----:B------:R-:W-:Y:S01]  /*11cb0*/  ISETP.GE.U32.AND P5, PT, R234, 0x7ffffed0, PT ;  /* 0x7ffffed0ea00780c */ /* 0x000fe20003fa6070 */
[----:B------:R1:W-:Y:S01]  /*11cc0*/  STL.64 [R1+0xf40], R20 ;  /* 0x000f401401007387 */ /* 0x0003e20000100a00 */
[----:B------:R-:W-:-:S05]  /*11cd0*/  IADD3 R234, R252, -0xb5, RZ ;  /* 0xffffff4bfcea7810 */ /* 0x000fca0007ffe0ff */
[----:B------:R1:W-:Y:S04]  /*11ce0*/  LDGSTS.E [R237+0x15800], [R22.64], !P3 ;  /* 0x1580000016ed7fae */ /* 0x0003e8000d921848 */
[----:B------:R2:W-:Y:S04]  /*11cf0*/  LDGSTS.E [R237+0x15880], [R20.64], !P3 ;  /* 0x1588000014ed7fae */ /* 0x0005e8000d921848 */
[----:B-1----:R-:W4:Y:S01]  /*11d00*/  LDL.LU.64 R22, [R1+0x2948] ;  /* 0x0029480001167983 */ /* 0x002f220000300a00 */
[----:B--2---:R-:W-:-:S05]  /*11d10*/  IMAD.WIDE R18, R0, 0x4, R18 ;  /* 0x0000000400127825 */ /* 0x004fca00078e0212 */
[----:B------:R1:W-:Y:S01]  /*11d20*/  LDGSTS.E [R237+0x15900], [R18.64], !P3 ;  /* 0x1590000012ed7fae */ /* 0x0003e2000d921848 */
[----:B------:R-:W-:-:S03]  /*11d30*/  IMAD.WIDE R16, R0, 0x4, R16 ;  /* 0x0000000400107825 */ /* 0x000fc600078e0210 */
[----:B------:R1:W-:Y:S04]  /*11d40*/  STL.64 [R1+0xf48], R18 ;  /* 0x000f481201007387 */ /* 0x0003e80000100a00 */
[----:B------:R2:W-:Y:S01]  /*11d50*/  LDGSTS.E [R237+0x15980], [R16.64], !P3 ;  /* 0x1598000010ed7fae */ /* 0x0005e2000d921848 */
[----:B------:R-:W-:-:S03]  /*11d60*/  ISETP.GE.U32.AND P3, PT, R234, 0x7ffffecc, PT ;  /* 0x7ffffeccea00780c */ /* 0x000fc60003f66070 */
[----:B------:R-:W4:Y:S01]  /*11d70*/  LDL.LU.64 R20, [R1+0x2940] ;  /* 0x0029400001147983 */ /* 0x000f220000300a00 */
[----:B------:R-:W-:-:S03]  /*11d80*/  IADD3 R234, R252, -0xb9, RZ ;  /* 0xffffff47fcea7810 */ /* 0x000fc60007ffe0ff */
[----:B------:R2:W-:Y:S01]  /*11d90*/  STL.64 [R1+0xf50], R16 ;  /* 0x000f501001007387 */ /* 0x0005e20000100a00 */
[----:B------:R-:W-:-:S03]  /*11da0*/  IMAD.WIDE R14, R0, 0x4, R14 ;  /* 0x00000004000e7825 */ /* 0x000fc600078e020e */
[----:B-1----:R-:W4:Y:S01]  /*11db0*/  LDL.LU.64 R18, [R1+0x2938] ;  /* 0x0029380001127983 */ /* 0x002f220000300a00 */
[----:B------:R-:W-:-:S03]  /*11dc0*/  IMAD.WIDE R12, R0, 0x4, R12 ;  /* 0x00000004000c7825 */ /* 0x000fc600078e020c */
[----:B------:R1:W-:Y:S01]  /*11dd0*/  LDGSTS.E [R237+0x16000], [R14.64], !P5 ;  /* 0x160000000eed7fae */ /* 0x0003e2000e921848 */
[----:B------:R-:W-:-:S03]  /*11de0*/  IMAD.WIDE R10, R0, 0x4, R10 ;  /* 0x00000004000a7825 */ /* 0x000fc600078e020a */
[----:B--2---:R-:W2:Y:S01]  /*11df0*/  LDL.LU.64 R16, [R1+0x2930] ;  /* 0x0029300001107983 */ /* 0x004ea20000300a00 */
[----:B------:R-:W-:-:S03]  /*11e00*/  IMAD.WIDE R8, R0, 0x4, R8 ;  /* 0x0000000400087825 */ /* 0x000fc600078e0208 */
[----:B------:R1:W-:Y:S04]  /*11e10*/  STL.64 [R1+0xf98], R14 ;  /* 0x000f980e01007387 */ /* 0x0003e80000100a00 */
[----:B------:R1:W-:Y:S04]  /*11e20*/  STL.64 [R1+0xfa0], R12 ;  /* 0x000fa00c01007387 */ /* 0x0003e80000100a00 */
[----:B------:R1:W-:Y:S04]  /*11e30*/  LDGSTS.E [R237+0x16080], [R12.64], !P5 ;  /* 0x160800000ced7fae */ /* 0x0003e8000e921848 */
[----:B-1----:R-:W2:Y:S04]  /*11e40*/  LDL.LU.64 R14, [R1+0x2928] ;  /* 0x00292800010e7983 */ /* 0x002ea80000300a00 */
[----:B------:R1:W-:Y:S04]  /*11e50*/  LDGSTS.E [R237+0x16100], [R10.64], !P5 ;  /* 0x161000000aed7fae */ /* 0x0003e8000e921848 */
[----:B------:R1:W-:Y:S04]  /*11e60*/  STL.64 [R1+0xfa8], R10 ;  /* 0x000fa80a01007387 */ /* 0x0003e80000100a00 */
[----:B------:R1:W-:Y:S01]  /*11e70*/  LDGSTS.E [R237+0x16180], [R8.64], !P5 ;  /* 0x1618000008ed7fae */ /* 0x0003e2000e921848 */
[----:B------:R-:W-:-:S03]  /*11e80*/  ISETP.GE.U32.AND P5, PT, R234, 0x7ffffec8, PT ;  /* 0x7ffffec8ea00780c */ /* 0x000fc60003fa6070 */
[----:B------:R-:W2:Y:S04]  /*11e90*/  LDL.LU.64 R12, [R1+0x2920] ;  /* 0x00292000010c7983 */ /* 0x000ea80000300a00 */
[----:B------:R1:W-:Y:S01]  /*11ea0*/  STL.64 [R1+0xfb0], R8 ;  /* 0x000fb00801007387 */ /* 0x0003e20000100a00 */
[----:B------:R-:W-:-:S03]  /*11eb0*/  IADD3 R234, R252, -0xbd, RZ ;  /* 0xffffff43fcea7810 */ /* 0x000fc60007ffe0ff */
[----:B-1----:R-:W2:Y:S04]  /*11ec0*/  LDL.LU.64 R10, [R1+0x2918] ;  /* 0x00291800010a7983 */ /* 0x002ea80000300a00 */
[----:B------:R-:W2:Y:S01]  /*11ed0*/  LDL.LU.64 R8, [R1+0x2910] ;  /* 0x0029100001087983 */ /* 0x000ea20000300a00 */
[----:B------:R-:W-:-:S04]  /*11ee0*/  IMAD.WIDE R232, R0, 0x4, R232 ;  /* 0x0000000400e87825 */ /* 0x000fc800078e02e8 */
        /* <DEDUP_REMOVED lines=17> */
[----:B---3--:R-:W-:-:S04]  /*12000*/  IMAD.WIDE R6, R0, 0x4, R6 ;  /* 0x0000000400067825 */ /* 0x008fc800078e0206 */
[C---:B------:R-:W-:Y:S01]  /*12010*/  IMAD.WIDE R4, R0.reuse, 0x4, R4 ;  /* 0x0000000400047825 */ /* 0x040fe200078e0204 */
[----:B------:R1:W-:Y:S03]  /*12020*/  STL.64 [R1+0xfd8], R6 ;  /* 0x000fd80601007387 */ /* 0x0003e60000100a00 */
[C---:B------:R-:W-:Y:S01]  /*12030*/  IMAD.WIDE R2, R0.reuse, 0x4, R2 ;  /* 0x0000000400027825 */ /* 0x040fe200078e0202 */
[----:B------:R3:W-:Y:S04]  /*12040*/  STL.64 [R1+0xfe0], R4 ;  /* 0x000fe00401007387 */ /* 0x0007e80000100a00 */
[----:B------:R1:W-:Y:S01]  /*12050*/  LDGSTS.E [R237+0x16800], [R6.64], !P3 ;  /* 0x1680000006ed7fae */ /* 0x0003e2000d921848 */
[----:B------:R-:W-:-:S03]  /*12060*/  IMAD.WIDE R242, R0, 0x4, R242 ;  /* 0x0000000400f27825 */ /* 0x000fc600078e02f2 */
[----:B------:R3:W-:Y:S04]  /*12070*/  LDGSTS.E [R237+0x16880], [R4.64], !P3 ;  /* 0x1688000004ed7fae */ /* 0x0007e8000d921848 */
[----:B------:R3:W-:Y:S04]  /*12080*/  LDGSTS.E [R237+0x16900], [R2.64], !P3 ;  /* 0x1690000002ed7fae */ /* 0x0007e8000d921848 */
[----:B-1----:R-:W2:Y:S04]  /*12090*/  LDL.LU.64 R6, [R1+0x2908] ;  /* 0x0029080001067983 */ /* 0x002ea80000300a00 */
[----:B------:R-:W-:Y:S04]  /*120a0*/  STL.64 [R1+0xfe8], R2 ;  /* 0x000fe80201007387 */ /* 0x000fe80000100a00 */
[----:B---3--:R-:W3:Y:S01]  /*120b0*/  LDL.LU.64 R4, [R1+0x2900] ;  /* 0x0029000001047983 */ /* 0x008ee20000300a00 */
[----:B----4-:R-:W-:-:S03]  /*120c0*/  IMAD.WIDE R248, R0, 0x4, R248 ;  /* 0x0000000400f87825 */ /* 0x010fc600078e02f8 */
[----:B------:R1:W-:Y:S01]  /*120d0*/  LDGSTS.E [R237+0x16980], [R242.64], !P3 ;  /* 0x16980000f2ed7fae */ /* 0x0003e2000d921848 */
[----:B------:R-:W-:Y:S01]  /*120e0*/  ISETP.GE.U32.AND P3, PT, R234, 0x7ffffec4, PT ;  /* 0x7ffffec4ea00780c */ /* 0x000fe20003f66070 */
[----:B------:R-:W-:Y:S02]  /*120f0*/  IMAD.WIDE R246, R0, 0x4, R246 ;  /* 0x0000000400f67825 */ /* 0x000fe400078e02f6 */
[----:B------:R1:W-:Y:S01]  /*12100*/  STL.64 [R1+0xff0], R242 ;  /* 0x000ff0f201007387 */ /* 0x0003e20000100a00 */
[----:B------:R-:W-:-:S03]  /*12110*/  IADD3 R234, R252, -0xc1, RZ ;  /* 0xffffff3ffcea7810 */ /* 0x000fc60007ffe0ff */
[----:B------:R4:W-:Y:S04]  /*12120*/  LDGSTS.E [R237+0x17000], [R248.64], !P5 ;  /* 0x17000000f8ed7fae */ /* 0x0009e8000e921848 */
[----:B------:R2:W-:Y:S01]  /*12130*/  LDGSTS.E [R237+0x17080], [R246.64], !P5 ;  /* 0x17080000f6ed7fae */ /* 0x0005e2000e921848 */
[----:B-1----:R-:W-:-:S03]  /*12140*/  IMAD.WIDE R242, R0, 0x4, R240 ;  /* 0x0000000400f27825 */ /* 0x002fc600078e02f0 */
[----:B------:R-:W2:Y:S01]  /*12150*/  LDL.LU.64 R2, [R1+0x28f8] ;  /* 0x0028f80001027983 */ /* 0x000ea20000300a00 */
[----:B------:R-:W-:-:S03]  /*12160*/  IMAD.WIDE R240, R0, 0x4, R250 ;  /* 0x0000000400f07825 */ /* 0x000fc600078e02fa */
[----:B------:R1:W-:Y:S04]  /*12170*/  LDGSTS.E [R237+0x17100], [R242.64], !P5 ;  /* 0x17100000f2ed7fae */ /* 0x0003e8000e921848 */
[----:B------:R-:W-:Y:S04]  /*12180*/  STL.64 [R1+0x1038], R248 ;  /* 0x001038f801007387 */ /* 0x000fe80000100a00 */
[----:B------:R1:W-:Y:S01]  /*12190*/  LDGSTS.E [R237+0x17180], [R240.64], !P5 ;  /* 0x17180000f0ed7fae */ /* 0x0003e2000e921848 */
[----:B------:R-:W-:-:S03]  /*121a0*/  ISETP.GE.U32.AND P5, PT, R234, 0x7ffffec0, PT ;  /* 0x7ffffec0ea00780c */ /* 0x000fc60003fa6070 */
[----:B------:R-:W-:Y:S04]  /*121b0*/  STL.64 [R1+0x1040], R246 ;  /* 0x001040f601007387 */ /* 0x000fe80000100a00 */
[----:B------:R-:W-:Y:S04]  /*121c0*/  STL.64 [R1+0x1048], R242 ;  /* 0x001048f201007387 */ /* 0x000fe80000100a00 */
[----:B------:R1:W-:Y:S04]  /*121d0*/  STL.64 [R1+0x1050], R240 ;  /* 0x001050f001007387 */ /* 0x0003e80000100a00 */
[----:B------:R2:W-:Y:S04]  /*121e0*/  LDGSTS.E [R237+0x17800], [R232.64], !P3 ;  /* 0x17800000e8ed7fae */ /* 0x0005e8000d921848 */
[----:B------:R2:W-:Y:S01]  /*121f0*/  LDGSTS.E [R237+0x17880], [R230.64], !P3 ;  /* 0x17880000e6ed7fae */ /* 0x0005e2000d921848 */
[----:B-1----:R-:W-:Y:S01]  /*12200*/  IMAD.WIDE R240, R0, 0x4, R226 ;  /* 0x0000000400f07825 */ /* 0x002fe200078e02e2 */
[----:B------:R-:W-:-:S02]  /*12210*/  IADD3 R226, R252, -0xc5, RZ ;  /* 0xffffff3bfce27810 */ /* 0x000fc40007ffe0ff */
[----:B------:R1:W-:Y:S04]  /*12220*/  LDGSTS.E [R237+0x17900], [R228.64], !P3 ;  /* 0x17900000e4ed7fae */ /* 0x0003e8000d921848 */
[----:B------:R-:W-:Y:S04]  /*12230*/  STL.64 [R1+0x1098], R232 ;  /* 0x001098e801007387 */ /* 0x000fe80000100a00 */
[----:B------:R1:W-:Y:S01]  /*12240*/  LDGSTS.E [R237+0x17980], [R240.64], !P3 ;  /* 0x17980000f0ed7fae */ /* 0x0003e2000d921848 */
[----:B------:R-:W-:-:S03]  /*12250*/  ISETP.GE.U32.AND P3, PT, R226, 0x7ffffebc, PT ;  /* 0x7ffffebce200780c */ /* 0x000fc60003f66070 */
        /* <DEDUP_REMOVED lines=17> */
[----:B------:R-:W-:Y:S04]  /*12370*/  STL.64 [R1+0x1110], R228 ;  /* 0x001110e401007387 */ /* 0x000fe80000100a00 */
        /* <DEDUP_REMOVED lines=28> */
[----:B------:R2:W-:Y:S01]  /*12540*/  LDGSTS.E [R237+0x1a000], [R192.64], !P5 ;  /* 0x1a000000c0ed7fae */ /* 0x0005e2000e921848 */
[----:B------:R-:W-:-:S03]  /*12550*/  IMAD.WIDE R184, R0, 0x4, R184 ;  /* 0x0000000400b87825 */ /* 0x000fc600078e02b8 */
[----:B------:R2:W-:Y:S01]  /*12560*/  LDGSTS.E [R237+0x1a080], [R190.64], !P5 ;  /* 0x1a080000beed7fae */ /* 0x0005e2000e921848 */
[----:B-1----:R-:W-:Y:S01]  /*12570*/  IMAD.WIDE R196, R0, 0x4, R186 ;  /* 0x0000000400c47825 */ /* 0x002fe200078e02ba */
[----:B------:R-:W-:Y:S02]  /*12580*/  IADD3 R186, R252, -0xd9, RZ ;  /* 0xffffff27fcba7810 */ /* 0x000fe40007ffe0ff */
[----:B------:R1:W-:Y:S01]  /*12590*/  LDGSTS.E [R237+0x1a100], [R188.64], !P5 ;  /* 0x1a100000bced7fae */ /* 0x0003e2000e921848 */
[----:B------:R-:W-:-:S03]  /*125a0*/  IMAD.WIDE R182, R0, 0x4, R182 ;  /* 0x0000000400b67825 */ /* 0x000fc600078e02b6 */
[----:B------:R-:W-:Y:S04]  /*125b0*/  STL.64 [R1+0x1230], R204 ;  /* 0x001230cc01007387 */ /* 0x000fe80000100a00 */
[----:B------:R1:W-:Y:S01]  /*125c0*/  LDGSTS.E [R237+0x1a180], [R196.64], !P5 ;  /* 0x1a180000c4ed7fae */ /* 0x0003e2000e921848 */
[----:B------:R-:W-:Y:S01]  /*125d0*/  ISETP.GE.U32.AND P5, PT, R186, 0x7ffffea8, PT ;  /* 0x7ffffea8ba00780c */ /* 0x000fe20003fa6070 */
[C---:B------:R-:W-:Y:S02]  /*125e0*/  IMAD.WIDE R180, R0.reuse, 0x4, R180 ;  /* 0x0000000400b47825 */ /* 0x040fe400078e02b4 */
[----:B------:R-:W-:Y:S04]  /*125f0*/  STL.64 [R1+0x1278], R192 ;  /* 0x001278c001007387 */ /* 0x000fe80000100a00 */
[----:B------:R-:W-:Y:S04]  /*12600*/  STL.64 [R1+0x1280], R190 ;  /* 0x001280be01007387 */ /* 0x000fe80000100a00 */
[----:B------:R1:W-:Y:S01]  /*12610*/  STL.64 [R1+0x1288], R188 ;  /* 0x001288bc01007387 */ /* 0x0003e20000100a00 */
[----:B------:R-:W-:-:S03]  /*12620*/  IMAD.WIDE R176, R0, 0x4, R176 ;  /* 0x0000000400b07825 */ /* 0x000fc600078e02b0 */
[----:B------:R2:W-:Y:S01]  /*12630*/  LDGSTS.E [R237+0x1a800], [R184.64], !P3 ;  /* 0x1a800000b8ed7fae */ /* 0x0005e2000d921848 */
[----:B------:R-:W-:-:S03]  /*12640*/  IMAD.WIDE R174, R0, 0x4, R174 ;  /* 0x0000000400ae7825 */ /* 0x000fc600078e02ae */
[----:B------:R2:W-:Y:S01]  /*12650*/  LDGSTS.E [R237+0x1a880], [R182.64], !P3 ;  /* 0x1a880000b6ed7fae */ /* 0x0005e2000d921848 */
[----:B-1----:R-:W-:Y:S01]  /*12660*/  IMAD.WIDE R188, R0, 0x4, R178 ;  /* 0x0000000400bc7825 */ /* 0x002fe200078e02b2 */
[----:B------:R-:W-:Y:S02]  /*12670*/  IADD3 R178, R252, -0xdd, RZ ;  /* 0xffffff23fcb27810 */ /* 0x000fe40007ffe0ff */
[----:B------:R-:W-:Y:S04]  /*12680*/  STL.64 [R1+0x1290], R196 ;  /* 0x001290c401007387 */ /* 0x000fe80000100a00 */
[----:B------:R1:W-:Y:S01]  /*12690*/  LDGSTS.E [R237+0x1a900], [R180.64], !P3 ;  /* 0x1a900000b4ed7fae */ /* 0x0003e2000d921848 */
[----:B------:R-:W-:-:S03]  /*126a0*/  IMAD.WIDE R172, R0, 0x4, R172 ;  /* 0x0000000400ac7825 */ /* 0x000fc600078e02ac */
        /* <DEDUP_REMOVED lines=85> */
[----:B------:R-:W-:-:S03]  /*12c00*/  ISETP.GE.U32.AND P3, PT, R130, 0x7ffffe8c, PT ;  /* 0x7ffffe8c8200780c */ /* 0x000fc60003f66070 */
[----:B------:R-:W-:Y:S01]  /*12c10*/  STL.64 [R1+0x1498], R136 ;  /* 0x0014988801007387 */ /* 0x000fe20000100a00 */
[----:B------:R-:W-:-:S03]  /*12c20*/  IMAD.WIDE R120, R0, 0x4, R120 ;  /* 0x0000000400787825 */ /* 0x000fc600078e0278 */
[----:B------:R-:W-:Y:S01]  /*12c30*/  STL.64 [R1+0x14a0], R134 ;  /* 0x0014a08601007387 */ /* 0x000fe20000100a00 */
[----:B------:R-:W-:-:S03]  /*12c40*/  IMAD.WIDE R118, R0, 0x4, R118 ;  /* 0x0000000400767825 */ /* 0x000fc600078e0276 */
[----:B------:R1:W-:Y:S01]  /*12c50*/  STL.64 [R1+0x14a8], R132 ;  /* 0x0014a88401007387 */ /* 0x0003e20000100a00 */
[----:B------:R-:W-:-:S03]  /*12c60*/  IMAD.WIDE R116, R0, 0x4, R116 ;  /* 0x0000000400747825 */ /* 0x000fc600078e0274 */
[----:B------:R-:W-:Y:S04]  /*12c70*/  STL.64 [R1+0x14b0], R140 ;  /* 0x0014b08c01007387 */ /* 0x000fe80000100a00 */
[----:B------:R-:W-:Y:S01]  /*12c80*/  STL.64 [R1+0x14b8], R128 ;  /* 0x0014b88001007387 */ /* 0x000fe20000100a00 */
[----:B-1----:R-:W-:-:S03]  /*12c90*/  IMAD.WIDE R132, R0, 0x4, R122 ;  /* 0x0000000400847825 */ /* 0x002fc600078e027a */
[----:B------:R1:W-:Y:S04]  /*12ca0*/  LDGSTS.E [R237+0x1e000], [R128.64], !P5 ;  /* 0x1e00000080ed7fae */ /* 0x0003e8000e921848 */
[----:B------:R-:W-:Y:S04]  /*12cb0*/  STL.64 [R1+0x14c0], R126 ;  /* 0x0014c07e01007387 */ /* 0x000fe80000100a00 */
[----:B------:R1:W-:Y:S04]  /*12cc0*/  LDGSTS.E [R237+0x1e080], [R126.64], !P5 ;  /* 0x1e0800007eed7fae */ /* 0x0003e8000e921848 */
[----:B------:R1:W-:Y:S04]  /*12cd0*/  STL.64 [R1+0x14c8], R124 ;  /* 0x0014c87c01007387 */ /* 0x0003e80000100a00 */
[----:B------:R1:W-:Y:S04]  /*12ce0*/  LDGSTS.E [R237+0x1e100], [R124.64], !P5 ;  /* 0x1e1000007ced7fae */ /* 0x0003e8000e921848 */
[----:B------:R-:W-:Y:S04]  /*12cf0*/  STL.64 [R1+0x14d0], R132 ;  /* 0x0014d08401007387 */ /* 0x000fe80000100a00 */
[----:B------:R-:W-:Y:S01]  /*12d00*/  STL.64 [R1+0x14d8], R120 ;  /* 0x0014d87801007387 */ /* 0x000fe20000100a00 */
[----:B-1----:R-:W-:-:S03]  /*12d10*/  IMAD.WIDE R124, R0, 0x4, R114 ;  /* 0x00000004007c7825 */ /* 0x002fc600078e0272 */
[----:B------:R-:W-:Y:S04]  /*12d20*/  STL.64 [R1+0x14e0], R118 ;  /* 0x0014e07601007387 */ /* 0x000fe80000100a00 */
[----:B------:R1:W-:Y:S01]  /*12d30*/  STL.64 [R1+0x14e8], R116 ;  /* 0x0014e87401007387 */ /* 0x0003e20000100a00 */
[----:B------:R-:W-:-:S03]  /*12d40*/  IMAD.WIDE R112, R0, 0x4, R112 ;  /* 0x0000000400707825 */ /* 0x000fc600078e0270 */
[----:B------:R1:W-:Y:S01]  /*12d50*/  LDGSTS.E [R237+0x1e180], [R132.64], !P5 ;  /* 0x1e18000084ed7fae */ /* 0x0003e2000e921848 */
[----:B------:R-:W-:-:S03]  /*12d60*/  IMAD.WIDE R110, R0, 0x4, R110 ;  /* 0x00000004006e7825 */ /* 0x000fc600078e026e */
[----:B------:R-:W-:Y:S01]  /*12d70*/  STL.64 [R1+0x14f0], R124 ;  /* 0x0014f07c01007387 */ /* 0x000fe20000100a00 */
[----:B------:R-:W-:-:S03]  /*12d80*/  IMAD.WIDE R108, R0, 0x4, R108 ;  /* 0x00000004006c7825 */ /* 0x000fc600078e026c */
[----:B------:R1:W-:Y:S04]  /*12d90*/  LDGSTS.E [R237+0x1e800], [R120.64], !P3 ;  /* 0x1e80000078ed7fae */ /* 0x0003e8000d921848 */
[----:B------:R-:W3:Y:S04]  /*12da0*/  LDL.LU.64 R234, [R1+0x250] ;  /* 0x0002500001ea7983 */ /* 0x000ee80000300a00 */
[----:B------:R1:W-:Y:S04]  /*12db0*/  LDGSTS.E [R237+0x1e880], [R118.64], !P3 ;  /* 0x1e88000076ed7fae */ /* 0x0003e8000d921848 */
[----:B------:R-:W3:Y:S04]  /*12dc0*/  LDL.LU.64 R250, [R1+0x248] ;  /* 0x0002480001fa7983 */ /* 0x000ee80000300a00 */
[----:B------:R1:W-:Y:S04]  /*12dd0*/  LDGSTS.E [R237+0x1e900], [R116.64], !P3 ;  /* 0x1e90000074ed7fae */ /* 0x0003e8000d921848 */
[----:B------:R-:W3:Y:S04]  /*12de0*/  LDL.LU.64 R242, [R1+0x240] ;  /* 0x0002400001f27983 */ /* 0x000ee80000300a00 */
[----:B------:R-:W3:Y:S01]  /*12df0*/  LDL.LU.64 R240, [R1+0x238] ;  /* 0x0002380001f07983 */ /* 0x000ee20000300a00 */
[----:B-1----:R-:W-:-:S03]  /*12e00*/  IMAD.WIDE R116, R0, 0x4, R106 ;  /* 0x0000000400747825 */ /* 0x002fc600078e026a */
[----:B------:R-:W-:Y:S04]  /*12e10*/  STL.64 [R1+0x14f8], R112 ;  /* 0x0014f87001007387 */ /* 0x000fe80000100a00 */
[----:B------:R-:W-:Y:S04]  /*12e20*/  STL.64 [R1+0x1500], R110 ;  /* 0x0015006e01007387 */ /* 0x000fe80000100a00 */
[----:B------:R1:W-:Y:S04]  /*12e30*/  STL.64 [R1+0x1508], R108 ;  /* 0x0015086c01007387 */ /* 0x0003e80000100a00 */
[----:B------:R-:W-:Y:S04]  /*12e40*/  STL.64 [R1+0x1510], R116 ;  /* 0x0015107401007387 */ /* 0x000fe80000100a00 */
[----:B------:R-:W3:Y:S04]  /*12e50*/  LDL.LU.64 R226, [R1+0x210] ;  /* 0x0002100001e27983 */ /* 0x000ee80000300a00 */
[----:B------:R-:W3:Y:S04]  /*12e60*/  LDL.LU.64 R228, [R1+0x208] ;  /* 0x0002080001e47983 */ /* 0x000ee80000300a00 */
[----:B----4-:R-:W4:Y:S04]  /*12e70*/  LDL.LU.64 R248, [R1+0x200] ;  /* 0x0002000001f87983 */ /* 0x010f280000300a00 */
[----:B--2---:R-:W2:Y:S01]  /*12e80*/  LDL.LU.64 R246, [R1+0x1f8] ;  /* 0x0001f80001f67983 */ /* 0x004ea20000300a00 */
[----:B------:R-:W-:-:S02]  /*12e90*/  IADD3 R122, R252, -0xf9, RZ ;  /* 0xffffff07fc7a7810 */ /* 0x000fc40007ffe0ff */
[----:B------:R-:W-:Y:S01]  /*12ea0*/  IADD3 R114, R252, -0xfd, RZ ;  /* 0xffffff03fc727810 */ /* 0x000fe20007ffe0ff */
[----:B------:R1:W-:Y:S01]  /*12eb0*/  LDGSTS.E [R237+0x1e980], [R124.64], !P3 ;  /* 0x1e9800007ced7fae */ /* 0x0003e2000d921848 */
[----:B------:R-:W-:Y:S02]  /*12ec0*/  ISETP.GE.U32.AND P5, PT, R122, 0x7ffffe88, PT ;  /* 0x7ffffe887a00780c */ /* 0x000fe40003fa6070 */
[----:B------:R-:W-:Y:S01]  /*12ed0*/  ISETP.GE.U32.AND P3, PT, R114, 0x7ffffe84, PT ;  /* 0x7ffffe847200780c */ /* 0x000fe20003f66070 */
[----:B------:R-:W-:-:S04]  /*12ee0*/  IMAD.WIDE R104, R0, 0x4, R104 ;  /* 0x0000000400687825 */ /* 0x000fc800078e0268 */
[----:B------:R-:W-:Y:S01]  /*12ef0*/  IMAD.WIDE R102, R0, 0x4, R102 ;  /* 0x0000000400667825 */ /* 0x000fe200078e0266 */
[----:B------:R-:W-:-:S03]  /*12f00*/  IADD3 R106, R252, -0x88, RZ ;  /* 0xffffff78fc6a7810 */ /* 0x000fc60007ffe0ff */
[C---:B------:R-:W-:Y:S02]  /*12f10*/  IMAD.WIDE R100, R0.reuse, 0x4, R100 ;  /* 0x0000000400647825 */ /* 0x040fe400078e0264 */
[----:B------:R1:W-:Y:S04]  /*12f20*/  LDGSTS.E [R237+0x1f000], [R112.64], !P5 ;  /* 0x1f00000070ed7fae */ /* 0x0003e8000e921848 */
[----:B------:R1:W-:Y:S04]  /*12f30*/  LDGSTS.E [R237+0x1f080], [R110.64], !P5 ;  /* 0x1f0800006eed7fae */ /* 0x0003e8000e921848 */
[----:B------:R1:W-:Y:S04]  /*12f40*/  LDGSTS.E [R237+0x1f100], [R108.64], !P5 ;  /* 0x1f1000006ced7fae */ /* 0x0003e8000e921848 */
[----:B------:R3:W-:Y:S04]  /*12f50*/  STL.64 [R1+0x1518], R104 ;  /* 0x0015186801007387 */ /* 0x0007e80000100a00 */
[----:B------:R3:W-:Y:S01]  /*12f60*/  STL.64 [R1+0x1520], R102 ;  /* 0x0015206601007387 */ /* 0x0007e20000100a00 */
[----:B-1----:R-:W-:-:S03]  /*12f70*/  IMAD.WIDE R108, R0, 0x4, R98 ;  /* 0x00000004006c7825 */ /* 0x002fc600078e0262 */
[----:B------:R1:W-:Y:S04]  /*12f80*/  STL.64 [R1+0x1528], R100 ;  /* 0x0015286401007387 */ /* 0x0003e80000100a00 */
[----:B------:R1:W-:Y:S01]  /*12f90*/  LDGSTS.E [R237+0x1f180], [R116.64], !P5 ;  /* 0x1f18000074ed7fae */ /* 0x0003e2000e921848 */
[----:B------:R-:W-:-:S03]  /*12fa0*/  ISETP.GE.U32.AND P5, PT, R106, 0x7ffffef9, PT ;  /* 0x7ffffef96a00780c */ /* 0x000fc60003fa6070 */
[----:B------:R-:W-:Y:S04]  /*12fb0*/  STL.64 [R1+0x1bd0], R108 ;  /* 0x001bd06c01007387 */ /* 0x000fe80000100a00 */
[----:B------:R-:W2:Y:S04]  /*12fc0*/  LDL.LU.64 R230, [R1+0x1d0] ;  /* 0x0001d00001e67983 */ /* 0x000ea80000300a00 */
[----:B------:R1:W-:Y:S04]  /*12fd0*/  LDGSTS.E [R237+0x1f800], [R104.64], !P3 ;  /* 0x1f80000068ed7fae */ /* 0x0003e8000d921848 */
[----:B------:R-:W2:Y:S04]  /*12fe0*/  LDL.LU.64 R232, [R1+0x1c8] ;  /* 0x0001c80001e87983 */ /* 0x000ea80000300a00 */
[----:B------:R1:W-:Y:S04]  /*12ff0*/  LDGSTS.E [R237+0x1f880], [R102.64], !P3 ;  /* 0x1f88000066ed7fae */ /* 0x0003e8000d921848 */
[----:B------:R1:W-:Y:S04]  /*13000*/  LDGSTS.E [R237+0x1f900], [R100.64], !P3 ;  /* 0x1f90000064ed7fae */ /* 0x0003e8000d921848 */
[----:B------:R1:W-:Y:S01]  /*13010*/  LDGSTS.E [R237+0x1f980], [R108.64], !P3 ;  /* 0x1f9800006ced7fae */ /* 0x0003e2000d921848 */
[----:B---3--:R-:W-:-:S03]  /*13020*/  IMAD.WIDE R106, R0, 0x4, R234 ;  /* 0x00000004006a7825 */ /* 0x008fc600078e02ea */
[----:B------:R-:W3:Y:S04]  /*13030*/  LDL.LU.64 R234, [R1+0x1c0] ;  /* 0x0001c00001ea7983 */ /* 0x000ee80000300a00 */
[----:B------:R4:W-:Y:S01]  /*13040*/  LDGSTS.E [R244+0x10200], [R106.64], !P0 ;  /* 0x102000006af47fae */ /* 0x0009e2000c121848 */
[----:B-1----:R-:W-:-:S03]  /*13050*/  IMAD.WIDE R104, R0, 0x4, R250 ;  /* 0x0000000400687825 */ /* 0x002fc600078e02fa */
[----:B------:R-:W3:Y:S01]  /*13060*/  LDL.LU.64 R250, [R1+0x1b8] ;  /* 0x0001b80001fa7983 */ /* 0x000ee20000300a00 */
[----:B------:R-:W-:-:S03]  /*13070*/  IMAD.WIDE R102, R0, 0x4, R242 ;  /* 0x0000000400667825 */ /* 0x000fc600078e02f2 */
[----:B------:R4:W-:Y:S01]  /*13080*/  STL.64 [R1+0x430], R106 ;  /* 0x0004306a01007387 */ /* 0x0009e20000100a00 */
[----:B------:R-:W-:-:S03]  /*13090*/  IMAD.WIDE R100, R0, 0x4, R240 ;  /* 0x0000000400647825 */ /* 0x000fc600078e02f0 */
[----:B------:R-:W-:Y:S04]  /*130a0*/  STL.64 [R1+0x410], R104 ;  /* 0x0004106801007387 */ /* 0x000fe80000100a00 */
[----:B------:R1:W-:Y:S04]  /*130b0*/  STL.64 [R1+0x400], R102 ;  /* 0x0004006601007387 */ /* 0x0003e80000100a00 */
[----:B------:R2:W-:Y:S04]  /*130c0*/  STL.64 [R1+0x3e0], R100 ;  /* 0x0003e06401007387 */ /* 0x0005e80000100a00 */
[----:B------:R-:W3:Y:S04]  /*130d0*/  LDL.LU.64 R242, [R1+0x190] ;  /* 0x0001900001f27983 */ /* 0x000ee80000300a00 */
[----:B------:R-:W3:Y:S01]  /*130e0*/  LDL.LU.64 R240, [R1+0x188] ;  /* 0x0001880001f07983 */ /* 0x000ee20000300a00 */
[----:B----4-:R-:W-:-:S03]  /*130f0*/  IMAD.WIDE R106, R0, 0x4, R226 ;  /* 0x00000004006a7825 */ /* 0x010fc600078e02e2 */
[----:B------:R4:W-:Y:S04]  /*13100*/  LDGSTS.E [R244+0x10280], [R104.64], !P0 ;  /* 0x1028000068f47fae */ /* 0x0009e8000c121848 */
[----:B------:R1:W-:Y:S04]  /*13110*/  LDGSTS.E [R244+0x10300], [R102.64], !P0 ;  /* 0x1030000066f47fae */ /* 0x0003e8000c121848 */
[----:B------:R-:W3:Y:S04]  /*13120*/  LDL.LU.64 R226, [R1+0x180] ;  /* 0x0001800001e27983 */ /* 0x000ee80000300a00 */
[----:B------:R2:W-:Y:S01]  /*13130*/  STL.64 [R1+0x3d0], R106 ;  /* 0x0003d06a01007387 */ /* 0x0005e20000100a00 */
[----:B-1----:R-:W-:-:S03]  /*13140*/  IMAD.WIDE R102, R0, 0x4, R248 ;  /* 0x0000000400667825 */ /* 0x002fc600078e02f8 */
[----:B------:R2:W-:Y:S04]  /*13150*/  LDGSTS.E [R244+0x10380], [R100.64], !P0 ;  /* 0x1038000064f47fae */ /* 0x0005e8000c121848 */
[----:B------:R-:W3:Y:S01]  /*13160*/  LDL.LU.64 R248, [R1+0x178] ;  /* 0x0001780001f87983 */ /* 0x000ee20000300a00 */
[----:B----4-:R-:W-:Y:S01]  /*13170*/  IMAD.WIDE R104, R0, 0x4, R228 ;  /* 0x0000000400687825 */ /* 0x010fe200078e02e4 */
[----:B------:R-:W-:Y:S02]  /*13180*/  IADD3 R98, R252, -0x8a, RZ ;  /* 0xffffff76fc627810 */ /* 0x000fe40007ffe0ff */
[----:B------:R1:W-:Y:S01]  /*13190*/  LDGSTS.E [R244+0x10a00], [R106.64], !P2 ;  /* 0x10a000006af47fae */ /* 0x0003e2000d121848 */
[----:B--2---:R-:W-:-:S03]  /*131a0*/  IMAD.WIDE R100, R0, 0x4, R246 ;  /* 0x0000000400647825 */ /* 0x004fc600078e02f6 */
[----:B------:R2:W-:Y:S04]  /*131b0*/  STL.64 [R1+0x3b0], R104 ;  /* 0x0003b06801007387 */ /* 0x0005e80000100a00 */
[----:B------:R3:W-:Y:S04]  /*131c0*/  STL.64 [R1+0x3a0], R102 ;  /* 0x0003a06601007387 */ /* 0x0007e80000100a00 */
[----:B------:R4:W-:Y:S04]  /*131d0*/  STL.64 [R1+0x378], R100 ;  /* 0x0003786401007387 */ /* 0x0009e80000100a00 */
[----:B------:R-:W3:Y:S04]  /*131e0*/  LDL.LU.64 R228, [R1+0x150] ;  /* 0x0001500001e47983 */ /* 0x000ee80000300a00 */
[----:B------:R-:W3:Y:S01]  /*131f0*/  LDL.LU.64 R246, [R1+0x148] ;  /* 0x0001480001f67983 */ /* 0x000ee20000300a00 */
[----:B------:R-:W-:-:S03]  /*13200*/  ISETP.GE.U32.AND P3, PT, R98, 0x7ffffef7, PT ;  /* 0x7ffffef76200780c */ /* 0x000fc60003f66070 */
[----:B------:R2:W-:Y:S04]  /*13210*/  LDGSTS.E [R244+0x10a80], [R104.64], !P2 ;  /* 0x10a8000068f47fae */ /* 0x0005e8000d121848 */
[----:B------:R3:W-:Y:S04]  /*13220*/  LDGSTS.E [R244+0x10b00], [R102.64], !P2 ;  /* 0x10b0000066f47fae */ /* 0x0007e8000d121848 */
[----:B------:R4:W-:Y:S01]  /*13230*/  LDGSTS.E [R244+0x10b80], [R100.64], !P2 ;  /* 0x10b8000064f47fae */ /* 0x0009e2000d121848 */
[----:B-1----:R-:W-:-:S03]  /*13240*/  IMAD.WIDE R106, R0, 0x4, R230 ;  /* 0x00000004006a7825 */ /* 0x002fc600078e02e6 */
[----:B------:R-:W3:Y:S01]  /*13250*/  LDL.LU.64 R230, [R1+0x140] ;  /* 0x0001400001e67983 */ /* 0x000ee20000300a00 */
[----:B------:R-:W-:-:S03]  /*13260*/  IADD3 R98, R252, -0x8b, RZ ;  /* 0xffffff75fc627810 */ /* 0x000fc60007ffe0ff */
[----:B------:R1:W-:Y:S01]  /*13270*/  LDGSTS.E [R244+0x11200], [R106.64], !P3 ;  /* 0x112000006af47fae */ /* 0x0003e2000d921848 */
[----:B--2---:R-:W-:-:S03]  /*13280*/  IMAD.WIDE R104, R0, 0x4, R232 ;  /* 0x0000000400687825 */ /* 0x004fc600078e02e8 */
[----:B------:R-:W3:Y:S04]  /*13290*/  LDL.LU.64 R232, [R1+0x138] ;  /* 0x0001380001e87983 */ /* 0x000ee80000300a00 */
[----:B------:R1:W-:Y:S04]  /*132a0*/  STL.64 [R1+0x368], R106 ;  /* 0x0003686a01007387 */ /* 0x0003e80000100a00 */
[----:B------:R1:W-:Y:S01]  /*132b0*/  STL.64 [R1+0x348], R104 ;  /* 0x0003486801007387 */ /* 0x0003e20000100a00 */
[----:B------:R-:W-:Y:S02]  /*132c0*/  ISETP.GE.U32.AND P0, PT, R98, 0x7ffffef6, PT ;  /* 0x7ffffef66200780c */ /* 0x000fe40003f06070 */
[----:B------:R-:W-:Y:S01]  /*132d0*/  IADD3 R98, R252, -0x8e, RZ ;  /* 0xffffff72fc627810 */ /* 0x000fe20007ffe0ff */
[----:B------:R1:W-:Y:S03]  /*132e0*/  LDGSTS.E [R244+0x11280], [R104.64], !P3 ;  /* 0x1128000068f47fae */ /* 0x0003e6000d921848 */
[----:B------:R-:W-:Y:S01]  /*132f0*/  ISETP.GE.U32.AND P2, PT, R98, 0x7ffffef3, PT ;  /* 0x7ffffef36200780c */ /* 0x000fe20003f46070 */
[----:B---3--:R-:W-:-:S04]  /*13300*/  IMAD.WIDE R102, R0, 0x4, R234 ;  /* 0x0000000400667825 */ /* 0x008fc800078e02ea */
[C---:B----4-:R-:W-:Y:S01]  /*13310*/  IMAD.WIDE R100, R0.reuse, 0x4, R250 ;  /* 0x0000000400647825 */ /* 0x050fe200078e02fa */
[----:B------:R3:W-:Y:S04]  /*13320*/  STL.64 [R1+0x340], R102 ;  /* 0x0003406601007387 */ /* 0x0007e80000100a00 */
[----:B------:R4:W-:Y:S04]  /*13330*/  STL.64 [R1+0x338], R100 ;  /* 0x0003386401007387 */ /* 0x0009e80000100a00 */
[----:B------:R-:W2:Y:S04]  /*13340*/  LDL.LU.64 R234, [R1+0x4d8] ;  /* 0x0004d80001ea7983 */ /* 0x000ea80000300a00 */
[----:B------:R-:W2:Y:S04]  /*13350*/  LDL.LU.64 R250, [R1+0x4d0] ;  /* 0x0004d00001fa7983 */ /* 0x000ea80000300a00 */
[----:B------:R3:W-:Y:S04]  /*13360*/  LDGSTS.E [R244+0x11300], [R102.64], !P3 ;  /* 0x1130000066f47fae */ /* 0x0007e8000d921848 */
[----:B------:R4:W-:Y:S01]  /*13370*/  LDGSTS.E [R244+0x11380], [R100.64], !P3 ;  /* 0x1138000064f47fae */ /* 0x0009e2000d921848 */
[----:B-1----:R-:W-:-:S03]  /*13380*/  IMAD.WIDE R106, R0, 0x4, R242 ;  /* 0x00000004006a7825 */ /* 0x002fc600078e02f2 */
[----:B------:R-:W2:Y:S01]  /*13390*/  LDL.LU.64 R242, [R1+0x4c8] ;  /* 0x0004c80001f27983 */ /* 0x000ea20000300a00 */
[----:B------:R-:W-:-:S03]  /*133a0*/  IMAD.WIDE R104, R0, 0x4, R240 ;  /* 0x0000000400687825 */ /* 0x000fc600078e02f0 */
[----:B------:R-:W2:Y:S04]  /*133b0*/  LDL.LU.64 R240, [R1+0x4c0] ;  /* 0x0004c00001f07983 */ /* 0x000ea80000300a00 */
[----:B------:R1:W-:Y:S01]  /*133c0*/  STL.64 [R1+0x330], R106 ;  /* 0x0003306a01007387 */ /* 0x0003e20000100a00 */
[----:B---3--:R-:W-:-:S03]  /*133d0*/  IMAD.WIDE R102, R0, 0x4, R226 ;  /* 0x0000000400667825 */ /* 0x008fc600078e02e2 */
[----:B------:R3:W-:Y:S04]  /*133e0*/  STL.64 [R1+0x328], R104 ;  /* 0x0003286801007387 */ /* 0x0007e80000100a00 */
[----:B------:R1:W-:Y:S04]  /*133f0*/  STL.64 [R1+0x320], R102 ;  /* 0x0003206601007387 */ /* 0x0003e80000100a00 */
[----:B------:R1:W-:Y:S01]  /*13400*/  LDGSTS.E [R244+0x11a00], [R106.64], !P2 ;  /* 0x11a000006af47fae */ /* 0x0003e2000d121848 */
[----:B----4-:R-:W-:-:S03]  /*13410*/  IMAD.WIDE R100, R0, 0x4, R248 ;  /* 0x0000000400647825 */ /* 0x010fc600078e02f8 */
[----:B------:R3:W-:Y:S04]  /*13420*/  LDGSTS.E [R244+0x11a80], [R104.64], !P2 ;  /* 0x11a8000068f47fae */ /* 0x0007e8000d121848 */
[----:B------:R4:W-:Y:S04]  /*13430*/  STL.64 [R1+0x318], R100 ;  /* 0x0003186401007387 */ /* 0x0009e80000100a00 */
[----:B------:R-:W2:Y:S04]  /*13440*/  LDL.LU.64 R224, [R1+0x4b8] ;  /* 0x0004b80001e07983 */ /* 0x000ea80000300a00 */
[----:B------:R-:W2:Y:S04]  /*13450*/  LDL.LU.64 R226, [R1+0x4b0] ;  /* 0x0004b00001e27983 */ /* 0x000ea80000300a00 */
[----:B------:R-:W2:Y:S01]  /*13460*/  LDL.LU.64 R248, [R1+0x4a8] ;  /* 0x0004a80001f87983 */ /* 0x000ea20000300a00 */
[----:B------:R-:W-:Y:S01]  /*13470*/  IADD3 R98, R252, -0x92, RZ ;  /* 0xffffff6efc627810 */ /* 0x000fe20007ffe0ff */
[----:B-1----:R-:W-:-:S04]  /*13480*/  IMAD.WIDE R106, R0, 0x4, R228 ;  /* 0x00000004006a7825 */ /* 0x002fc800078e02e4 */
[----:B---3--:R-:W-:Y:S01]  /*13490*/  IMAD.WIDE R104, R0, 0x4, R246 ;  /* 0x0000000400687825 */ /* 0x008fe200078e02f6 */
[----:B------:R1:W-:Y:S04]  /*134a0*/  LDGSTS.E [R244+0x11b00], [R102.64], !P2 ;  /* 0x11b0000066f47fae */ /* 0x0003e8000d121848 */
[----:B------:R-:W3:Y:S01]  /*134b0*/  LDL.LU.64 R246, [R1+0x4a0] ;  /* 0x0004a00001f67983 */ /* 0x000ee20000300a00 */
[----:B------:R-:W-:-:S03]  /*134c0*/  ISETP.GE.U32.AND P3, PT, R98, 0x7ffffeef, PT ;  /* 0x7ffffeef6200780c */ /* 0x000fc60003f66070 */
[----:B------:R4:W-:Y:S01]  /*134d0*/  LDGSTS.E [R244+0x11b80], [R100.64], !P2 ;  /* 0x11b8000064f47fae */ /* 0x0009e2000d121848 */
[----:B------:R-:W-:-:S03]  /*134e0*/  IADD3 R98, R252, -0x96, RZ ;  /* 0xffffff6afc627810 */ /* 0x000fc60007ffe0ff */
[----:B------:R2:W-:Y:S01]  /*134f0*/  STL.64 [R1+0x310], R106 ;  /* 0x0003106a01007387 */ /* 0x0005e20000100a00 */
[----:B-1----:R-:W-:-:S03]  /*13500*/  IMAD.WIDE R102, R0, 0x4, R230 ;  /* 0x0000000400667825 */ /* 0x002fc600078e02e6 */
[----:B------:R1:W-:Y:S01]  /*13510*/  STL.64 [R1+0x308], R104 ;  /* 0x0003086801007387 */ /* 0x0003e20000100a00 */
[----:B------:R-:W-:Y:S01]  /*13520*/  ISETP.GE.U32.AND P2, PT, R98, 0x7ffffeeb, PT ;  /* 0x7ffffeeb6200780c */ /* 0x000fe20003f46070 */
[C---:B----4-:R-:W-:Y:S02]  /*13530*/  IMAD.WIDE R100, R0.reuse, 0x4, R232 ;  /* 0x0000000400647825 */ /* 0x050fe400078e02e8 */
[----:B------:R4:W-:Y:S04]  /*13540*/  STL.64 [R1+0x300], R102 ;  /* 0x0003006601007387 */ /* 0x0009e80000100a00 */
[----:B------:R2:W-:Y:S04]  /*13550*/  LDGSTS.E [R244+0x12200], [R106.64], !P3 ;  /* 0x122000006af47fae */ /* 0x0005e8000d921848 */
[----:B------:R1:W-:Y:S04]  /*13560*/  STL.64 [R1+0x2f8], R100 ;  /* 0x0002f86401007387 */ /* 0x0003e80000100a00 */
[----:B------:R1:W-:Y:S04]  /*13570*/  LDGSTS.E [R244+0x12280], [R104.64], !P3 ;  /* 0x1228000068f47fae */ /* 0x0003e8000d921848 */
[----:B------:R-:W3:Y:S04]  /*13580*/  LDL.LU.64 R228, [R1+0x498] ;  /* 0x0004980001e47983 */ /* 0x000ee80000300a00 */
[----:B------:R4:W-:Y:S04]  /*13590*/  LDGSTS.E [R244+0x12300], [R102.64], !P3 ;  /* 0x1230000066f47fae */ /* 0x0009e8000d921848 */
[----:B------:R-:W3:Y:S04]  /*135a0*/  LDL.LU.64 R230, [R1+0x490] ;  /* 0x0004900001e67983 */ /* 0x000ee80000300a00 */
[----:B------:R1:W-:Y:S04]  /*135b0*/  LDGSTS.E [R244+0x12380], [R100.64], !P3 ;  /* 0x1238000064f47fae */ /* 0x0003e8000d921848 */
[----:B------:R-:W3:Y:S01]  /*135c0*/  LDL.LU.64 R232, [R1+0x488] ;  /* 0x0004880001e87983 */ /* 0x000ee20000300a00 */
[----:B--2---:R-:W-:-:S03]  /*135d0*/  IMAD.WIDE R106, R0, 0x4, R234 ;  /* 0x00000004006a7825 */ /* 0x004fc600078e02ea */
[----:B------:R-:W2:Y:S01]  /*135e0*/  LDL.LU.64 R234, [R1+0x480] ;  /* 0x0004800001ea7983 */ /* 0x000ea20000300a00 */
[----:B-1----:R-:W-:-:S03]  /*135f0*/  IMAD.WIDE R104, R0, 0x4, R250 ;  /* 0x0000000400687825 */ /* 0x002fc600078e02fa */
[----:B------:R1:W-:Y:S04]  /*13600*/  STL.64 [R1+0x4d8], R106 ;  /* 0x0004d86a01007387 */ /* 0x0003e80000100a00 */
[----:B------:R-:W-:Y:S04]  /*13610*/  STL.64 [R1+0x4d0], R104 ;  /* 0x0004d06801007387 */ /* 0x000fe80000100a00 */
[----:B------:R1:W-:Y:S01]  /*13620*/  LDGSTS.E [R244+0x12a00], [R106.64], !P2 ;  /* 0x12a000006af47fae */ /* 0x0003e2000d121848 */
[----:B----4-:R-:W-:-:S03]  /*13630*/  IMAD.WIDE R102, R0, 0x4, R242 ;  /* 0x0000000400667825 */ /* 0x010fc600078e02f2 */
[----:B------:R4:W-:Y:S01]  /*13640*/  LDGSTS.E [R244+0x12a80], [R104.64], !P2 ;  /* 0x12a8000068f47fae */ /* 0x0009e2000d121848 */
[----:B------:R-:W-:-:S03]  /*13650*/  IMAD.WIDE R100, R0, 0x4, R240 ;  /* 0x0000000400647825 */ /* 0x000fc600078e02f0 */
[----:B------:R1:W-:Y:S04]  /*13660*/  STL.64 [R1+0x4c8], R102 ;  /* 0x0004c86601007387 */ /* 0x0003e80000100a00 */
[----:B------:R3:W-:Y:S04]  /*13670*/  STL.64 [R1+0x4c0], R100 ;  /* 0x0004c06401007387 */ /* 0x0007e80000100a00 */
[----:B------:R-:W2:Y:S04]  /*13680*/  LDL.LU.64 R250, [R1+0x478] ;  /* 0x0004780001fa7983 */ /* 0x000ea80000300a00 */
[----:B------:R1:W-:Y:S04]  /*13690*/  LDGSTS.E [R244+0x12b00], [R102.64], !P2 ;  /* 0x12b0000066f47fae */ /* 0x0003e8000d121848 */
[----:B------:R-:W2:Y:S04]  /*136a0*/  LDL.LU.64 R242, [R1+0x470] ;  /* 0x0004700001f27983 */ /* 0x000ea80000300a00 */
[----:B------:R-:W2:Y:S04]  /*136b0*/  LDL.LU.64 R240, [R1+0x468] ;  /* 0x0004680001f07983 */ /* 0x000ea80000300a00 */
[----:B------:R3:W-:Y:S01]  /*136c0*/  LDGSTS.E [R244+0x12b80], [R100.64], !P2 ;  /* 0x12b8000064f47fae */ /* 0x0007e2000d121848 */
[----:B-1----:R-:W-:-:S04]  /*136d0*/  IMAD.WIDE R106, R0, 0x4, R224 ;  /* 0x00000004006a7825 */ /* 0x002fc800078e02e0 */
[C---:B------:R-:W-:Y:S02]  /*136e0*/  IMAD.WIDE R102, R0.reuse, 0x4, R248 ;  /* 0x0000000400667825 */ /* 0x040fe400078e02f8 */
[----:B------:R-:W2:Y:S02]  /*136f0*/  LDL.LU.64 R248, [R1+0x460] ;  /* 0x0004600001f87983 */ /* 0x000ea40000300a00 */
[C---:B----4-:R-:W-:Y:S02]  /*13700*/  IMAD.WIDE R104, R0.reuse, 0x4, R226 ;  /* 0x0000000400687825 */ /* 0x050fe400078e02e2 */
[----:B------:R1:W-:Y:S04]  /*13710*/  STL.64 [R1+0x4b8], R106 ;  /* 0x0004b86a01007387 */ /* 0x0003e80000100a00 */
[----:B------:R4:W-:Y:S01]  /*13720*/  STL.64 [R1+0x4b0], R104 ;  /* 0x0004b06801007387 */ /* 0x0009e20000100a00 */
[----:B---3--:R-:W-:-:S03]  /*13730*/  IMAD.WIDE R100, R0, 0x4, R246 ;  /* 0x0000000400647825 */ /* 0x008fc600078e02f6 */
[----:B------:R3:W-:Y:S04]  /*13740*/  STL.64 [R1+0x4a8], R102 ;  /* 0x0004a86601007387 */ /* 0x0007e80000100a00 */
[----:B------:R2:W-:Y:S04]  /*13750*/  STL.64 [R1+0x4a0], R100 ;  /* 0x0004a06401007387 */ /* 0x0005e80000100a00 */
[----:B------:R-:W2:Y:S04]  /*13760*/  LDL.LU.64 R224, [R1+0x458] ;  /* 0x0004580001e07983 */ /* 0x000ea80000300a00 */
[----:B------:R-:W2:Y:S04]  /*13770*/  LDL.LU.64 R226, [R1+0x450] ;  /* 0x0004500001e27983 */ /* 0x000ea80000300a00 */
[----:B------:R-:W2:Y:S01]  /*13780*/  LDL.LU.64 R246, [R1+0x448] ;  /* 0x0004480001f67983 */ /* 0x000ea20000300a00 */
[----:B------:R-:W-:-:S04]  /*13790*/  IADD3 R98, R252, -0x9a, RZ ;  /* 0xffffff66fc627810 */ /* 0x000fc80007ffe0ff */
[----:B------:R-:W-:Y:S02]  /*137a0*/  ISETP.GE.U32.AND P3, PT, R98, 0x7ffffee7, PT ;  /* 0x7ffffee76200780c */ /* 0x000fe40003f66070 */
[----:B------:R-:W-:-:S04]  /*137b0*/  IADD3 R98, R252, -0x9e, RZ ;  /* 0xffffff62fc627810 */ /* 0x000fc80007ffe0ff */
[----:B------:R-:W-:-:S07]  /*137c0*/  ISETP.GE.U32.AND P2, PT, R98, 0x7ffffee3, PT ;  /* 0x7ffffee36200780c */ /* 0x000fce0003f46070 */
[----:B------:R1:W-:Y:S04]  /*137d0*/  LDGSTS.E [R244+0x13200], [R106.64], !P3 ;  /* 0x132000006af47fae */ /* 0x0003e8000d921848 */
[----:B------:R4:W-:Y:S04]  /*137e0*/  LDGSTS.E [R244+0x13280], [R104.64], !P3 ;  /* 0x1328000068f47fae */ /* 0x0009e8000d921848 */
[----:B------:R3:W-:Y:S01]  /*137f0*/  LDGSTS.E [R244+0x13300], [R102.64], !P3 ;  /* 0x1330000066f47fae */ /* 0x0007e2000d921848 */
[----:B-1----:R-:W-:-:S03]  /*13800*/  IMAD.WIDE R106, R0, 0x4, R228 ;  /* 0x00000004006a7825 */ /* 0x002fc600078e02e4 */
[----:B------:R2:W-:Y:S01]  /*13810*/  LDGSTS.E [R244+0x13380], [R100.64], !P3 ;  /* 0x1338000064f47fae */ /* 0x0005e2000d921848 */
[----:B----4-:R-:W-:-:S03]  /*13820*/  IMAD.WIDE R104, R0, 0x4, R230 ;  /* 0x0000000400687825 */ /* 0x010fc600078e02e6 */
[----:B------:R1:W-:Y:S01]  /*13830*/  LDGSTS.E [R244+0x13a00], [R106.64], !P2 ;  /* 0x13a000006af47fae */ /* 0x0003e2000d121848 */
[----:B---3--:R-:W-:-:S03]  /*13840*/  IMAD.WIDE R102, R0, 0x4, R232 ;  /* 0x0000000400667825 */ /* 0x008fc600078e02e8 */
[----:B------:R-:W2:Y:S04]  /*13850*/  LDL.LU.64 R230, [R1+0x440] ;  /* 0x0004400001e67983 */ /* 0x000ea80000300a00 */
[----:B------:R1:W-:Y:S04]  /*13860*/  STL.64 [R1+0x498], R106 ;  /* 0x0004986a01007387 */ /* 0x0003e80000100a00 */
[----:B------:R4:W-:Y:S01]  /*13870*/  STL.64 [R1+0x490], R104 ;  /* 0x0004906801007387 */ /* 0x0009e20000100a00 */
[----:B------:R-:W-:-:S03]  /*13880*/  IADD3 R98, R252, -0xa2, RZ ;  /* 0xffffff5efc627810 */ /* 0x000fc60007ffe0ff */
[----:B------:R1:W-:Y:S01]  /*13890*/  STL.64 [R1+0x488], R102 ;  /* 0x0004886601007387 */ /* 0x0003e20000100a00 */
[----:B------:R-:W-:-:S03]  /*138a0*/  ISETP.GE.U32.AND P3, PT, R98, 0x7ffffedf, PT ;  /* 0x7ffffedf6200780c */ /* 0x000fc60003f66070 */
[----:B------:R4:W-:Y:S04]  /*138b0*/  LDGSTS.E [R244+0x13a80], [R104.64], !P2 ;  /* 0x13a8000068f47fae */ /* 0x0009e8000d121848 */
[----:B------:R1:W-:Y:S01]  /*138c0*/  LDGSTS.E [R244+0x13b00], [R102.64], !P2 ;  /* 0x13b0000066f47fae */ /* 0x0003e2000d121848 */
[----:B--2---:R-:W-:-:S05]  /*138d0*/  IMAD.WIDE R100, R0, 0x4, R234 ;  /* 0x0000000400647825 */ /* 0x004fca00078e02ea */
[----:B------:R2:W-:Y:S04]  /*138e0*/  STL.64 [R1+0x480], R100 ;  /* 0x0004806401007387 */ /* 0x0005e80000100a00 */
[----:B------:R-:W3:Y:S04]  /*138f0*/  LDL.LU.64 R232, [R1+0x438] ;  /* 0x0004380001e87983 */ /* 0x000ee80000300a00 */
[----:B------:R-:W3:Y:S04]  /*13900*/  LDL.LU.64 R234, [R1+0x428] ;  /* 0x0004280001ea7983 */ /* 0x000ee80000300a00 */
[----:B------:R2:W-:Y:S01]  /*13910*/  LDGSTS.E [R244+0x13b80], [R100.64], !P2 ;  /* 0x13b8000064f47fae */ /* 0x0005e2000d121848 */
[----:B-1----:R-:W-:-:S03]  /*13920*/  IMAD.WIDE R106, R0, 0x4, R250 ;  /* 0x00000004006a7825 */ /* 0x002fc600078e02fa */
[----:B------:R-:W3:Y:S04]  /*13930*/  LDL.LU.64 R250, [R1+0x420] ;  /* 0x0004200001fa7983 */ /* 0x000ee80000300a00 */
[----:B------:R1:W-:Y:S01]  /*13940*/  STL.64 [R1+0xcd8], R106 ;  /* 0x000cd86a01007387 */ /* 0x0003e20000100a00 */
[----:B----4-:R-:W-:-:S03]  /*13950*/  IMAD.WIDE R104, R0, 0x4, R242 ;  /* 0x0000000400687825 */ /* 0x010fc600078e02f2 */
[----:B------:R-:W4:Y:S01]  /*13960*/  LDL.LU.64 R242, [R1+0x418] ;  /* 0x0004180001f27983 */ /* 0x000f220000300a00 */
[----:B------:R-:W-:-:S03]  /*13970*/  IMAD.WIDE R102, R0, 0x4, R240 ;  /* 0x0000000400667825 */ /* 0x000fc600078e02f0 */
[----:B------:R-:W-:Y:S04]  /*13980*/  STL.64 [R1+0xce0], R104 ;  /* 0x000ce06801007387 */ /* 0x000fe80000100a00 */
[----:B------:R1:W-:Y:S04]  /*13990*/  STL.64 [R1+0xce8], R102 ;  /* 0x000ce86601007387 */ /* 0x0003e80000100a00 */
[----:B------:R1:W-:Y:S04]  /*139a0*/  LDGSTS.E [R244+0x14200], [R106.64], !P3 ;  /* 0x142000006af47fae */ /* 0x0003e8000d921848 */
[----:B------:R1:W-:Y:S04]  /*139b0*/  LDGSTS.E [R244+0x14280], [R104.64], !P3 ;  /* 0x1428000068f47fae */ /* 0x0003e8000d921848 */
[----:B------:R1:W-:Y:S01]  /*139c0*/  LDGSTS.E [R244+0x14300], [R102.64], !P3 ;  /* 0x1430000066f47fae */ /* 0x0003e2000d921848 */
[----:B--2---:R-:W-:-:S05]  /*139d0*/  IMAD.WIDE R100, R0, 0x4, R248 ;  /* 0x0000000400647825 */ /* 0x004fca00078e02f8 */
[----:B------:R2:W-:Y:S04]  /*139e0*/  STL.64 [R1+0xcf0], R100 ;  /* 0x000cf06401007387 */ /* 0x0005e80000100a00 */
[----:B------:R-:W4:Y:S04]  /*139f0*/  LDL.LU.64 R228, [R1+0x408] ;  /* 0x0004080001e47983 */ /* 0x000f280000300a00 */
[----:B------:R-:W4:Y:S04]  /*13a00*/  LDL.LU.64 R240, [R1+0x3f8] ;  /* 0x0003f80001f07983 */ /* 0x000f280000300a00 */
[----:B------:R-:W4:Y:S01]  /*13a10*/  LDL.LU.64 R248, [R1+0x3f0] ;  /* 0x0003f00001f87983 */ /* 0x000f220000300a00 */
[----:B------:R-:W-:Y:S01]  /*13a20*/  IADD3 R98, R252, -0xa6, RZ ;  /* 0xffffff5afc627810 */ /* 0x000fe20007ffe0ff */
[----:B-1----:R-:W-:-:S02]  /*13a30*/  IMAD.WIDE R106, R0, 0x4, R224 ;  /* 0x00000004006a7825 */ /* 0x002fc400078e02e0 */
[----:B------:R2:W-:Y:S02]  /*13a40*/  LDGSTS.E [R244+0x14380], [R100.64], !P3 ;  /* 0x1438000064f47fae */ /* 0x0005e4000d921848 */
[----:B------:R-:W-:Y:S02]  /*13a50*/  IMAD.WIDE R102, R0, 0x4, R246 ;  /* 0x0000000400667825 */ /* 0x000fe400078e02f6 */
[----:B------:R-:W4:Y:S01]  /*13a60*/  LDL.LU.64 R246, [R1+0x3e8] ;  /* 0x0003e80001f67983 */ /* 0x000f220000300a00 */
[----:B------:R-:W-:Y:S01]  /*13a70*/  ISETP.GE.U32.AND P2, PT, R98, 0x7ffffedb, PT ;  /* 0x7ffffedb6200780c */ /* 0x000fe20003f46070 */
[----:B------:R-:W-:Y:S01]  /*13a80*/  IMAD.WIDE R104, R0, 0x4, R226 ;  /* 0x0000000400687825 */ /* 0x000fe200078e02e2 */
[----:B------:R-:W-:Y:S01]  /*13a90*/  IADD3 R98, R252, -0xaa, RZ ;  /* 0xffffff56fc627810 */ /* 0x000fe20007ffe0ff */
[----:B------:R3:W-:Y:S03]  /*13aa0*/  STL.64 [R1+0xd18], R106 ;  /* 0x000d186a01007387 */ /* 0x0007e60000100a00 */
[----:B------:R-:W-:Y:S01]  /*13ab0*/  ISETP.GE.U32.AND P3, PT, R98, 0x7ffffed7, PT ;  /* 0x7ffffed76200780c */ /* 0x000fe20003f66070 */
[----:B------:R1:W-:Y:S04]  /*13ac0*/  STL.64 [R1+0xd20], R104 ;  /* 0x000d206801007387 */ /* 0x0003e80000100a00 */
[----:B------:R1:W-:Y:S04]  /*13ad0*/  STL.64 [R1+0xd28], R102 ;  /* 0x000d286601007387 */ /* 0x0003e80000100a00 */
[----:B------:R3:W-:Y:S04]  /*13ae0*/  LDGSTS.E [R244+0x14a00], [R106.64], !P2 ;  /* 0x14a000006af47fae */ /* 0x0007e8000d121848 */
[----:B------:R1:W-:Y:S04]  /*13af0*/  LDGSTS.E [R244+0x14a80], [R104.64], !P2 ;  /* 0x14a8000068f47fae */ /* 0x0003e8000d121848 */
[----:B------:R1:W-:Y:S01]  /*13b00*/  LDGSTS.E [R244+0x14b00], [R102.64], !P2 ;  /* 0x14b0000066f47fae */ /* 0x0003e2000d121848 */
[----:B--2---:R-:W-:-:S05]  /*13b10*/  IMAD.WIDE R100, R0, 0x4, R230 ;  /* 0x0000000400647825 */ /* 0x004fca00078e02e6 */
[----:B------:R4:W-:Y:S04]  /*13b20*/  STL.64 [R1+0xd30], R100 ;  /* 0x000d306401007387 */ /* 0x0009e80000100a00 */
[----:B------:R-:W2:Y:S04]  /*13b30*/  LDL.LU.64 R230, [R1+0x3d8] ;  /* 0x0003d80001e67983 */ /* 0x000ea80000300a00 */
[----:B------:R-:W2:Y:S04]  /*13b40*/  LDL.LU.64 R224, [R1+0x3c8] ;  /* 0x0003c80001e07983 */ /* 0x000ea80000300a00 */
[----:B------:R4:W-:Y:S01]  /*13b50*/  LDGSTS.E [R244+0x14b80], [R100.64], !P2 ;  /* 0x14b8000064f47fae */ /* 0x0009e2000d121848 */
[----:B---3--:R-:W-:-:S03]  /*13b60*/  IMAD.WIDE R106, R0, 0x4, R232 ;  /* 0x00000004006a7825 */ /* 0x008fc600078e02e8 */
[----:B------:R-:W3:Y:S01]  /*13b70*/  LDL.LU.64 R232, [R1+0x3c0] ;  /* 0x0003c00001e87983 */ /* 0x000ee20000300a00 */
[----:B-1----:R-:W-:-:S03]  /*13b80*/  IMAD.WIDE R104, R0, 0x4, R234 ;  /* 0x0000000400687825 */ /* 0x002fc600078e02ea */
[----:B------:R1:W-:Y:S04]  /*13b90*/  STL.64 [R1+0xd58], R106 ;  /* 0x000d586a01007387 */ /* 0x0003e80000100a00 */
[----:B------:R-:W3:Y:S04]  /*13ba0*/  LDL.LU.64 R234, [R1+0x3b8] ;  /* 0x0003b80001ea7983 */ /* 0x000ee80000300a00 */
[----:B------:R1:W-:Y:S04]  /*13bb0*/  STL.64 [R1+0xd60], R104 ;  /* 0x000d606801007387 */ /* 0x0003e80000100a00 */
[----:B------:R1:W-:Y:S01]  /*13bc0*/  LDGSTS.E [R244+0x15200], [R106.64], !P3 ;  /* 0x152000006af47fae */ /* 0x0003e2000d921848 */
[----:B------:R-:W-:-:S03]  /*13bd0*/  IMAD.WIDE R102, R0, 0x4, R250 ;  /* 0x0000000400667825 */ /* 0x000fc600078e02fa */
[----:B------:R1:W-:Y:S01]  /*13be0*/  LDGSTS.E [R244+0x15280], [R104.64], !P3 ;  /* 0x1528000068f47fae */ /* 0x0003e2000d921848 */
[----:B----4-:R-:W-:-:S03]  /*13bf0*/  IMAD.WIDE R100, R0, 0x4, R242 ;  /* 0x0000000400647825 */ /* 0x010fc600078e02f2 */
[----:B------:R4:W-:Y:S04]  /*13c00*/  STL.64 [R1+0xd68], R102 ;  /* 0x000d686601007387 */ /* 0x0009e80000100a00 */
[----:B------:R1:W-:Y:S04]  /*13c10*/  STL.64 [R1+0xd70], R100 ;  /* 0x000d706401007387 */ /* 0x0003e80000100a00 */
[----:B------:R-:W3:Y:S04]  /*13c20*/  LDL.LU.64 R250, [R1+0x3a8] ;  /* 0x0003a80001fa7983 */ /* 0x000ee80000300a00 */
[----:B------:R-:W3:Y:S04]  /*13c30*/  LDL.LU.64 R242, [R1+0x398] ;  /* 0x0003980001f27983 */ /* 0x000ee80000300a00 */
[----:B------:R4:W-:Y:S04]  /*13c40*/  LDGSTS.E [R244+0x15300], [R102.64], !P3 ;  /* 0x1530000066f47fae */ /* 0x0009e8000d921848 */
[----:B------:R4:W-:Y:S01]  /*13c50*/  LDGSTS.E [R244+0x15380], [R100.64], !P3 ;  /* 0x1538000064f47fae */ /* 0x0009e2000d921848 */
[----:B-1----:R-:W-:-:S04]  /*13c60*/  IMAD.WIDE R106, R0, 0x4, R228 ;  /* 0x00000004006a7825 */ /* 0x002fc800078e02e4 */
[C---:B------:R-:W-:Y:S02]  /*13c70*/  IMAD.WIDE R104, R0.reuse, 0x4, R240 ;  /* 0x0000000400687825 */ /* 0x040fe400078e02f0 */
[----:B------:R-:W3:Y:S02]  /*13c80*/  LDL.LU.64 R240, [R1+0x388] ;  /* 0x0003880001f07983 */ /* 0x000ee40000300a00 */
[C---:B----4-:R-:W-:Y:S02]  /*13c90*/  IMAD.WIDE R102, R0.reuse, 0x4, R248 ;  /* 0x0000000400667825 */ /* 0x050fe400078e02f8 */
[----:B------:R2:W-:Y:S04]  /*13ca0*/  STL.64 [R1+0xd98], R106 ;  /* 0x000d986a01007387 */ /* 0x0005e80000100a00 */
[----:B------:R-:W4:Y:S04]  /*13cb0*/  LDL.LU.64 R248, [R1+0x380] ;  /* 0x0003800001f87983 */ /* 0x000f280000300a00 */
[----:B------:R1:W-:Y:S01]  /*13cc0*/  STL.64 [R1+0xda0], R104 ;  /* 0x000da06801007387 */ /* 0x0003e20000100a00 */
[----:B------:R-:W-:-:S03]  /*13cd0*/  IMAD.WIDE R100, R0, 0x4, R246 ;  /* 0x0000000400647825 */ /* 0x000fc600078e02f6 */
[----:B------:R3:W-:Y:S04]  /*13ce0*/  STL.64 [R1+0xda8], R102 ;  /* 0x000da86601007387 */ /* 0x0007e80000100a00 */
[----:B------:R1:W-:Y:S04]  /*13cf0*/  STL.64 [R1+0xdb0], R100 ;  /* 0x000db06401007387 */ /* 0x0003e80000100a00 */
[----:B------:R-:W4:Y:S01]  /*13d00*/  LDL.LU.64 R246, [R1+0x370] ;  /* 0x0003700001f67983 */ /* 0x000f220000300a00 */
[----:B------:R-:W-:-:S03]  /*13d10*/  IADD3 R98, R252, -0xae, RZ ;  /* 0xffffff52fc627810 */ /* 0x000fc60007ffe0ff */
[----:B------:R-:W4:Y:S01]  /*13d20*/  LDL.LU.64 R226, [R1+0x360] ;  /* 0x0003600001e27983 */ /* 0x000f220000300a00 */
[----:B------:R-:W-:Y:S02]  /*13d30*/  ISETP.GE.U32.AND P2, PT, R98, 0x7ffffed3, PT ;  /* 0x7ffffed36200780c */ /* 0x000fe40003f46070 */
[----:B------:R-:W-:Y:S01]  /*13d40*/  IADD3 R98, R252, -0xb2, RZ ;  /* 0xffffff4efc627810 */ /* 0x000fe20007ffe0ff */
[----:B------:R-:W4:Y:S03]  /*13d50*/  LDL.LU.64 R228, [R1+0x358] ;  /* 0x0003580001e47983 */ /* 0x000f260000300a00 */
[----:B------:R-:W-:-:S07]  /*13d60*/  ISETP.GE.U32.AND P3, PT, R98, 0x7ffffecf, PT ;  /* 0x7ffffecf6200780c */ /* 0x000fce0003f66070 */
[----:B------:R2:W-:Y:S04]  /*13d70*/  LDGSTS.E [R244+0x15a00], [R106.64], !P2 ;  /* 0x15a000006af47fae */ /* 0x0005e8000d121848 */
[----:B------:R1:W-:Y:S04]  /*13d80*/  LDGSTS.E [R244+0x15a80], [R104.64], !P2 ;  /* 0x15a8000068f47fae */ /* 0x0003e8000d121848 */
[----:B------:R3:W-:Y:S04]  /*13d90*/  LDGSTS.E [R244+0x15b00], [R102.64], !P2 ;  /* 0x15b0000066f47fae */ /* 0x0007e8000d121848 */
[----:B------:R3:W-:Y:S01]  /*13da0*/  LDGSTS.E [R244+0x15b80], [R100.64], !P2 ;  /* 0x15b8000064f47fae */ /* 0x0007e2000d121848 */
[----:B--2---:R-:W-:-:S03]  /*13db0*/  IMAD.WIDE R106, R0, 0x4, R230 ;  /* 0x00000004006a7825 */ /* 0x004fc600078e02e6 */
[----:B------:R-:W4:Y:S01]  /*13dc0*/  LDL.LU.64 R230, [R1+0x350] ;  /* 0x0003500001e67983 */ /* 0x000f220000300a00 */
[----:B-1----:R-:W-:-:S03]  /*13dd0*/  IMAD.WIDE R104, R0, 0x4, R224 ;  /* 0x0000000400687825 */ /* 0x002fc600078e02e0 */
[----:B------:R1:W-:Y:S01]  /*13de0*/  STL.64 [R1+0xdd8], R106 ;  /* 0x000dd86a01007387 */ /* 0x0003e20000100a00 */
[----:B------:R-:W-:-:S03]  /*13df0*/  IADD3 R98, R252, -0xb6, RZ ;  /* 0xffffff4afc627810 */ /* 0x000fc60007ffe0ff */
[----:B------:R1:W-:Y:S01]  /*13e00*/  STL.64 [R1+0xde0], R104 ;  /* 0x000de06801007387 */ /* 0x0003e20000100a00 */
[----:B------:R-:W-:-:S03]  /*13e10*/  ISETP.GE.U32.AND P2, PT, R98, 0x7ffffecb, PT ;  /* 0x7ffffecb6200780c */ /* 0x000fc60003f46070 */
[----:B------:R1:W-:Y:S04]  /*13e20*/  LDGSTS.E [R244+0x16200], [R106.64], !P3 ;  /* 0x162000006af47fae */ /* 0x0003e8000d921848 */
[----:B------:R1:W-:Y:S01]  /*13e30*/  LDGSTS.E [R244+0x16280], [R104.64], !P3 ;  /* 0x1628000068f47fae */ /* 0x0003e2000d921848 */
[----:B---3--:R-:W-:-:S04]  /*13e40*/  IMAD.WIDE R102, R0, 0x4, R232 ;  /* 0x0000000400667825 */ /* 0x008fc800078e02e8 */
[C---:B------:R-:W-:Y:S01]  /*13e50*/  IMAD.WIDE R100, R0.reuse, 0x4, R234 ;  /* 0x0000000400647825 */ /* 0x040fe200078e02ea */
        /* <DEDUP_REMOVED lines=9> */
[----:B------:R1:W-:Y:S04]  /*13ef0*/  STL.64 [R1+0xe98], R106 ;  /* 0x000e986a01007387 */ /* 0x0003e80000100a00 */
[----:B------:R-:W2:Y:S04]  /*13f00*/  LDL.LU.64 R242, [R1+0x2d8] ;  /* 0x0002d80001f27983 */ /* 0x000ea80000300a00 */
[----:B------:R1:W-:Y:S04]  /*13f10*/  STL.64 [R1+0xea0], R104 ;  /* 0x000ea06801007387 */ /* 0x0003e80000100a00 */
[----:B------:R1:W-:Y:S01]  /*13f20*/  LDGSTS.E [R244+0x16a00], [R106.64], !P2 ;  /* 0x16a000006af47fae */ /* 0x0003e2000d121848 */
[----:B------:R-:W-:-:S03]  /*13f30*/  IADD3 R98, R252, -0xba, RZ ;  /* 0xffffff46fc627810 */ /* 0x000fc60007ffe0ff */
[----:B------:R1:W-:Y:S01]  /*13f40*/  LDGSTS.E [R244+0x16a80], [R104.64], !P2 ;  /* 0x16a8000068f47fae */ /* 0x0003e2000d121848 */
[----:B---3--:R-:W-:-:S04]  /*13f50*/  IMAD.WIDE R102, R0, 0x4, R240 ;  /* 0x0000000400667825 */ /* 0x008fc800078e02f0 */
[C---:B----4-:R-:W-:Y:S01]  /*13f60*/  IMAD.WIDE R100, R0.reuse, 0x4, R248 ;  /* 0x0000000400647825 */ /* 0x050fe200078e02f8 */
[----:B------:R3:W-:Y:S04]  /*13f70*/  STL.64 [R1+0xea8], R102 ;  /* 0x000ea86601007387 */ /* 0x0007e80000100a00 */
[----:B------:R4:W-:Y:S04]  /*13f80*/  STL.64 [R1+0xeb0], R100 ;  /* 0x000eb06401007387 */ /* 0x0009e80000100a00 */
[----:B------:R-:W2:Y:S04]  /*13f90*/  LDL.LU.64 R240, [R1+0x2d0] ;  /* 0x0002d00001f07983 */ /* 0x000ea80000300a00 */
[----:B------:R-:W2:Y:S01]  /*13fa0*/  LDL.LU.64 R248, [R1+0x2c8] ;  /* 0x0002c80001f87983 */ /* 0x000ea20000300a00 */
[----:B-1----:R-:W-:Y:S01]  /*13fb0*/  IMAD.WIDE R106, R0, 0x4, R246 ;  /* 0x00000004006a7825 */ /* 0x002fe200078e02f6 */
[----:B------:R-:W-:-:S02]  /*13fc0*/  ISETP.GE.U32.AND P3, PT, R98, 0x7ffffec7, PT ;  /* 0x7ffffec76200780c */ /* 0x000fc40003f66070 */
[----:B------:R-:W2:Y:S01]  /*13fd0*/  LDL.LU.64 R246, [R1+0x2c0] ;  /* 0x0002c00001f67983 */ /* 0x000ea20000300a00 */
[----:B------:R-:W-:-:S03]  /*13fe0*/  IMAD.WIDE R104, R0, 0x4, R226 ;  /* 0x0000000400687825 */ /* 0x000fc600078e02e2 */
[----:B------:R3:W-:Y:S04]  /*13ff0*/  LDGSTS.E [R244+0x16b00], [R102.64], !P2 ;  /* 0x16b0000066f47fae */ /* 0x0007e8000d121848 */
[----:B------:R4:W-:Y:S01]  /*14000*/  LDGSTS.E [R244+0x16b80], [R100.64], !P2 ;  /* 0x16b8000064f47fae */ /* 0x0009e2000d121848 */
[----:B------:R-:W-:-:S03]  /*14010*/  IADD3 R98, R252, -0xbe, RZ ;  /* 0xffffff42fc627810 */ /* 0x000fc60007ffe0ff */
        /* <DEDUP_REMOVED lines=8> */
[----:B----4-:R-:W-:-:S05]  /*140a0*/  IMAD.WIDE R100, R0, 0x4, R230 ;  /* 0x0000000400647825 */ /* 0x010fca00078e02e6 */
[----:B------:R4:W-:Y:S04]  /*140b0*/  STL.64 [R1+0xef0], R100 ;  /* 0x000ef06401007387 */ /* 0x0009e80000100a00 */
[----:B------:R-:W2:Y:S04]  /*140c0*/  LDL.LU.64 R220, [R1+0x2b8] ;  /* 0x0002b80001dc7983 */ /* 0x000ea80000300a00 */
[----:B------:R-:W2:Y:S04]  /*140d0*/  LDL.LU.64 R222, [R1+0x2b0] ;  /* 0x0002b00001de7983 */ /* 0x000ea80000300a00 */
[----:B------:R-:W2:Y:S04]  /*140e0*/  LDL.LU.64 R224, [R1+0x2a8] ;  /* 0x0002a80001e07983 */ /* 0x000ea80000300a00 */
[----:B------:R-:W2:Y:S04]  /*140f0*/  LDL.LU.64 R226, [R1+0x2a0] ;  /* 0x0002a00001e27983 */ /* 0x000ea80000300a00 */
[----:B------:R4:W-:Y:S01]  /*14100*/  LDGSTS.E [R244+0x17380], [R100.64], !P3 ;  /* 0x1738000064f47fae */ /* 0x0009e2000d921848 */
[----:B--2---:R-:W-:-:S04]  /*14110*/  IMAD.WIDE R106, R0, 0x4, R232 ;  /* 0x00000004006a7825 */ /* 0x004fc800078e02e8 */
[C---:B-1----:R-:W-:Y:S01]  /*14120*/  IMAD.WIDE R104, R0.reuse, 0x4, R234 ;  /* 0x0000000400687825 */ /* 0x042fe200078e02ea */
[----:B------:R1:W-:Y:S04]  /*14130*/  STL.64 [R1+0xf18], R106 ;  /* 0x000f186a01007387 */ /* 0x0003e80000100a00 */
[----:B------:R-:W2:Y:S04]  /*14140*/  LDL.LU.64 R228, [R1+0x298] ;  /* 0x0002980001e47983 */ /* 0x000ea80000300a00 */
[----:B------:R1:W-:Y:S04]  /*14150*/  STL.64 [R1+0xf20], R104 ;  /* 0x000f206801007387 */ /* 0x0003e80000100a00 */
[----:B------:R1:W-:Y:S01]  /*14160*/  LDGSTS.E [R244+0x17a00], [R106.64], !P2 ;  /* 0x17a000006af47fae */ /* 0x0003e2000d121848 */
[----:B---3--:R-:W-:-:S03]  /*14170*/  IMAD.WIDE R102, R0, 0x4, R250 ;  /* 0x0000000400667825 */ /* 0x008fc600078e02fa */
[----:B------:R3:W-:Y:S01]  /*14180*/  LDGSTS.E [R244+0x17a80], [R104.64], !P2 ;  /* 0x17a8000068f47fae */ /* 0x0007e2000d121848 */
[----:B----4-:R-:W-:-:S03]  /*14190*/  IMAD.WIDE R100, R0, 0x4, R242 ;  /* 0x0000000400647825 */ /* 0x010fc600078e02f2 */
[----:B------:R4:W-:Y:S04]  /*141a0*/  STL.64 [R1+0xf28], R102 ;  /* 0x000f286601007387 */ /* 0x0009e80000100a00 */
[----:B------:R1:W-:Y:S04]  /*141b0*/  STL.64 [R1+0xf30], R100 ;  /* 0x000f306401007387 */ /* 0x0003e80000100a00 */
[----:B------:R-:W2:Y:S04]  /*141c0*/  LDL.LU.64 R230, [R1+0x290] ;  /* 0x0002900001e67983 */ /* 0x000ea80000300a00 */
[----:B------:R-:W2:Y:S04]  /*141d0*/  LDL.LU.64 R232, [R1+0x288] ;  /* 0x0002880001e87983 */ /* 0x000ea80000300a00 */
[----:B------:R-:W2:Y:S04]  /*141e0*/  LDL.LU.64 R234, [R1+0x280] ;  /* 0x0002800001ea7983 */ /* 0x000ea80000300a00 */
[----:B------:R-:W2:Y:S04]  /*141f0*/  LDL.LU.64 R250, [R1+0x278] ;  /* 0x0002780001fa7983 */ /* 0x000ea80000300a00 */
[----:B------:R4:W-:Y:S04]  /*14200*/  LDGSTS.E [R244+0x17b00], [R102.64], !P2 ;  /* 0x17b0000066f47fae */ /* 0x0009e8000d121848 */
[----:B------:R-:W2:Y:S01]  /*14210*/  LDL.LU.64 R242, [R1+0x270] ;  /* 0x0002700001f27983 */ /* 0x000ea20000300a00 */
[----:B------:R-:W-:-:S03]  /*14220*/  IADD3 R98, R252, -0xc2, RZ ;  /* 0xffffff3efc627810 */ /* 0x000fc60007ffe0ff */
[----:B------:R4:W-:Y:S01]  /*14230*/  LDGSTS.E [R244+0x17b80], [R100.64], !P2 ;  /* 0x17b8000064f47fae */ /* 0x0009e2000d121848 */
[----:B-1----:R-:W-:-:S04]  /*14240*/  IMAD.WIDE R106, R0, 0x4, R240 ;  /* 0x00000004006a7825 */ /* 0x002fc800078e02f0 */
[C---:B---3--:R-:W-:Y:S01]  /*14250*/  IMAD.WIDE R104, R0.reuse, 0x4, R248 ;  /* 0x0000000400687825 */ /* 0x048fe200078e02f8 */
[----:B------:R1:W-:Y:S03]  /*14260*/  STL.64 [R1+0xf78], R106 ;  /* 0x000f786a01007387 */ /* 0x0003e60000100a00 */
[----:B----4-:R-:W-:Y:S01]  /*14270*/  IMAD.WIDE R102, R0, 0x4, R246 ;  /* 0x0000000400667825 */ /* 0x010fe200078e02f6 */
[----:B------:R-:W3:Y:S04]  /*14280*/  LDL.LU.64 R240, [R1+0x268] ;  /* 0x0002680001f07983 */ /* 0x000ee80000300a00 */
[----:B------:R4:W-:Y:S04]  /*14290*/  STL.64 [R1+0xf80], R104 ;  /* 0x000f806801007387 */ /* 0x0009e80000100a00 */
[----:B------:R-:W3:Y:S04]  /*142a0*/  LDL.LU.64 R248, [R1+0x260] ;  /* 0x0002600001f87983 */ /* 0x000ee80000300a00 */
[----:B------:R1:W-:Y:S04]  /*142b0*/  STL.64 [R1+0xf88], R102 ;  /* 0x000f886601007387 */ /* 0x0003e80000100a00 */
[----:B------:R-:W3:Y:S01]  /*142c0*/  LDL.LU.64 R246, [R1+0x258] ;  /* 0x0002580001f67983 */ /* 0x000ee20000300a00 */
[----:B------:R-:W-:-:S02]  /*142d0*/  ISETP.GE.U32.AND P3, PT, R98, 0x7ffffebf, PT ;  /* 0x7ffffebf6200780c */ /* 0x000fc40003f66070 */
[----:B------:R-:W-:-:S04]  /*142e0*/  IADD3 R98, R252, -0xc6, RZ ;  /* 0xffffff3afc627810 */ /* 0x000fc80007ffe0ff */
[----:B------:R-:W-:Y:S02]  /*142f0*/  ISETP.GE.U32.AND P2, PT, R98, 0x7ffffebb, PT ;  /* 0x7ffffebb6200780c */ /* 0x000fe40003f46070 */
[----:B------:R-:W-:-:S05]  /*14300*/  IADD3 R98, R252, -0xca, RZ ;  /* 0xffffff36fc627810 */ /* 0x000fca0007ffe0ff */
[----:B------:R1:W-:Y:S04]  /*14310*/  LDGSTS.E [R244+0x18200], [R106.64], !P3 ;  /* 0x182000006af47fae */ /* 0x0003e8000d921848 */
[----:B------:R4:W-:Y:S04]  /*14320*/  LDGSTS.E [R244+0x18280], [R104.64], !P3 ;  /* 0x1828000068f47fae */ /* 0x0009e8000d921848 */
[----:B------:R4:W-:Y:S01]  /*14330*/  LDGSTS.E [R244+0x18300], [R102.64], !P3 ;  /* 0x1830000066f47fae */ /* 0x0009e2000d921848 */
[----:B------:R-:W-:-:S04]  /*14340*/  IMAD.WIDE R100, R0, 0x4, R220 ;  /* 0x0000000400647825 */ /* 0x000fc800078e02dc */
[----:B-1----:R-:W-:Y:S01]  /*14350*/  IMAD.WIDE R106, R0, 0x4, R222 ;  /* 0x00000004006a7825 */ /* 0x002fe200078e02de */
[----:B------:R2:W-:Y:S01]  /*14360*/  LDGSTS.E [R244+0x18380], [R100.64], !P3 ;  /* 0x1838000064f47fae */ /* 0x0005e2000d921848 */
[----:B------:R-:W-:Y:S02]  /*14370*/  ISETP.GE.U32.AND P3, PT, R98, 0x7ffffeb7, PT ;  /* 0x7ffffeb76200780c */ /* 0x000fe40003f66070 */
[C---:B----4-:R-:W-:Y:S01]  /*14380*/  IMAD.WIDE R104, R0.reuse, 0x4, R224 ;  /* 0x0000000400687825 */ /* 0x050fe200078e02e0 */
[----:B------:R2:W-:Y:S03]  /*14390*/  STL.64 [R1+0xf90], R100 ;  /* 0x000f906401007387 */ /* 0x0005e60000100a00 */
[----:B------:R-:W-:Y:S01]  /*143a0*/  IMAD.WIDE R102, R0, 0x4, R226 ;  /* 0x0000000400667825 */ /* 0x000fe200078e02e2 */
[----:B------:R-:W-:Y:S01]  /*143b0*/  IADD3 R98, R252, -0xce, RZ ;  /* 0xffffff32fc627810 */ /* 0x000fe20007ffe0ff */
[----:B------:R1:W-:Y:S04]  /*143c0*/  LDGSTS.E [R244+0x18a00], [R106.64], !P2 ;  /* 0x18a000006af47fae */ /* 0x0003e8000d121848 */
[----:B------:R4:W-:Y:S04]  /*143d0*/  LDGSTS.E [R244+0x18a80], [R104.64], !P2 ;  /* 0x18a8000068f47fae */ /* 0x0009e8000d121848 */
[----:B------:R1:W-:Y:S04]  /*143e0*/  LDGSTS.E [R244+0x18b00], [R102.64], !P2 ;  /* 0x18b0000066f47fae */ /* 0x0003e8000d121848 */
[----:B------:R1:W-:Y:S04]  /*143f0*/  STL.64 [R1+0xfb8], R106 ;  /* 0x000fb86a01007387 */ /* 0x0003e80000100a00 */
[----:B------:R4:W-:Y:S04]  /*14400*/  STL.64 [R1+0xfc0], R104 ;  /* 0x000fc06801007387 */ /* 0x0009e80000100a00 */
[----:B------:R1:W-:Y:S01]  /*14410*/  STL.64 [R1+0xfc8], R102 ;  /* 0x000fc86601007387 */ /* 0x0003e20000100a00 */
        /* <DEDUP_REMOVED lines=20> */
[----:B--2---:R-:W-:-:S05]  /*14560*/  IMAD.WIDE R100, R0, 0x4, R228 ;  /* 0x0000000400647825 */ /* 0x004fca00078e02e4 */
[----:B------:R2:W-:Y:S01]  /*14570*/  LDGSTS.E [R244+0x18b80], [R100.64], !P2 ;  /* 0x18b8000064f47fae */ /* 0x0005e2000d121848 */
[----:B------:R-:W-:-:S03]  /*14580*/  ISETP.GE.U32.AND P2, PT, R98, 0x7ffffeb3, PT ;  /* 0x7ffffeb36200780c */ /* 0x000fc60003f46070 */
[----:B------:R2:W-:Y:S01]  /*14590*/  STL.64 [R1+0xfd0], R100 ;  /* 0x000fd06401007387 */ /* 0x0005e20000100a00 */
[----:B------:R-:W-:Y:S01]  /*145a0*/  IADD3 R98, R252, -0xd2, RZ ;  /* 0xffffff2efc627810 */ /* 0x000fe20007ffe0ff */
[----:B-1----:R-:W-:-:S04]  /*145b0*/  IMAD.WIDE R106, R0, 0x4, R230 ;  /* 0x00000004006a7825 */ /* 0x002fc800078e02e6 */
[C---:B----4-:R-:W-:Y:S01]  /*145c0*/  IMAD.WIDE R104, R0.reuse, 0x4, R232 ;  /* 0x0000000400687825 */ /* 0x050fe200078e02e8 */
[----:B------:R1:W-:Y:S03]  /*145d0*/  LDGSTS.E [R244+0x19200], [R106.64], !P3 ;  /* 0x192000006af47fae */ /* 0x0003e6000d921848 */
[C---:B------:R-:W-:Y:S01]  /*145e0*/  IMAD.WIDE R102, R0.reuse, 0x4, R234 ;  /* 0x0000000400667825 */ /* 0x040fe200078e02ea */
[----:B------:R3:W-:Y:S03]  /*145f0*/  LDGSTS.E [R244+0x19280], [R104.64], !P3 ;  /* 0x1928000068f47fae */ /* 0x0007e6000d921848 */
[C---:B--2---:R-:W-:Y:S01]  /*14600*/  IMAD.WIDE R100, R0.reuse, 0x4, R250 ;  /* 0x0000000400647825 */ /* 0x044fe200078e02fa */
[----:B------:R1:W-:Y:S04]  /*14610*/  STL.64 [R1+0x1018], R106 ;  /* 0x0010186a01007387 */ /* 0x0003e80000100a00 */
[----:B------:R2:W-:Y:S04]  /*14620*/  LDGSTS.E [R244+0x19300], [R102.64], !P3 ;  /* 0x1930000066f47fae */ /* 0x0005e8000d921848 */
[----:B------:R3:W-:Y:S04]  /*14630*/  STL.64 [R1+0x1020], R104 ;  /* 0x0010206801007387 */ /* 0x0007e80000100a00 */
[----:B------:R4:W-:Y:S01]  /*14640*/  LDGSTS.E [R244+0x19380], [R100.64], !P3 ;  /* 0x1938000064f47fae */ /* 0x0009e2000d921848 */
[----:B-1----:R-:W-:Y:S01]  /*14650*/  IMAD.WIDE R106, R0, 0x4, R242 ;  /* 0x00000004006a7825 */ /* 0x002fe200078e02f2 */
[----:B------:R-:W-:-:S02]  /*14660*/  ISETP.GE.U32.AND P3, PT, R98, 0x7ffffeaf, PT ;  /* 0x7ffffeaf6200780c */ /* 0x000fc40003f66070 */
[----:B------:R2:W-:Y:S01]  /*14670*/  STL.64 [R1+0x1028], R102 ;  /* 0x0010286601007387 */ /* 0x0005e20000100a00 */
[----:B------:R-:W-:-:S03]  /*14680*/  IADD3 R98, R252, -0xd6, RZ ;  /* 0xffffff2afc627810 */ /* 0x000fc60007ffe0ff */
[----:B------:R4:W-:Y:S01]  /*14690*/  STL.64 [R1+0x1030], R100 ;  /* 0x0010306401007387 */ /* 0x0009e20000100a00 */
[----:B---3--:R-:W-:-:S03]  /*146a0*/  IMAD.WIDE R104, R0, 0x4, R240 ;  /* 0x0000000400687825 */ /* 0x008fc600078e02f0 */
[----:B------:R1:W-:Y:S04]  /*146b0*/  LDGSTS.E [R244+0x19a00], [R106.64], !P2 ;  /* 0x19a000006af47fae */ /* 0x0003e8000d121848 */
[----:B------:R3:W-:Y:S01]  /*146c0*/  LDGSTS.E [R244+0x19a80], [R104.64], !P2 ;  /* 0x19a8000068f47fae */ /* 0x0007e2000d121848 */
[----:B--2---:R-:W-:-:S03]  /*146d0*/  IMAD.WIDE R102, R0, 0x4, R248 ;  /* 0x0000000400667825 */ /* 0x004fc600078e02f8 */
[----:B------:R-:W-:Y:S04]  /*146e0*/  STL.64 [R1+0x1078], R106 ;  /* 0x0010786a01007387 */ /* 0x000fe80000100a00 */
[----:B------:R3:W-:Y:S01]  /*146f0*/  LDGSTS.E [R244+0x19b00], [R102.64], !P2 ;  /* 0x19b0000066f47fae */ /* 0x0007e2000d121848 */
[----:B----4-:R-:W-:-:S03]  /*14700*/  IMAD.WIDE R100, R0, 0x4, R246 ;  /* 0x0000000400647825 */ /* 0x010fc600078e02f6 */
[----:B------:R-:W-:Y:S04]  /*14710*/  STL.64 [R1+0x1080], R104 ;  /* 0x0010806801007387 */ /* 0x000fe80000100a00 */
[----:B------:R2:W-:Y:S01]  /*14720*/  LDGSTS.E [R244+0x19b80], [R100.64], !P2 ;  /* 0x19b8000064f47fae */ /* 0x0005e2000d121848 */
[----:B------:R-:W-:-:S03]  /*14730*/  ISETP.GE.U32.AND P2, PT, R98, 0x7ffffeab, PT ;  /* 0x7ffffeab6200780c */ /* 0x000fc60003f46070 */
[----:B------:R-:W-:Y:S04]  /*14740*/  STL.64 [R1+0x1088], R102 ;  /* 0x0010886601007387 */ /* 0x000fe80000100a00 */
[----:B------:R2:W-:Y:S04]  /*14750*/  STL.64 [R1+0x1090], R100 ;  /* 0x0010906401007387 */ /* 0x0005e80000100a00 */
[----:B------:R4:W-:Y:S04]  /*14760*/  LDGSTS.E [R244+0x1a200], [R96.64], !P3 ;  /* 0x1a20000060f47fae */ /* 0x0009e8000d921848 */
[----:B------:R1:W-:Y:S01]  /*14770*/  LDGSTS.E [R244+0x1a280], [R94.64], !P3 ;  /* 0x1a2800005ef47fae */ /* 0x0003e2000d921848 */
[----:B--2---:R-:W-:Y:S01]  /*14780*/  IMAD.WIDE R100, R0, 0x4, R90 ;  /* 0x0000000400647825 */ /* 0x004fe200078e025a */
        /* <DEDUP_REMOVED lines=20> */
[----:B--2---:R-:W-:Y:S01]  /*148d0*/  IMAD.WIDE R84, R0, 0x4, R74 ;  /* 0x0000000400547825 */ /* 0x004fe200078e024a */
        /* <DEDUP_REMOVED lines=35> */
[----:B------:R-:W-:Y:S01]  /*14b10*/  STL.64 [R1+0x1270], R68 ;  /* 0x0012704401007387 */ /* 0x000fe20000100a00 */
[----:B------:R-:W-:-:S03]  /*14b20*/  IMAD.WIDE R44, R0, 0x4, R44 ;  /* 0x00000004002c7825 */ /* 0x000fc600078e022c */
[----:B------:R3:W-:Y:S01]  /*14b30*/  LDGSTS.E [R244+0x1cb80], [R60.64], !P2 ;  /* 0x1cb800003cf47fae */ /* 0x0007e2000d121848 */
[----:B------:R-:W-:-:S03]  /*14b40*/  ISETP.GE.U32.AND P2, PT, R50, 0x7ffffe93, PT ;  /* 0x7ffffe933200780c */ /* 0x000fc60003f46070 */
[----:B------:R-:W-:Y:S04]  /*14b50*/  STL.64 [R1+0x12b8], R56 ;  /* 0x0012b83801007387 */ /* 0x000fe80000100a00 */
[----:B------:R-:W-:Y:S04]  /*14b60*/  STL.64 [R1+0x12c0], R54 ;  /* 0x0012c03601007387 */ /* 0x000fe80000100a00 */
[----:B------:R2:W-:Y:S01]  /*14b70*/  STL.64 [R1+0x12c8], R52 ;  /* 0x0012c83401007387 */ /* 0x0005e20000100a00 */
[----:B------:R-:W-:-:S03]  /*14b80*/  IMAD.WIDE R40, R0, 0x4, R40 ;  /* 0x0000000400287825 */ /* 0x000fc600078e0228 */
[----:B------:R3:W-:Y:S01]  /*14b90*/  LDGSTS.E [R244+0x1d200], [R48.64], !P3 ;  /* 0x1d20000030f47fae */ /* 0x0007e2000d921848 */
[----:B------:R-:W-:-:S03]  /*14ba0*/  IMAD.WIDE R38, R0, 0x4, R38 ;  /* 0x0000000400267825 */ /* 0x000fc600078e0226 */
[----:B------:R3:W-:Y:S01]  /*14bb0*/  LDGSTS.E [R244+0x1d280], [R46.64], !P3 ;  /* 0x1d2800002ef47fae */ /* 0x0007e2000d921848 */
[----:B--2---:R-:W-:Y:S01]  /*14bc0*/  IMAD.WIDE R52, R0, 0x4, R42 ;  /* 0x0000000400347825 */ /* 0x004fe200078e022a */
        /* <DEDUP_REMOVED lines=12> */
[----:B--2---:R-:W-:Y:S01]  /*14c90*/  IMAD.WIDE R44, R0, 0x4, R34 ;  /* 0x00000004002c7825 */ /* 0x004fe200078e0222 */
[----:B------:R-:W-:Y:S02]  /*14ca0*/  IADD3 R34, R252, -0xf6, RZ ;  /* 0xffffff0afc227810 */ /* 0x000fe40007ffe0ff */
[----:B------:R2:W-:Y:S01]  /*14cb0*/  LDGSTS.E [R244+0x1db00], [R36.64], !P2 ;  /* 0x1db0000024f47fae */ /* 0x0005e2000d121848 */
[----:B------:R-:W-:-:S03]  /*14cc0*/  IMAD.WIDE R30, R0, 0x4, R30 ;  /* 0x00000004001e7825 */ /* 0x000fc600078e021e */
[----:B------:R3:W-:Y:S01]  /*14cd0*/  LDGSTS.E [R244+0x1db80], [R44.64], !P2 ;  /* 0x1db800002cf47fae */ /* 0x0007e2000d121848 */
[----:B------:R-:W-:Y:S01]  /*14ce0*/  ISETP.GE.U32.AND P2, PT, R34, 0x7ffffe8b, PT ;  /* 0x7ffffe8b2200780c */ /* 0x000fe20003f46070 */
[C---:B------:R-:W-:Y:S02]  /*14cf0*/  IMAD.WIDE R28, R0.reuse, 0x4, R28 ;  /* 0x00000004001c7825 */ /* 0x040fe400078e021c */
[----:B------:R-:W-:Y:S04]  /*14d00*/  STL.64 [R1+0x1330], R52 ;  /* 0x0013303401007387 */ /* 0x000fe80000100a00 */
        /* <DEDUP_REMOVED lines=8> */
[----:B--2---:R-:W-:-:S03]  /*14d90*/  IMAD.WIDE R36, R0, 0x4, R26 ;  /* 0x0000000400247825 */ /* 0x004fc600078e021a */
[----:B------:R3:W-:Y:S01]  /*14da0*/  LDGSTS.E [R244+0x1e200], [R32.64], !P3 ;  /* 0x1e20000020f47fae */ /* 0x0007e2000d921848 */
[----:B------:R-:W-:-:S03]  /*14db0*/  IADD3 R26, R252, -0xfa, RZ ;  /* 0xffffff06fc1a7810 */ /* 0x000fc60007ffe0ff */
[----:B------:R-:W-:Y:S04]  /*14dc0*/  STL.64 [R1+0x13c0], R30 ;  /* 0x0013c01e01007387 */ /* 0x000fe80000100a00 */
[----:B------:R3:W-:Y:S04]  /*14dd0*/  LDGSTS.E [R244+0x1e280], [R30.64], !P3 ;  /* 0x1e2800001ef47fae */ /* 0x0007e8000d921848 */
[----:B------:R2:W-:Y:S04]  /*14de0*/  STL.64 [R1+0x13c8], R28 ;  /* 0x0013c81c01007387 */ /* 0x0005e80000100a00 */
[----:B------:R2:W-:Y:S04]  /*14df0*/  LDGSTS.E [R244+0x1e300], [R28.64], !P3 ;  /* 0x1e3000001cf47fae */ /* 0x0005e8000d921848 */
[----:B------:R-:W-:Y:S04]  /*14e00*/  STL.64 [R1+0x13d0], R36 ;  /* 0x0013d02401007387 */ /* 0x000fe80000100a00 */
[----:B------:R3:W-:Y:S01]  /*14e10*/  LDGSTS.E [R244+0x1e380], [R36.64], !P3 ;  /* 0x1e38000024f47fae */ /* 0x0007e2000d921848 */
[----:B------:R-:W-:Y:S01]  /*14e20*/  ISETP.GE.U32.AND P3, PT, R26, 0x7ffffe87, PT ;  /* 0x7ffffe871a00780c */ /* 0x000fe20003f66070 */
[----:B--2---:R-:W-:-:S02]  /*14e30*/  IMAD.WIDE R28, R0, 0x4, R18 ;  /* 0x00000004001c7825 */ /* 0x004fc400078e0212 */
[----:B------:R-:W-:Y:S04]  /*14e40*/  STL.64 [R1+0x13f8], R24 ;  /* 0x0013f81801007387 */ /* 0x000fe80000100a00 */
[----:B------:R-:W-:Y:S01]  /*14e50*/  STL.64 [R1+0x1400], R22 ;  /* 0x0014001601007387 */ /* 0x000fe20000100a00 */
[----:B------:R-:W-:-:S03]  /*14e60*/  IMAD.WIDE R16, R0, 0x4, R16 ;  /* 0x0000000400107825 */ /* 0x000fc600078e0210 */
[----:B------:R2:W-:Y:S01]  /*14e70*/  STL.64 [R1+0x1408], R20 ;  /* 0x0014081401007387 */ /* 0x0005e20000100a00 */
[----:B------:R-:W-:-:S03]  /*14e80*/  IMAD.WIDE R14, R0, 0x4, R14 ;  /* 0x00000004000e7825 */ /* 0x000fc600078e020e */
[----:B------:R3:W-:Y:S01]  /*14e90*/  LDGSTS.E [R244+0x1ea00], [R24.64], !P2 ;  /* 0x1ea0000018f47fae */ /* 0x0007e2000d121848 */
[----:B------:R-:W-:-:S03]  /*14ea0*/  IMAD.WIDE R12, R0, 0x4, R12 ;  /* 0x00000004000c7825 */ /* 0x000fc600078e020c */
[----:B------:R-:W-:Y:S04]  /*14eb0*/  STL.64 [R1+0x1410], R28 ;  /* 0x0014101c01007387 */ /* 0x000fe80000100a00 */
[----:B------:R3:W-:Y:S04]  /*14ec0*/  LDGSTS.E [R244+0x1ea80], [R22.64], !P2 ;  /* 0x1ea8000016f47fae */ /* 0x0007e8000d121848 */
[----:B------:R-:W3:Y:S04]  /*14ed0*/  LDL.LU.64 R226, [R1+0x4e0] ;  /* 0x0004e00001e27983 */ /* 0x000ee80000300a00 */
[----:B------:R2:W-:Y:S04]  /*14ee0*/  LDGSTS.E [R244+0x1eb00], [R20.64], !P2 ;  /* 0x1eb0000014f47fae */ /* 0x0005e8000d121848 */
[----:B------:R-:W4:Y:S04]  /*14ef0*/  LDL.LU.64 R232, [R1+0x4e8] ;  /* 0x0004e80001e87983 */ /* 0x000f280000300a00 */
[----:B------:R-:W4:Y:S01]  /*14f00*/  LDL.LU.64 R234, [R1+0x4f0] ;  /* 0x0004f00001ea7983 */ /* 0x000f220000300a00 */
[----:B--2---:R-:W-:-:S03]  /*14f10*/  IMAD.WIDE R20, R0, 0x4, R10 ;  /* 0x0000000400147825 */ /* 0x004fc600078e020a */
[----:B------:R-:W2:Y:S04]  /*14f20*/  LDL.LU.64 R242, [R1+0x4f8] ;  /* 0x0004f80001f27983 */ /* 0x000ea80000300a00 */
[----:B------:R-:W-:Y:S04]  /*14f30*/  STL.64 [R1+0x1438], R16 ;  /* 0x0014381001007387 */ /* 0x000fe80000100a00 */
[----:B------:R-:W-:Y:S01]  /*14f40*/  STL.64 [R1+0x1440], R14 ;  /* 0x0014400e01007387 */ /* 0x000fe20000100a00 */
[----:B------:R-:W-:-:S03]  /*14f50*/  IMAD.WIDE R8, R0, 0x4, R8 ;  /* 0x0000000400087825 */ /* 0x000fc600078e0208 */
[----:B------:R1:W-:Y:S01]  /*14f60*/  STL.64 [R1+0x1448], R12 ;  /* 0x0014480c01007387 */ /* 0x0003e20000100a00 */
[----:B------:R-:W-:-:S03]  /*14f70*/  IMAD.WIDE R6, R0, 0x4, R6 ;  /* 0x0000000400067825 */ /* 0x000fc600078e0206 */
[----:B------:R-:W-:Y:S01]  /*14f80*/  STL.64 [R1+0x1450], R20 ;  /* 0x0014501401007387 */ /* 0x000fe20000100a00 */
[----:B------:R-:W-:-:S03]  /*14f90*/  IMAD.WIDE R4, R0, 0x4, R4 ;  /* 0x0000000400047825 */ /* 0x000fc600078e0204 */
[----:B------:R1:W-:Y:S04]  /*14fa0*/  LDGSTS.E [R244+0x1eb80], [R28.64], !P2 ;  /* 0x1eb800001cf47fae */ /* 0x0003e8000d121848 */
[----:B------:R-:W2:Y:S04]  /*14fb0*/  LDL.LU.64 R228, [R1+0x500] ;  /* 0x0005000001e47983 */ /* 0x000ea80000300a00 */
[----:B------:R1:W-:Y:S04]  /*14fc0*/  LDGSTS.E [R244+0x1f200], [R16.64], !P3 ;  /* 0x1f20000010f47fae */ /* 0x0003e8000d921848 */
[----:B------:R1:W-:Y:S04]  /*14fd0*/  LDGSTS.E [R244+0x1f280], [R14.64], !P3 ;  /* 0x1f2800000ef47fae */ /* 0x0003e8000d921848 */
[----:B------:R-:W2:Y:S04]  /*14fe0*/  LDL.LU.64 R230, [R1+0x508] ;  /* 0x0005080001e67983 */ /* 0x000ea80000300a00 */
[----:B------:R1:W-:Y:S04]  /*14ff0*/  LDGSTS.E [R244+0x1f300], [R12.64], !P3 ;  /* 0x1f3000000cf47fae */ /* 0x0003e8000d921848 */
[----:B------:R-:W2:Y:S04]  /*15000*/  LDL.LU.64 R250, [R1+0x510] ;  /* 0x0005100001fa7983 */ /* 0x000ea80000300a00 */
[----:B------:R-:W2:Y:S01]  /*15010*/  LDL.LU.64 R240, [R1+0x518] ;  /* 0x0005180001f07983 */ /* 0x000ea20000300a00 */
[----:B-1----:R-:W-:-:S03]  /*15020*/  IMAD.WIDE R12, R0, 0x4, R2 ;  /* 0x00000004000c7825 */ /* 0x002fc600078e0202 */
[----:B------:R4:W-:Y:S04]  /*15030*/  STL.64 [R1+0x1478], R8 ;  /* 0x0014780801007387 */ /* 0x0009e80000100a00 */
[----:B------:R1:W-:Y:S04]  /*15040*/  STL.64 [R1+0x1480], R6 ;  /* 0x0014800601007387 */ /* 0x0003e80000100a00 */
[----:B------:R2:W-:Y:S04]  /*15050*/  STL.64 [R1+0x1488], R4 ;  /* 0x0014880401007387 */ /* 0x0005e80000100a00 */
[----:B------:R-:W-:Y:S04]  /*15060*/  STL.64 [R1+0x1490], R12 ;  /* 0x0014900c01007387 */ /* 0x000fe80000100a00 */
[----:B------:R-:W2:Y:S04]  /*15070*/  LDL.LU.64 R248, [R1+0x520] ;  /* 0x0005200001f87983 */ /* 0x000ea80000300a00 */
[----:B------:R-:W2:Y:S01]  /*15080*/  LDL.LU.64 R246, [R1+0x528] ;  /* 0x0005280001f67983 */ /* 0x000ea20000300a00 */
[----:B------:R-:W-:-:S02]  /*15090*/  IADD3 R18, R252, -0xfe, RZ ;  /* 0xffffff02fc127810 */ /* 0x000fc40007ffe0ff */
[----:B------:R-:W-:Y:S01]  /*150a0*/  IADD3 R10, R252, -0x8c, RZ ;  /* 0xffffff74fc0a7810 */ /* 0x000fe20007ffe0ff */
[----:B------:R1:W-:Y:S01]  /*150b0*/  LDGSTS.E [R244+0x1f380], [R20.64], !P3 ;  /* 0x1f38000014f47fae */ /* 0x0003e2000d921848 */
[----:B------:R-:W-:Y:S02]  /*150c0*/  ISETP.GE.U32.AND P2, PT, R18, 0x7ffffe83, PT ;  /* 0x7ffffe831200780c */ /* 0x000fe40003f46070 */
[----:B------:R-:W-:-:S11]  /*150d0*/  ISETP.GE.U32.AND P3, PT, R10, 0x7ffffef5, PT ;  /* 0x7ffffef50a00780c */ /* 0x000fd60003f66070 */
[----:B------:R4:W-:Y:S04]  /*150e0*/  LDGSTS.E [R244+0x1fa00], [R8.64], !P2 ;  /* 0x1fa0000008f47fae */ /* 0x0009e8000d121848 */
[----:B------:R1:W-:Y:S04]  /*150f0*/  LDGSTS.E [R244+0x1fa80], [R6.64], !P2 ;  /* 0x1fa8000006f47fae */ /* 0x0003e8000d121848 */
[----:B------:R2:W-:Y:S04]  /*15100*/  LDGSTS.E [R244+0x1fb00], [R4.64], !P2 ;  /* 0x1fb0000004f47fae */ /* 0x0005e8000d121848 */
[----:B------:R1:W-:Y:S01]  /*15110*/  LDGSTS.E [R244+0x1fb80], [R12.64], !P2 ;  /* 0x1fb800000cf47fae */ /* 0x0003e2000d121848 */
[----:B---3--:R-:W-:-:S05]  /*15120*/  IMAD.WIDE R10, R0, 0x4, R226 ;  /* 0x00000004000a7825 */ /* 0x008fca00078e02e2 */
[----:B------:R3:W-:Y:S01]  /*15130*/  LDGSTS.E [R245+0x10400], [R10.64], !P1 ;  /* 0x104000000af57fae */ /* 0x0007e2000c921848 */
[----:B----4-:R-:W-:-:S03]  /*15140*/  IMAD.WIDE R8, R0, 0x4, R232 ;  /* 0x0000000400087825 */ /* 0x010fc600078e02e8 */
[----:B------:R-:W4:Y:S01]  /*15150*/  LDL.LU.64 R232, [R1+0x530] ;  /* 0x0005300001e87983 */ /* 0x000f220000300a00 */
[----:B-1----:R-:W-:-:S03]  /*15160*/  IMAD.WIDE R6, R0, 0x4, R234 ;  /* 0x0000000400067825 */ /* 0x002fc600078e02ea */
[----:B------:R3:W-:Y:S01]  /*15170*/  STL.64 [R1+0x2f0], R10 ;  /* 0x0002f00a01007387 */ /* 0x0007e20000100a00 */
[----:B--2---:R-:W-:-:S03]  /*15180*/  IMAD.WIDE R4, R0, 0x4, R242 ;  /* 0x0000000400047825 */ /* 0x004fc600078e02f2 */
[----:B------:R-:W2:Y:S04]  /*15190*/  LDL.LU.64 R234, [R1+0x538] ;  /* 0x0005380001ea7983 */ /* 0x000ea80000300a00 */
[----:B------:R1:W-:Y:S04]  /*151a0*/  STL.64 [R1+0x2e8], R8 ;  /* 0x0002e80801007387 */ /* 0x0003e80000100a00 */
[----:B------:R1:W-:Y:S04]  /*151b0*/  STL.64 [R1+0x2e0], R6 ;  /* 0x0002e00601007387 */ /* 0x0003e80000100a00 */
[----:B------:R1:W-:Y:S04]  /*151c0*/  LDGSTS.E [R245+0x10480], [R8.64], !P1 ;  /* 0x1048000008f57fae */ /* 0x0003e8000c921848 */
[----:B------:R1:W-:Y:S04]  /*151d0*/  STL.64 [R1+0x2d8], R4 ;  /* 0x0002d80401007387 */ /* 0x0003e80000100a00 */
[----:B------:R-:W2:Y:S01]  /*151e0*/  LDL.LU.64 R242, [R1+0x540] ;  /* 0x0005400001f27983 */ /* 0x000ea20000300a00 */
[----:B---3--:R-:W-:-:S03]  /*151f0*/  IMAD.WIDE R10, R0, 0x4, R228 ;  /* 0x00000004000a7825 */ /* 0x008fc600078e02e4 */
[----:B------:R3:W-:Y:S04]  /*15200*/  LDGSTS.E [R245+0x10500], [R6.64], !P1 ;  /* 0x1050000006f57fae */ /* 0x0007e8000c921848 */
[----:B------:R3:W-:Y:S04]  /*15210*/  LDGSTS.E [R245+0x10580], [R4.64], !P1 ;  /* 0x1058000004f57fae */ /* 0x0007e8000c921848 */
[----:B------:R-:W2:Y:S01]  /*15220*/  LDL.LU.64 R226, [R1+0x548] ;  /* 0x0005480001e27983 */ /* 0x000ea20000300a00 */
[----:B-1----:R-:W-:-:S03]  /*15230*/  IMAD.WIDE R8, R0, 0x4, R230 ;  /* 0x0000000400087825 */ /* 0x002fc600078e02e6 */
[----:B------:R-:W2:Y:S04]  /*15240*/  LDL.LU.64 R228, [R1+0x550] ;  /* 0x0005500001e47983 */ /* 0x000ea80000300a00 */
[----:B------:R1:W-:Y:S01]  /*15250*/  STL.64 [R1+0x2b0], R10 ;  /* 0x0002b00a01007387 */ /* 0x0003e20000100a00 */
[----:B---3--:R-:W-:-:S03]  /*15260*/  IMAD.WIDE R6, R0, 0x4, R250 ;  /* 0x0000000400067825 */ /* 0x008fc600078e02fa */
[----:B------:R-:W3:Y:S01]  /*15270*/  LDL.LU.64 R230, [R1+0x558] ;  /* 0x0005580001e67983 */ /* 0x000ee20000300a00 */
[----:B------:R-:W-:-:S03]  /*15280*/  IMAD.WIDE R4, R0, 0x4, R240 ;  /* 0x0000000400047825 */ /* 0x000fc600078e02f0 */
[----:B------:R1:W-:Y:S04]  /*15290*/  STL.64 [R1+0x2a8], R8 ;  /* 0x0002a80801007387 */ /* 0x0003e80000100a00 */
[----:B------:R4:W-:Y:S04]  /*152a0*/  STL.64 [R1+0x2a0], R6 ;  /* 0x0002a00601007387 */ /* 0x0009e80000100a00 */
[----:B------:R1:W-:Y:S04]  /*152b0*/  LDGSTS.E [R245+0x10c00], [R10.64], !P4 ;  /* 0x10c000000af57fae */ /* 0x0003e8000e121848 */
[----:B------:R2:W-:Y:S04]  /*152c0*/  STL.64 [R1+0x298], R4 ;  /* 0x0002980401007387 */ /* 0x0005e80000100a00 */
[----:B------:R-:W3:Y:S01]  /*152d0*/  LDL.LU.64 R250, [R1+0x560] ;  /* 0x0005600001fa7983 */ /* 0x000ee20000300a00 */
[----:B-1----:R-:W-:-:S03]  /*152e0*/  IMAD.WIDE R10, R0, 0x4, R248 ;  /* 0x00000004000a7825 */ /* 0x002fc600078e02f8 */
[----:B------:R-:W3:Y:S04]  /*152f0*/  LDL.LU.64 R240, [R1+0x568] ;  /* 0x0005680001f07983 */ /* 0x000ee80000300a00 */
[----:B------:R1:W-:Y:S04]  /*15300*/  LDGSTS.E [R245+0x10c80], [R8.64], !P4 ;  /* 0x10c8000008f57fae */ /* 0x0003e8000e121848 */
[----:B------:R-:W3:Y:S04]  /*15310*/  LDL.LU.64 R248, [R1+0x570] ;  /* 0x0005700001f87983 */ /* 0x000ee80000300a00 */
[----:B------:R2:W-:Y:S01]  /*15320*/  STL.64 [R1+0x270], R10 ;  /* 0x0002700a01007387 */ /* 0x0005e20000100a00 */
[----:B-1----:R-:W-:Y:S01]  /*15330*/  IMAD.WIDE R8, R0, 0x4, R246 ;  /* 0x0000000400087825 */ /* 0x002fe200078e02f6 */
[----:B------:R-:W-:-:S02]  /*15340*/  IADD3 R2, R252, -0x8f, RZ ;  /* 0xffffff71fc027810 */ /* 0x000fc40007ffe0ff */
[----:B------:R-:W3:Y:S02]  /*15350*/  LDL.LU.64 R246, [R1+0x578] ;  /* 0x0005780001f67983 */ /* 0x000ee40000300a00 */
[----:B------:R-:W-:Y:S02]  /*15360*/  ISETP.GE.U32.AND P2, PT, R2, 0x7ffffef2, PT ;  /* 0x7ffffef20200780c */ /* 0x000fe40003f46070 */
[----:B------:R4:W-:Y:S04]  /*15370*/  LDGSTS.E [R245+0x10d00], [R6.64], !P4 ;  /* 0x10d0000006f57fae */ /* 0x0009e8000e121848 */
[----:B------:R2:W-:Y:S04]  /*15380*/  LDGSTS.E [R245+0x10d80], [R4.64], !P4 ;  /* 0x10d8000004f57fae */ /* 0x0005e8000e121848 */
[----:B------:R1:W-:Y:S04]  /*15390*/  STL.64 [R1+0x268], R8 ;  /* 0x0002680801007387 */ /* 0x0003e80000100a00 */
[----:B------:R1:W-:Y:S04]  /*153a0*/  LDGSTS.E [R245+0x11400], [R10.64], !P0 ;  /* 0x114000000af57fae */ /* 0x0003e8000c121848 */
[----:B------:R1:W-:Y:S01]  /*153b0*/  LDGSTS.E [R245+0x11480], [R8.64], !P0 ;  /* 0x1148000008f57fae */ /* 0x0003e2000c121848 */
[----:B----4-:R-:W-:-:S04]  /*153c0*/  IMAD.WIDE R6, R0, 0x4, R232 ;  /* 0x0000000400067825 */ /* 0x010fc800078e02e8 */
[C---:B--2---:R-:W-:Y:S01]  /*153d0*/  IMAD.WIDE R4, R0.reuse, 0x4, R234 ;  /* 0x0000000400047825 */ /* 0x044fe200078e02ea */
[----:B------:R2:W-:Y:S04]  /*153e0*/  STL.64 [R1+0x260], R6 ;  /* 0x0002600601007387 */ /* 0x0005e80000100a00 */
[----:B------:R3:W-:Y:S04]  /*153f0*/  STL.64 [R1+0x258], R4 ;  /* 0x0002580401007387 */ /* 0x0007e80000100a00 */
[----:B------:R2:W-:Y:S04]  /*15400*/  LDGSTS.E [R245+0x11500], [R6.64], !P0 ;  /* 0x1150000006f57fae */ /* 0x0005e8000c121848 */
[----:B------:R-:W4:Y:S04]  /*15410*/  LDL.LU.64 R224, [R1+0x580] ;  /* 0x0005800001e07983 */ /* 0x000f280000300a00 */
[----:B------:R3:W-:Y:S01]  /*15420*/  LDGSTS.E [R245+0x11580], [R4.64], !P0 ;  /* 0x1158000004f57fae */ /* 0x0007e2000c121848 */
[----:B-1----:R-:W-:-:S03]  /*15430*/  IMAD.WIDE R10, R0, 0x4, R242 ;  /* 0x00000004000a7825 */ /* 0x002fc600078e02f2 */
[----:B------:R-:W4:Y:S04]  /*15440*/  LDL.LU.64 R232, [R1+0x588] ;  /* 0x0005880001e87983 */ /* 0x000f280000300a00 */
[----:B------:R-:W4:Y:S04]  /*15450*/  LDL.LU.64 R234, [R1+0x590] ;  /* 0x0005900001ea7983 */ /* 0x000f280000300a00 */
[----:B------:R1:W-:Y:S01]  /*15460*/  STL.64 [R1+0x230], R10 ;  /* 0x0002300a01007387 */ /* 0x0003e20000100a00 */
[----:B------:R-:W-:-:S03]  /*15470*/  IMAD.WIDE R8, R0, 0x4, R226 ;  /* 0x0000000400087825 */ /* 0x000fc600078e02e2 */
[----:B------:R-:W4:Y:S01]  /*15480*/  LDL.LU.64 R242, [R1+0x598] ;  /* 0x0005980001f27983 */ /* 0x000f220000300a00 */
[----:B--2---:R-:W-:-:S03]  /*15490*/  IMAD.WIDE R6, R0, 0x4, R228 ;  /* 0x0000000400067825 */ /* 0x004fc600078e02e4 */
[----:B------:R2:W-:Y:S04]  /*154a0*/  STL.64 [R1+0x1e8], R8 ;  /* 0x0001e80801007387 */ /* 0x0005e80000100a00 */
[----:B------:R1:W-:Y:S01]  /*154b0*/  LDGSTS.E [R245+0x11c00], [R10.64], !P2 ;  /* 0x11c000000af57fae */ /* 0x0003e2000d121848 */
[----:B---3--:R-:W-:-:S03]  /*154c0*/  IMAD.WIDE R4, R0, 0x4, R230 ;  /* 0x0000000400047825 */ /* 0x008fc600078e02e6 */
[----:B------:R3:W-:Y:S04]  /*154d0*/  STL.64 [R1+0x1e0], R6 ;  /* 0x0001e00601007387 */ /* 0x0007e80000100a00 */
[----:B------:R1:W-:Y:S04]  /*154e0*/  STL.64 [R1+0x1d8], R4 ;  /* 0x0001d80401007387 */ /* 0x0003e80000100a00 */
[----:B------:R-:W4:Y:S04]  /*154f0*/  LDL.LU.64 R222, [R1+0x5a0] ;  /* 0x0005a00001de7983 */ /* 0x000f280000300a00 */
[----:B------:R2:W-:Y:S04]  /*15500*/  LDGSTS.E [R245+0x11c80], [R8.64], !P2 ;  /* 0x11c8000008f57fae */ /* 0x0005e8000d121848 */
[----:B------:R-:W4:Y:S01]  /*15510*/  LDL.LU.64 R226, [R1+0x5a8] ;  /* 0x0005a80001e27983 */ /* 0x000f220000300a00 */
[----:B-1----:R-:W-:-:S03]  /*15520*/  IMAD.WIDE R10, R0, 0x4, R250 ;  /* 0x00000004000a7825 */ /* 0x002fc600078e02fa */
[----:B------:R3:W-:Y:S04]  /*15530*/  LDGSTS.E [R245+0x11d00], [R6.64], !P2 ;  /* 0x11d0000006f57fae */ /* 0x0007e8000d121848 */
[----:B------:R-:W4:Y:S01]  /*15540*/  LDL.LU.64 R228, [R1+0x5b0] ;  /* 0x0005b00001e47983 */ /* 0x000f220000300a00 */
[----:B--2---:R-:W-:-:S03]  /*15550*/  IMAD.WIDE R8, R0, 0x4, R240 ;  /* 0x0000000400087825 */ /* 0x004fc600078e02f0 */
[----:B------:R1:W-:Y:S04]  /*15560*/  LDGSTS.E [R245+0x11d80], [R4.64], !P2 ;  /* 0x11d8000004f57fae */ /* 0x0003e8000d121848 */
[----:B------:R4:W-:Y:S01]  /*15570*/  STL.64 [R1+0x1b0], R10 ;  /* 0x0001b00a01007387 */ /* 0x0009e20000100a00 */
[----:B---3--:R-:W-:-:S03]  /*15580*/  IMAD.WIDE R6, R0, 0x4, R248 ;  /* 0x0000000400067825 */ /* 0x008fc600078e02f8 */
[----:B------:R-:W4:Y:S01]  /*15590*/  LDL.LU.64 R230, [R1+0x5b8] ;  /* 0x0005b80001e67983 */ /* 0x000f220000300a00 */
[----:B-1----:R-:W-:-:S03]  /*155a0*/  IMAD.WIDE R4, R0, 0x4, R246 ;  /* 0x0000000400047825 */ /* 0x002fc600078e02f6 */
[----:B------:R1:W-:Y:S04]  /*155b0*/  STL.64 [R1+0x1a8], R8 ;  /* 0x0001a80801007387 */ /* 0x0003e80000100a00 */
[----:B------:R3:W-:Y:S04]  /*155c0*/  STL.64 [R1+0x1a0], R6 ;  /* 0x0001a00601007387 */ /* 0x0007e80000100a00 */
[----:B------:R1:W-:Y:S04]  /*155d0*/  STL.64 [R1+0x198], R4 ;  /* 0x0001980401007387 */ /* 0x0003e80000100a00 */
[----:B------:R-:W4:Y:S04]  /*155e0*/  LDL.LU.64 R250, [R1+0x5c8] ;  /* 0x0005c80001fa7983 */ /* 0x000f280000300a00 */
[----:B------:R-:W4:Y:S01]  /*155f0*/  LDL.LU.64 R240, [R1+0x5d0] ;  /* 0x0005d00001f07983 */ /* 0x000f220000300a00 */
[----:B------:R-:W-:-:S03]  /*15600*/  IADD3 R2, R252, -0x90, RZ ;  /* 0xffffff70fc027810 */ /* 0x000fc60007ffe0ff */
[----:B------:R-:W4:Y:S01]  /*15610*/  LDL.LU.64 R248, [R1+0x5d8] ;  /* 0x0005d80001f87983 */ /* 0x000f220000300a00 */
[----:B------:R-:W-:Y:S02]  /*15620*/  ISETP.GE.U32.AND P1, PT, R2, 0x7ffffef1, PT ;  /* 0x7ffffef10200780c */ /* 0x000fe40003f26070 */
[----:B------:R-:W-:Y:S01]  /*15630*/  IADD3 R2, R252, -0x93, RZ ;  /* 0xffffff6dfc027810 */ /* 0x000fe20007ffe0ff */
[----:B------:R-:W4:Y:S03]  /*15640*/  LDL.LU.64 R246, [R1+0x5e0] ;  /* 0x0005e00001f67983 */ /* 0x000f260000300a00 */
[----:B------:R-:W-:Y:S02]  /*15650*/  ISETP.GE.U32.AND P4, PT, R2, 0x7ffffeee, PT ;  /* 0x7ffffeee0200780c */ /* 0x000fe40003f86070 */
[----:B------:R-:W-:-:S04]  /*15660*/  IADD3 R2, R252, -0x94, RZ ;  /* 0xffffff6cfc027810 */ /* 0x000fc80007ffe0ff */
[----:B------:R-:W-:Y:S02]  /*15670*/  ISETP.GE.U32.AND P0, PT, R2, 0x7ffffeed, PT ;  /* 0x7ffffeed0200780c */ /* 0x000fe40003f06070 */
[----:B------:R-:W-:-:S04]  /*15680*/  IADD3 R2, R252, -0x97, RZ ;  /* 0xffffff69fc027810 */ /* 0x000fc80007ffe0ff */
[----:B------:R-:W-:Y:S01]  /*15690*/  ISETP.GE.U32.AND P2, PT, R2, 0x7ffffeea, PT ;  /* 0x7ffffeea0200780c */ /* 0x000fe20003f46070 */
[----:B------:R4:W-:Y:S01]  /*156a0*/  LDGSTS.E [R245+0x12400], [R10.64], !P4 ;  /* 0x124000000af57fae */ /* 0x0009e2000e121848 */
[----:B------:R-:W-:-:S03]  /*156b0*/  IADD3 R2, R252, -0x9b, RZ ;  /* 0xffffff65fc027810 */ /* 0x000fc60007ffe0ff */
[----:B------:R1:W-:Y:S04]  /*156c0*/  LDGSTS.E [R245+0x12480], [R8.64], !P4 ;  /* 0x1248000008f57fae */ /* 0x0003e8000e121848 */
[----:B------:R3:W-:Y:S04]  /*156d0*/  LDGSTS.E [R245+0x12500], [R6.64], !P4 ;  /* 0x1250000006f57fae */ /* 0x0007e8000e121848 */
[----:B------:R1:W-:Y:S01]  /*156e0*/  LDGSTS.E [R245+0x12580], [R4.64], !P4 ;  /* 0x1258000004f57fae */ /* 0x0003e2000e121848 */
[----:B------:R-:W-:Y:S01]  /*156f0*/  ISETP.GE.U32.AND P4, PT, R2, 0x7ffffee6, PT ;  /* 0x7ffffee60200780c */ /* 0x000fe20003f86070 */
[----:B----4-:R-:W-:-:S04]  /*15700*/  IMAD.WIDE R10, R0, 0x4, R224 ;  /* 0x00000004000a7825 */ /* 0x010fc800078e02e0 */
[C---:B-1----:R-:W-:Y:S01]  /*15710*/  IMAD.WIDE R8, R0.reuse, 0x4, R232 ;  /* 0x0000000400087825 */ /* 0x042fe200078e02e8 */
[----:B------:R1:W-:Y:S03]  /*15720*/  STL.64 [R1+0x170], R10 ;  /* 0x0001700a01007387 */ /* 0x0003e60000100a00 */
[C---:B---3--:R-:W-:Y:S01]  /*15730*/  IMAD.WIDE R6, R0.reuse, 0x4, R234 ;  /* 0x0000000400067825 */ /* 0x048fe200078e02ea */
[----:B------:R3:W-:Y:S04]  /*15740*/  STL.64 [R1+0x168], R8 ;  /* 0x0001680801007387 */ /* 0x0007e80000100a00 */
[----:B------:R1:W-:Y:S01]  /*15750*/  LDGSTS.E [R245+0x12c00], [R10.64], !P2 ;  /* 0x12c000000af57fae */ /* 0x0003e2000d121848 */
[----:B------:R-:W-:-:S03]  /*15760*/  IMAD.WIDE R4, R0, 0x4, R242 ;  /* 0x0000000400047825 */ /* 0x000fc600078e02f2 */
[----:B------:R4:W-:Y:S04]  /*15770*/  STL.64 [R1+0x160], R6 ;  /* 0x0001600601007387 */ /* 0x0009e80000100a00 */
[----:B------:R3:W-:Y:S04]  /*15780*/  LDGSTS.E [R245+0x12c80], [R8.64], !P2 ;  /* 0x12c8000008f57fae */ /* 0x0007e8000d121848 */
[----:B------:R4:W-:Y:S04]  /*15790*/  STL.64 [R1+0x158], R4 ;  /* 0x0001580401007387 */ /* 0x0009e80000100a00 */
[----:B------:R4:W-:Y:S04]  /*157a0*/  LDGSTS.E [R245+0x12d00], [R6.64], !P2 ;  /* 0x12d0000006f57fae */ /* 0x0009e8000d121848 */
[----:B------:R-:W2:Y:S01]  /*157b0*/  LDL.LU.64 R232, [R1+0x5e8] ;  /* 0x0005e80001e87983 */ /* 0x000ea20000300a00 */
[----:B-1----:R-:W-:-:S03]  /*157c0*/  IMAD.WIDE R10, R0, 0x4, R222 ;  /* 0x00000004000a7825 */ /* 0x002fc600078e02de */
[----:B------:R1:W-:Y:S04]  /*157d0*/  LDGSTS.E [R245+0x12d80], [R4.64], !P2 ;  /* 0x12d8000004f57fae */ /* 0x0003e8000d121848 */
[----:B------:R-:W2:Y:S01]  /*157e0*/  LDL.LU.64 R224, [R1+0x5f0] ;  /* 0x0005f00001e07983 */ /* 0x000ea20000300a00 */
[----:B---3--:R-:W-:-:S03]  /*157f0*/  IMAD.WIDE R8, R0, 0x4, R226 ;  /* 0x0000000400087825 */ /* 0x008fc600078e02e2 */
[----:B------:R-:W3:Y:S04]  /*15800*/  LDL.LU.64 R234, [R1+0x608] ;  /* 0x0006080001ea7983 */ /* 0x000ee80000300a00 */
[----:B------:R-:W3:Y:S01]  /*15810*/  LDL.LU.64 R242, [R1+0x610] ;  /* 0x0006100001f27983 */ /* 0x000ee20000300a00 */
[----:B----4-:R-:W-:-:S03]  /*15820*/  IMAD.WIDE R6, R0, 0x4, R228 ;  /* 0x0000000400067825 */ /* 0x010fc600078e02e4 */
[----:B------:R-:W-:Y:S04]  /*15830*/  STL.64 [R1+0xa0], R10 ;  /* 0x0000a00a01007387 */ /* 0x000fe80000100a00 */
[----:B------:R4:W-:Y:S04]  /*15840*/  LDGSTS.E [R245+0x13400], [R10.64], !P4 ;  /* 0x134000000af57fae */ /* 0x0009e8000e121848 */
[----:B------:R-:W-:Y:S01]  /*15850*/  STL.64 [R1+0x98], R8 ;  /* 0x0000980801007387 */ /* 0x000fe20000100a00 */
[----:B-1----:R-:W-:-:S03]  /*15860*/  IMAD.WIDE R4, R0, 0x4, R230 ;  /* 0x0000000400047825 */ /* 0x002fc600078e02e6 */
[----:B------:R1:W-:Y:S04]  /*15870*/  LDGSTS.E [R245+0x13480], [R8.64], !P4 ;  /* 0x1348000008f57fae */ /* 0x0003e8000e121848 */
[----:B------:R-:W-:Y:S04]  /*15880*/  STL.64 [R1+0x90], R6 ;  /* 0x0000900601007387 */ /* 0x000fe80000100a00 */
[----:B------:R1:W-:Y:S04]  /*15890*/  LDGSTS.E [R245+0x13500], [R6.64], !P4 ;  /* 0x1350000006f57fae */ /* 0x0003e8000e121848 */
[----:B------:R1:W-:Y:S04]  /*158a0*/  STL.64 [R1+0x68], R4 ;  /* 0x0000680401007387 */ /* 0x0003e80000100a00 */
[----:B------:R1:W-:Y:S02]  /*158b0*/  LDGSTS.E [R245+0x13580], [R4.64], !P4 ;  /* 0x1358000004f57fae */ /* 0x0003e4000e121848 */
[----:B-1----:R-:W-:-:S05]  /*158c0*/  IMAD.WIDE R4, R0, 0x4, R250 ;  /* 0x0000000400047825 */ /* 0x002fca00078e02fa */
[----:B------:R1:W-:Y:S01]  /*158d0*/  STL.64 [R1], R4 ;  /* 0x0000000401007387 */ /* 0x0003e20000100a00 */
[----:B------:R-:W-:-:S03]  /*158e0*/  IMAD.WIDE R250, R0, 0x4, R240 ;  /* 0x0000000400fa7825 */ /* 0x000fc600078e02f0 */
[----:B------:R-:W4:Y:S04]  /*158f0*/  LDL.LU.64 R226, [R1+0x618] ;  /* 0x0006180001e27983 */ /* 0x000f280000300a00 */
[----:B------:R-:W4:Y:S04]  /*15900*/  LDL.LU.64 R228, [R1+0x620] ;  /* 0x0006200001e47983 */ /* 0x000f280000300a00 */
[----:B------:R-:W4:Y:S04]  /*15910*/  LDL.LU.64 R230, [R1+0x628] ;  /* 0x0006280001e67983 */ /* 0x000f280000300a00 */
[----:B------:R-:W4:Y:S01]  /*15920*/  LDL.LU.64 R240, [R1+0x630] ;  /* 0x0006300001f07983 */ /* 0x000f220000300a00 */
[----:B------:R-:W-:-:S04]  /*15930*/  IMAD.WIDE R248, R0, 0x4, R248 ;  /* 0x0000000400f87825 */ /* 0x000fc800078e02f8 */
[C---:B------:R-:W-:Y:S01]  /*15940*/  IMAD.WIDE R246, R0.reuse, 0x4, R246 ;  /* 0x0000000400f67825 */ /* 0x040fe200078e02f6 */
[----:B------:R-:W-:Y:S04]  /*15950*/  STL.64 [R1+0x24f0], R250 ;  /* 0x0024f0fa01007387 */ /* 0x000fe80000100a00 */
[----:B------:R-:W-:Y:S04]  /*15960*/  STL.64 [R1+0x24f8], R248 ;  /* 0x0024f8f801007387 */ /* 0x000fe80000100a00 */
[----:B------:R-:W-:Y:S04]  /*15970*/  STL.64 [R1+0x2500], R246 ;  /* 0x002500f601007387 */ /* 0x000fe80000100a00 */
[----:B------:R-:W4:Y:S04]  /*15980*/  LDL.LU.64 R218, [R1+0x8f0] ;  /* 0x0008f00001da7983 */ /* 0x000f280000300a00 */
[----:B------:R-:W4:Y:S01]  /*15990*/  LDL.LU.64 R220, [R1+0x8e8] ;  /* 0x0008e80001dc7983 */ /* 0x000f220000300a00 */
[----:B--2---:R-:W-:-:S04]  /*159a0*/  IMAD.WIDE R232, R0, 0x4, R232 ;  /* 0x0000000400e87825 */ /* 0x004fc800078e02e8 */
[----:B------:R-:W-:-:S04]  /*159b0*/  IMAD.WIDE R110, R0, 0x4, R224 ;  /* 0x00000004006e7825 */ /* 0x000fc800078e02e0 */
[C---:B---3--:R-:W-:Y:S02]  /*159c0*/  IMAD.WIDE R108, R0.reuse, 0x4, R234 ;  /* 0x00000004006c7825 */ /* 0x048fe400078e02ea */
[----:B------:R-:W2:Y:S02]  /*159d0*/  LDL.LU.64 R234, [R1+0x8e0] ;  /* 0x0008e00001ea7983 */ /* 0x000ea40000300a00 */
[C---:B------:R-:W-:Y:S02]  /*159e0*/  IMAD.WIDE R106, R0.reuse, 0x4, R242 ;  /* 0x00000004006a7825 */ /* 0x040fe400078e02f2 */
[----:B------:R-:W1:Y:S04]  /*159f0*/  LDL.LU.64 R242, [R1+0x8d8] ;  /* 0x0008d80001f27983 */ /* 0x000e680000300a00 */
[----:B------:R-:W-:Y:S04]  /*15a00*/  STL.64 [R1+0x2508], R232 ;  /* 0x002508e801007387 */ /* 0x000fe80000100a00 */
[----:B------:R-:W-:Y:S04]  /*15a10*/  STL.64 [R1+0x2510], R110 ;  /* 0x0025106e01007387 */ /* 0x000fe80000100a00 */
[----:B------:R-:W-:Y:S04]  /*15a20*/  STL.64 [R1+0x2518], R108 ;  /* 0x0025186c01007387 */ /* 0x000fe80000100a00 */
[----:B------:R-:W-:Y:S04]  /*15a30*/  STL.64 [R1+0x2520], R106 ;  /* 0x0025206a01007387 */ /* 0x000fe80000100a00 */
[----:B------:R-:W3:Y:S04]  /*15a40*/  LDL.LU.64 R216, [R1+0x8d0] ;  /* 0x0008d00001d87983 */ /* 0x000ee80000300a00 */
[----:B------:R-:W3:Y:S01]  /*15a50*/  LDL.LU.64 R222, [R1+0x8c8] ;  /* 0x0008c80001de7983 */ /* 0x000ee20000300a00 */
[----:B----4-:R-:W-:-:S03]  /*15a60*/  IMAD.WIDE R90, R0, 0x4, R240 ;  /* 0x00000004005a7825 */ /* 0x010fc600078e02f0 */
[----:B------:R-:W4:Y:S01]  /*15a70*/  LDL.LU.64 R240, [R1+0x8c0] ;  /* 0x0008c00001f07983 */ /* 0x000f220000300a00 */
[----:B------:R-:W-:Y:S01]  /*15a80*/  IADD3 R2, R252, -0x9f, RZ ;  /* 0xffffff61fc027810 */ /* 0x000fe20007ffe0ff */
[----:B------:R-:W-:Y:S02]  /*15a90*/  IMAD.WIDE R96, R0, 0x4, R226 ;  /* 0x0000000400607825 */ /* 0x000fe400078e02e2 */
[----:B------:R-:W4:Y:S01]  /*15aa0*/  LDL.LU.64 R224, [R1+0x8b8] ;  /* 0x0008b80001e07983 */ /* 0x000f220000300a00 */
[----:B------:R-:W-:Y:S02]  /*15ab0*/  ISETP.GE.U32.AND P2, PT, R2, 0x7ffffee2, PT ;  /* 0x7ffffee20200780c */ /* 0x000fe40003f46070 */
[----:B------:R-:W-:Y:S01]  /*15ac0*/  IADD3 R2, R252, -0xa3, RZ ;  /* 0xffffff5dfc027810 */ /* 0x000fe20007ffe0ff */
[----:B------:R-:W-:Y:S01]  /*15ad0*/  IMAD.WIDE R94, R0, 0x4, R228 ;  /* 0x00000004005e7825 */ /* 0x000fe200078e02e4 */
[----:B------:R-:W4:Y:S02]  /*15ae0*/  LDL.LU.64 R226, [R1+0x8b0] ;  /* 0x0008b00001e27983 */ /* 0x000f240000300a00 */
[----:B------:R-:W-:-:S02]  /*15af0*/  ISETP.GE.U32.AND P4, PT, R2, 0x7ffffede, PT ;  /* 0x7ffffede0200780c */ /* 0x000fc40003f86070 */
[----:B------:R-:W-:Y:S01]  /*15b00*/  IADD3 R2, R252, -0xa7, RZ ;  /* 0xffffff59fc027810 */ /* 0x000fe20007ffe0ff */
[----:B------:R-:W-:Y:S01]  /*15b10*/  IMAD.WIDE R92, R0, 0x4, R230 ;  /* 0x00000004005c7825 */ /* 0x000fe200078e02e6 */
[----:B------:R-:W4:Y:S04]  /*15b20*/  LDL.LU.64 R228, [R1+0x8a8] ;  /* 0x0008a80001e47983 */ /* 0x000f280000300a00 */
[----:B------:R1:W-:Y:S04]  /*15b30*/  LDGSTS.E [R245+0x13c00], [R4.64], !P2 ;  /* 0x13c0000004f57fae */ /* 0x0003e8000d121848 */
[----:B------:R1:W-:Y:S04]  /*15b40*/  LDGSTS.E [R245+0x13c80], [R250.64], !P2 ;  /* 0x13c80000faf57fae */ /* 0x0003e8000d121848 */
[----:B------:R1:W-:Y:S04]  /*15b50*/  LDGSTS.E [R245+0x13d00], [R248.64], !P2 ;  /* 0x13d00000f8f57fae */ /* 0x0003e8000d121848 */
[----:B------:R1:W-:Y:S01]  /*15b60*/  LDGSTS.E [R245+0x13d80], [R246.64], !P2 ;  /* 0x13d80000f6f57fae */ /* 0x0003e2000d121848 */
[----:B------:R-:W-:-:S02]  /*15b70*/  ISETP.GE.U32.AND P2, PT, R2, 0x7ffffeda, PT ;  /* 0x7ffffeda0200780c */ /* 0x000fc40003f46070 */
[----:B------:R-:W-:Y:S01]  /*15b80*/  IADD3 R2, R252, -0xab, RZ ;  /* 0xffffff55fc027810 */ /* 0x000fe20007ffe0ff */
[----:B------:R1:W-:Y:S04]  /*15b90*/  LDGSTS.E [R245+0x14400], [R232.64], !P4 ;  /* 0x14400000e8f57fae */ /* 0x0003e8000e121848 */
[----:B------:R1:W-:Y:S01]  /*15ba0*/  LDGSTS.E [R245+0x14480], [R110.64], !P4 ;  /* 0x144800006ef57fae */ /* 0x0003e2000e121848 */
[----:B------:R-:W-:-:S03]  /*15bb0*/  IMAD.WIDE R10, R0, 0x4, R218 ;  /* 0x00000004000a7825 */ /* 0x000fc600078e02da */
[----:B------:R1:W-:Y:S01]  /*15bc0*/  LDGSTS.E [R245+0x14500], [R108.64], !P4 ;  /* 0x145000006cf57fae */ /* 0x0003e2000e121848 */
[----:B------:R-:W-:-:S03]  /*15bd0*/  IMAD.WIDE R8, R0, 0x4, R220 ;  /* 0x0000000400087825 */ /* 0x000fc600078e02dc */
[----:B------:R1:W-:Y:S01]  /*15be0*/  LDGSTS.E [R245+0x14580], [R106.64], !P4 ;  /* 0x145800006af57fae */ /* 0x0003e2000e121848 */
[----:B------:R-:W-:-:S03]  /*15bf0*/  ISETP.GE.U32.AND P4, PT, R2, 0x7ffffed6, PT ;  /* 0x7ffffed60200780c */ /* 0x000fc60003f86070 */
[----:B------:R-:W4:Y:S04]  /*15c00*/  LDL.LU.64 R230, [R1+0x8a0] ;  /* 0x0008a00001e67983 */ /* 0x000f280000300a00 */
[----:B------:R-:W-:Y:S04]  /*15c10*/  STL.64 [R1+0x2528], R96 ;  /* 0x0025286001007387 */ /* 0x000fe80000100a00 */
[----:B------:R-:W-:Y:S04]  /*15c20*/  STL.64 [R1+0x2530], R94 ;  /* 0x0025305e01007387 */ /* 0x000fe80000100a00 */
[----:B------:R-:W-:Y:S04]  /*15c30*/  STL.64 [R1+0x2538], R92 ;  /* 0x0025385c01007387 */ /* 0x000fe80000100a00 */
[----:B------:R-:W-:Y:S04]  /*15c40*/  STL.64 [R1+0x2540], R90 ;  /* 0x0025405a01007387 */ /* 0x000fe80000100a00 */
[----:B------:R1:W-:Y:S04]  /*15c50*/  LDGSTS.E [R245+0x14c00], [R96.64], !P2 ;  /* 0x14c0000060f57fae */ /* 0x0003e8000d121848 */
[----:B------:R1:W-:Y:S04]  /*15c60*/  LDGSTS.E [R245+0x14c80], [R94.64], !P2 ;  /* 0x14c800005ef57fae */ /* 0x0003e8000d121848 */
[----:B------:R1:W-:Y:S04]  /*15c70*/  LDGSTS.E [R245+0x14d00], [R92.64], !P2 ;  /* 0x14d000005cf57fae */ /* 0x0003e8000d121848 */
[----:B------:R1:W-:Y:S04]  /*15c80*/  LDGSTS.E [R245+0x14d80], [R90.64], !P2 ;  /* 0x14d800005af57fae */ /* 0x0003e8000d121848 */
[----:B------:R3:W-:Y:S04]  /*15c90*/  LDGSTS.E [R245+0x15400], [R10.64], !P4 ;  /* 0x154000000af57fae */ /* 0x0007e8000e121848 */
[----:B------:R1:W-:Y:S01]  /*15ca0*/  LDGSTS.E [R245+0x15480], [R8.64], !P4 ;  /* 0x1548000008f57fae */ /* 0x0003e2000e121848 */
[----:B--2---:R-:W-:-:S03]  /*15cb0*/  IMAD.WIDE R6, R0, 0x4, R234 ;  /* 0x0000000400067825 */ /* 0x004fc600078e02ea */
[----:B------:R-:W2:Y:S01]  /*15cc0*/  LDL.LU.64 R234, [R1+0x898] ;  /* 0x0008980001ea7983 */ /* 0x000ea20000300a00 */
[----:B-1----:R-:W-:-:S03]  /*15cd0*/  IMAD.WIDE R4, R0, 0x4, R242 ;  /* 0x0000000400047825 */ /* 0x002fc600078e02f2 */
[----:B------:R3:W-:Y:S04]  /*15ce0*/  STL.64 [R1+0x380], R10 ;  /* 0x0003800a01007387 */ /* 0x0007e80000100a00 */
[----:B------:R-:W-:Y:S04]  /*15cf0*/  STL.64 [R1+0x388], R8 ;  /* 0x0003880801007387 */ /* 0x000fe80000100a00 */
[----:B------:R4:W-:Y:S04]  /*15d00*/  STL.64 [R1+0x398], R6 ;  /* 0x0003980601007387 */ /* 0x0009e80000100a00 */
[----:B------:R1:W-:Y:S04]  /*15d10*/  STL.64 [R1+0x3a8], R4 ;  /* 0x0003a80401007387 */ /* 0x0003e80000100a00 */
[----:B------:R-:W2:Y:S04]  /*15d20*/  LDL.LU.64 R218, [R1+0x890] ;  /* 0x0008900001da7983 */ /* 0x000ea80000300a00 */
[----:B------:R-:W2:Y:S04]  /*15d30*/  LDL.LU.64 R220, [R1+0x888] ;  /* 0x0008880001dc7983 */ /* 0x000ea80000300a00 */
[----:B------:R4:W-:Y:S04]  /*15d40*/  LDGSTS.E [R245+0x15500], [R6.64], !P4 ;  /* 0x1550000006f57fae */ /* 0x0009e8000e121848 */
[----:B------:R-:W2:Y:S01]  /*15d50*/  LDL.LU.64 R242, [R1+0x880] ;  /* 0x0008800001f27983 */ /* 0x000ea20000300a00 */
[----:B------:R-:W-:Y:S01]  /*15d60*/  IADD3 R2, R252, -0xaf, RZ ;  /* 0xffffff51fc027810 */ /* 0x000fe20007ffe0ff */
[----:B---3--:R-:W-:-:S02]  /*15d70*/  IMAD.WIDE R10, R0, 0x4, R216 ;  /* 0x00000004000a7825 */ /* 0x008fc400078e02d8 */
[----:B------:R1:W-:Y:S02]  /*15d80*/  LDGSTS.E [R245+0x15580], [R4.64], !P4 ;  /* 0x1558000004f57fae */ /* 0x0003e4000e121848 */
[----:B----4-:R-:W-:Y:S02]  /*15d90*/  IMAD.WIDE R6, R0, 0x4, R240 ;  /* 0x0000000400067825 */ /* 0x010fe400078e02f0 */
[----:B------:R-:W3:Y:S01]  /*15da0*/  LDL.LU.64 R240, [R1+0x878] ;  /* 0x0008780001f07983 */ /* 0x000ee20000300a00 */
[----:B------:R-:W-:Y:S02]  /*15db0*/  ISETP.GE.U32.AND P2, PT, R2, 0x7ffffed2, PT ;  /* 0x7ffffed20200780c */ /* 0x000fe40003f46070 */
[----:B------:R-:W-:Y:S01]  /*15dc0*/  IADD3 R2, R252, -0xb3, RZ ;  /* 0xffffff4dfc027810 */ /* 0x000fe20007ffe0ff */
[----:B------:R-:W-:Y:S01]  /*15dd0*/  IMAD.WIDE R8, R0, 0x4, R222 ;  /* 0x0000000400087825 */ /* 0x000fe200078e02de */
[----:B------:R4:W-:Y:S02]  /*15de0*/  STL.64 [R1+0x408], R10 ;  /* 0x0004080a01007387 */ /* 0x0009e40000100a00 */
[----:B------:R-:W-:Y:S01]  /*15df0*/  ISETP.GE.U32.AND P4, PT, R2, 0x7ffffece, PT ;  /* 0x7ffffece0200780c */ /* 0x000fe20003f86070 */
[C---:B-1----:R-:W-:Y:S01]  /*15e00*/  IMAD.WIDE R4, R0.reuse, 0x4, R224 ;  /* 0x0000000400047825 */ /* 0x042fe200078e02e0 */
[----:B------:R1:W-:Y:S04]  /*15e10*/  STL.64 [R1+0x420], R8 ;  /* 0x0004200801007387 */ /* 0x0003e80000100a00 */
[----:B------:R1:W-:Y:S04]  /*15e20*/  STL.64 [R1+0x428], R6 ;  /* 0x0004280601007387 */ /* 0x0003e80000100a00 */
[----:B------:R4:W-:Y:S04]  /*15e30*/  LDGSTS.E [R245+0x15c00], [R10.64], !P2 ;  /* 0x15c000000af57fae */ /* 0x0009e8000d121848 */
[----:B------:R2:W-:Y:S04]  /*15e40*/  STL.64 [R1+0x438], R4 ;  /* 0x0004380401007387 */ /* 0x0005e80000100a00 */
[----:B------:R-:W3:Y:S01]  /*15e50*/  LDL.LU.64 R222, [R1+0x870] ;  /* 0x0008700001de7983 */ /* 0x000ee20000300a00 */
[----:B----4-:R-:W-:-:S03]  /*15e60*/  IMAD.WIDE R10, R0, 0x4, R226 ;  /* 0x00000004000a7825 */ /* 0x010fc600078e02e2 */
[----:B------:R1:W-:Y:S04]  /*15e70*/  LDGSTS.E [R245+0x15c80], [R8.64], !P2 ;  /* 0x15c8000008f57fae */ /* 0x0003e8000d121848 */
[----:B------:R-:W4:Y:S04]  /*15e80*/  LDL.LU.64 R224, [R1+0x868] ;  /* 0x0008680001e07983 */ /* 0x000f280000300a00 */
[----:B------:R1:W-:Y:S02]  /*15e90*/  LDGSTS.E [R245+0x15d00], [R6.64], !P2 ;  /* 0x15d0000006f57fae */ /* 0x0003e4000d121848 */
[----:B-1----:R-:W-:-:S02]  /*15ea0*/  IMAD.WIDE R8, R0, 0x4, R228 ;  /* 0x0000000400087825 */ /* 0x002fc400078e02e4 */
[----:B------:R-:W4:Y:S04]  /*15eb0*/  LDL.LU.64 R226, [R1+0x860] ;  /* 0x0008600001e27983 */ /* 0x000f280000300a00 */
[----:B------:R2:W-:Y:S01]  /*15ec0*/  LDGSTS.E [R245+0x15d80], [R4.64], !P2 ;  /* 0x15d8000004f57fae */ /* 0x0005e2000d121848 */
[----:B------:R-:W-:-:S03]  /*15ed0*/  IMAD.WIDE R6, R0, 0x4, R230 ;  /* 0x0000000400067825 */ /* 0x000fc600078e02e6 */
[----:B------:R1:W-:Y:S04]  /*15ee0*/  STL.64 [R1+0x460], R10 ;  /* 0x0004600a01007387 */ /* 0x0003e80000100a00 */
[----:B------:R-:W4:Y:S04]  /*15ef0*/  LDL.LU.64 R228, [R1+0x858] ;  /* 0x0008580001e47983 */ /* 0x000f280000300a00 */
[----:B------:R1:W-:Y:S04]  /*15f00*/  STL.64 [R1+0x468], R8 ;  /* 0x0004680801007387 */ /* 0x0003e80000100a00 */
[----:B------:R1:W-:Y:S04]  /*15f10*/  LDGSTS.E [R245+0x16400], [R10.64], !P4 ;  /* 0x164000000af57fae */ /* 0x0003e8000e121848 */
[----:B------:R1:W-:Y:S04]  /*15f20*/  STL.64 [R1+0x470], R6 ;  /* 0x0004700601007387 */ /* 0x0003e80000100a00 */
[----:B------:R1:W-:Y:S04]  /*15f30*/  LDGSTS.E [R245+0x16480], [R8.64], !P4 ;  /* 0x1648000008f57fae */ /* 0x0003e8000e121848 */
[----:B------:R1:W-:Y:S01]  /*15f40*/  LDGSTS.E [R245+0x16500], [R6.64], !P4 ;  /* 0x1650000006f57fae */ /* 0x0003e2000e121848 */
[----:B--2---:R-:W-:-:S05]  /*15f50*/  IMAD.WIDE R4, R0, 0x4, R234 ;  /* 0x0000000400047825 */ /* 0x004fca00078e02ea */
[----:B------:R3:W-:Y:S04]  /*15f60*/  STL.64 [R1+0x478], R4 ;  /* 0x0004780401007387 */ /* 0x0007e80000100a00 */
[----:B------:R-:W2:Y:S04]  /*15f70*/  LDL.LU.64 R230, [R1+0x850] ;  /* 0x0008500001e67983 */ /* 0x000ea80000300a00 */
[----:B------:R-:W2:Y:S04]  /*15f80*/  LDL.LU.64 R234, [R1+0x848] ;  /* 0x0008480001ea7983 */ /* 0x000ea80000300a00 */
[----:B------:R3:W-:Y:S01]  /*15f90*/  LDGSTS.E [R245+0x16580], [R4.64], !P4 ;  /* 0x1658000004f57fae */ /* 0x0007e2000e121848 */
[----:B-1----:R-:W-:-:S03]  /*15fa0*/  IMAD.WIDE R10, R0, 0x4, R218 ;  /* 0x00000004000a7825 */ /* 0x002fc600078e02da */
[----:B------:R-:W2:Y:S01]  /*15fb0*/  LDL.LU.64 R218, [R1+0x840] ;  /* 0x0008400001da7983 */ /* 0x000ea20000300a00 */
[----:B------:R-:W-:-:S03]  /*15fc0*/  IMAD.WIDE R8, R0, 0x4, R220 ;  /* 0x0000000400087825 */ /* 0x000fc600078e02dc */
[----:B------:R1:W-:Y:S01]  /*15fd0*/  STL.64 [R1+0x4e0], R10 ;  /* 0x0004e00a01007387 */ /* 0x0003e20000100a00 */
[----:B------:R-:W-:-:S03]  /*15fe0*/  IMAD.WIDE R6, R0, 0x4, R242 ;  /* 0x0000000400067825 */ /* 0x000fc600078e02f2 */
[----:B------:R-:W2:Y:S04]  /*15ff0*/  LDL.LU.64 R242, [R1+0x838] ;  /* 0x0008380001f27983 */ /* 0x000ea80000300a00 */
[----:B------:R4:W-:Y:S04]  /*16000*/  STL.64 [R1+0x4e8], R8 ;  /* 0x0004e80801007387 */ /* 0x0009e80000100a00 */
[----:B------:R1:W-:Y:S01]  /*16010*/  STL.64 [R1+0x4f0], R6 ;  /* 0x0004f00601007387 */ /* 0x0003e20000100a00 */
[----:B---3--:R-:W-:-:S05]  /*16020*/  IMAD.WIDE R4, R0, 0x4, R240 ;  /* 0x0000000400047825 */ /* 0x008fca00078e02f0 */
[----:B------:R3:W-:Y:S04]  /*16030*/  STL.64 [R1+0x4f8], R4 ;  /* 0x0004f80401007387 */ /* 0x0007e80000100a00 */
[----:B------:R-:W2:Y:S04]  /*16040*/  LDL.LU.64 R220, [R1+0x830] ;  /* 0x0008300001dc7983 */ /* 0x000ea80000300a00 */
[----:B------:R-:W2:Y:S01]  /*16050*/  LDL.LU.64 R240, [R1+0x828] ;  /* 0x0008280001f07983 */ /* 0x000ea20000300a00 */
[----:B------:R-:W-:-:S04]  /*16060*/  IADD3 R2, R252, -0xb7, RZ ;  /* 0xffffff49fc027810 */ /* 0x000fc80007ffe0ff */
[----:B------:R-:W-:Y:S02]  /*16070*/  ISETP.GE.U32.AND P2, PT, R2, 0x7ffffeca, PT ;  /* 0x7ffffeca0200780c */ /* 0x000fe40003f46070 */
[----:B------:R-:W-:-:S04]  /*16080*/  IADD3 R2, R252, -0xbb, RZ ;  /* 0xffffff45fc027810 */ /* 0x000fc80007ffe0ff */
[----:B------:R-:W-:Y:S02]  /*16090*/  ISETP.GE.U32.AND P4, PT, R2, 0x7ffffec6, PT ;  /* 0x7ffffec60200780c */ /* 0x000fe40003f86070 */
[----:B------:R-:W-:-:S05]  /*160a0*/  IADD3 R2, R252, -0xbf, RZ ;  /* 0xffffff41fc027810 */ /* 0x000fca0007ffe0ff */
[----:B------:R1:W-:Y:S04]  /*160b0*/  LDGSTS.E [R245+0x16c00], [R10.64], !P2 ;  /* 0x16c000000af57fae */ /* 0x0003e8000d121848 */
[----:B------:R4:W-:Y:S04]  /*160c0*/  LDGSTS.E [R245+0x16c80], [R8.64], !P2 ;  /* 0x16c8000008f57fae */ /* 0x0009e8000d121848 */
[----:B------:R3:W-:Y:S01]  /*160d0*/  LDGSTS.E [R245+0x16d00], [R6.64], !P2 ;  /* 0x16d0000006f57fae */ /* 0x0007e2000d121848 */
[----:B-1----:R-:W-:-:S03]  /*160e0*/  IMAD.WIDE R10, R0, 0x4, R222 ;  /* 0x00000004000a7825 */ /* 0x002fc600078e02de */
[----:B------:R1:W-:Y:S01]  /*160f0*/  LDGSTS.E [R245+0x16d80], [R4.64], !P2 ;  /* 0x16d8000004f57fae */ /* 0x0003e2000d121848 */
[----:B----4-:R-:W-:-:S03]  /*16100*/  IMAD.WIDE R8, R0, 0x4, R224 ;  /* 0x0000000400087825 */ /* 0x010fc600078e02e0 */
[----:B------:R-:W4:Y:S01]  /*16110*/  LDL.LU.64 R222, [R1+0x820] ;  /* 0x0008200001de7983 */ /* 0x000f220000300a00 */
[----:B---3--:R-:W-:-:S03]  /*16120*/  IMAD.WIDE R6, R0, 0x4, R226 ;  /* 0x0000000400067825 */ /* 0x008fc600078e02e2 */
[----:B------:R-:W3:Y:S01]  /*16130*/  LDL.LU.64 R224, [R1+0x818] ;  /* 0x0008180001e07983 */ /* 0x000ee20000300a00 */
[----:B------:R-:W-:Y:S01]  /*16140*/  ISETP.GE.U32.AND P2, PT, R2, 0x7ffffec2, PT ;  /* 0x7ffffec20200780c */ /* 0x000fe20003f46070 */
[C---:B-1----:R-:W-:Y:S02]  /*16150*/  IMAD.WIDE R4, R0.reuse, 0x4, R228 ;  /* 0x0000000400047825 */ /* 0x042fe400078e02e4 */
[----:B------:R2:W-:Y:S04]  /*16160*/  STL.64 [R1+0x530], R10 ;  /* 0x0005300a01007387 */ /* 0x0005e80000100a00 */
[----:B------:R1:W-:Y:S04]  /*16170*/  STL.64 [R1+0x538], R8 ;  /* 0x0005380801007387 */ /* 0x0003e80000100a00 */
[----:B------:R1:W-:Y:S04]  /*16180*/  STL.64 [R1+0x540], R6 ;  /* 0x0005400601007387 */ /* 0x0003e80000100a00 */
[----:B------:R1:W-:Y:S04]  /*16190*/  STL.64 [R1+0x548], R4 ;  /* 0x0005480401007387 */ /* 0x0003e80000100a00 */
[----:B------:R2:W-:Y:S04]  /*161a0*/  LDGSTS.E [R245+0x17400], [R10.64], !P4 ;  /* 0x174000000af57fae */ /* 0x0005e8000e121848 */
[----:B------:R-:W3:Y:S04]  /*161b0*/  LDL.LU.64 R226, [R1+0x810] ;  /* 0x0008100001e27983 */ /* 0x000ee80000300a00 */
[----:B------:R1:W-:Y:S04]  /*161c0*/  LDGSTS.E [R245+0x17480], [R8.64], !P4 ;  /* 0x1748000008f57fae */ /* 0x0003e8000e121848 */
[----:B------:R-:W3:Y:S04]  /*161d0*/  LDL.LU.64 R228, [R1+0x808] ;  /* 0x0008080001e47983 */ /* 0x000ee80000300a00 */
[----:B------:R1:W-:Y:S04]  /*161e0*/  LDGSTS.E [R245+0x17500], [R6.64], !P4 ;  /* 0x1750000006f57fae */ /* 0x0003e8000e121848 */
[----:B------:R1:W-:Y:S01]  /*161f0*/  LDGSTS.E [R245+0x17580], [R4.64], !P4 ;  /* 0x1758000004f57fae */ /* 0x0003e2000e121848 */
[----:B--2---:R-:W-:-:S03]  /*16200*/  IMAD.WIDE R10, R0, 0x4, R230 ;  /* 0x00000004000a7825 */ /* 0x004fc600078e02e6 */
[----:B------:R-:W2:Y:S01]  /*16210*/  LDL.LU.64 R230, [R1+0x800] ;  /* 0x0008000001e67983 */ /* 0x000ea20000300a00 */
[----:B-1----:R-:W-:-:S03]  /*16220*/  IMAD.WIDE R8, R0, 0x4, R234 ;  /* 0x0000000400087825 */ /* 0x002fc600078e02ea */
[----:B------:R-:W2:Y:S04]  /*16230*/  LDL.LU.64 R234, [R1+0x7f8] ;  /* 0x0007f80001ea7983 */ /* 0x000ea80000300a00 */
[----:B------:R-:W-:Y:S01]  /*16240*/  STL.64 [R1+0x5b0], R10 ;  /* 0x0005b00a01007387 */ /* 0x000fe20000100a00 */
[----:B------:R-:W-:-:S03]  /*16250*/  IMAD.WIDE R6, R0, 0x4, R218 ;  /* 0x0000000400067825 */ /* 0x000fc600078e02da */
[----:B------:R1:W-:Y:S04]  /*16260*/  STL.64 [R1+0x5b8], R8 ;  /* 0x0005b80801007387 */ /* 0x0003e80000100a00 */
[----:B------:R4:W-:Y:S04]  /*16270*/  STL.64 [R1+0x5c8], R6 ;  /* 0x0005c80601007387 */ /* 0x0009e80000100a00 */
[----:B------:R1:W-:Y:S01]  /*16280*/  LDGSTS.E [R245+0x17c00], [R10.64], !P2 ;  /* 0x17c000000af57fae */ /* 0x0003e2000d121848 */
[----:B------:R-:W-:-:S03]  /*16290*/  IMAD.WIDE R4, R0, 0x4, R242 ;  /* 0x0000000400047825 */ /* 0x000fc600078e02f2 */
[----:B------:R1:W-:Y:S04]  /*162a0*/  LDGSTS.E [R245+0x17c80], [R8.64], !P2 ;  /* 0x17c8000008f57fae */ /* 0x0003e8000d121848 */
[----:B------:R3:W-:Y:S04]  /*162b0*/  STL.64 [R1+0x5d0], R4 ;  /* 0x0005d00401007387 */ /* 0x0007e80000100a00 */
[----:B------:R-:W2:Y:S04]  /*162c0*/  LDL.LU.64 R216, [R1+0x7f0] ;  /* 0x0007f00001d87983 */ /* 0x000ea80000300a00 */
[----:B------:R-:W2:Y:S04]  /*162d0*/  LDL.LU.64 R242, [R1+0x7e8] ;  /* 0x0007e80001f27983 */ /* 0x000ea80000300a00 */
[----:B------:R-:W2:Y:S01]  /*162e0*/  LDL.LU.64 R218, [R1+0x7e0] ;  /* 0x0007e00001da7983 */ /* 0x000ea20000300a00 */
[----:B------:R-:W-:-:S03]  /*162f0*/  IADD3 R2, R252, -0xc3, RZ ;  /* 0xffffff3dfc027810 */ /* 0x000fc60007ffe0ff */
[----:B------:R4:W-:Y:S01]  /*16300*/  LDGSTS.E [R245+0x17d00], [R6.64], !P2 ;  /* 0x17d0000006f57fae */ /* 0x0009e2000d121848 */
[----:B-1----:R-:W-:Y:S01]  /*16310*/  IMAD.WIDE R8, R0, 0x4, R240 ;  /* 0x0000000400087825 */ /* 0x002fe200078e02f0 */
[----:B------:R-:W-:Y:S02]  /*16320*/  ISETP.GE.U32.AND P4, PT, R2, 0x7ffffebe, PT ;  /* 0x7ffffebe0200780c */ /* 0x000fe40003f86070 */
[----:B------:R-:W2:Y:S01]  /*16330*/  LDL.LU.64 R240, [R1+0x7d8] ;  /* 0x0007d80001f07983 */ /* 0x000ea20000300a00 */
[----:B------:R-:W-:Y:S01]  /*16340*/  IADD3 R2, R252, -0xc7, RZ ;  /* 0xffffff39fc027810 */ /* 0x000fe20007ffe0ff */
[----:B------:R-:W-:Y:S02]  /*16350*/  IMAD.WIDE R10, R0, 0x4, R220 ;  /* 0x00000004000a7825 */ /* 0x000fe400078e02dc */
[----:B------:R3:W-:Y:S01]  /*16360*/  LDGSTS.E [R245+0x17d80], [R4.64], !P2 ;  /* 0x17d8000004f57fae */ /* 0x0007e2000d121848 */
[----:B------:R-:W-:-:S03]  /*16370*/  ISETP.GE.U32.AND P2, PT, R2, 0x7ffffeba, PT ;  /* 0x7ffffeba0200780c */ /* 0x000fc60003f46070 */
[----:B------:R1:W-:Y:S04]  /*16380*/  STL.64 [R1+0x830], R10 ;  /* 0x0008300a01007387 */ /* 0x0003e80000100a00 */
[----:B------:R1:W-:Y:S04]  /*16390*/  STL.64 [R1+0x828], R8 ;  /* 0x0008280801007387 */ /* 0x0003e80000100a00 */
[----:B------:R1:W-:Y:S04]  /*163a0*/  LDGSTS.E [R245+0x18400], [R10.64], !P4 ;  /* 0x184000000af57fae */ /* 0x0003e8000e121848 */
[----:B------:R1:W-:Y:S01]  /*163b0*/  LDGSTS.E [R245+0x18480], [R8.64], !P4 ;  /* 0x1848000008f57fae */ /* 0x0003e2000e121848 */
[----:B----4-:R-:W-:-:S04]  /*163c0*/  IMAD.WIDE R6, R0, 0x4, R222 ;  /* 0x0000000400067825 */ /* 0x010fc800078e02de */
[C---:B---3--:R-:W-:Y:S01]  /*163d0*/  IMAD.WIDE R4, R0.reuse, 0x4, R224 ;  /* 0x0000000400047825 */ /* 0x048fe200078e02e0 */
[----:B------:R2:W-:Y:S04]  /*163e0*/  STL.64 [R1+0x820], R6 ;  /* 0x0008200601007387 */ /* 0x0005e80000100a00 */
[----:B------:R3:W-:Y:S04]  /*163f0*/  STL.64 [R1+0x818], R4 ;  /* 0x0008180401007387 */ /* 0x0007e80000100a00 */
[----:B------:R2:W-:Y:S04]  /*16400*/  LDGSTS.E [R245+0x18500], [R6.64], !P4 ;  /* 0x1850000006f57fae */ /* 0x0005e8000e121848 */
[----:B------:R-:W2:Y:S04]  /*16410*/  LDL.LU.64 R220, [R1+0x7d0] ;  /* 0x0007d00001dc7983 */ /* 0x000ea80000300a00 */
[----:B------:R3:W-:Y:S04]  /*16420*/  LDGSTS.E [R245+0x18580], [R4.64], !P4 ;  /* 0x1858000004f57fae */ /* 0x0007e8000e121848 */
[----:B------:R-:W2:Y:S01]  /*16430*/  LDL.LU.64 R222, [R1+0x7c8] ;  /* 0x0007c80001de7983 */ /* 0x000ea20000300a00 */
[----:B-1----:R-:W-:-:S03]  /*16440*/  IMAD.WIDE R10, R0, 0x4, R226 ;  /* 0x00000004000a7825 */ /* 0x002fc600078e02e2 */
[----:B------:R-:W2:Y:S04]  /*16450*/  LDL.LU.64 R224, [R1+0x7c0] ;  /* 0x0007c00001e07983 */ /* 0x000ea80000300a00 */
[----:B------:R-:W2:Y:S01]  /*16460*/  LDL.LU.64 R226, [R1+0x7b8] ;  /* 0x0007b80001e27983 */ /* 0x000ea20000300a00 */
[----:B------:R-:W-:-:S03]  /*16470*/  IMAD.WIDE R8, R0, 0x4, R228 ;  /* 0x0000000400087825 */ /* 0x000fc600078e02e4 */
[----:B------:R1:W-:Y:S04]  /*16480*/  STL.64 [R1+0x810], R10 ;  /* 0x0008100a01007387 */ /* 0x0003e80000100a00 */
[----:B------:R1:W-:Y:S04]  /*16490*/  STL.64 [R1+0x808], R8 ;  /* 0x0008080801007387 */ /* 0x0003e80000100a00 */
[----:B------:R1:W-:Y:S04]  /*164a0*/  LDGSTS.E [R245+0x18c00], [R10.64], !P2 ;  /* 0x18c000000af57fae */ /* 0x0003e8000d121848 */
[----:B------:R1:W-:Y:S01]  /*164b0*/  LDGSTS.E [R245+0x18c80], [R8.64], !P2 ;  /* 0x18c8000008f57fae */ /* 0x0003e2000d121848 */
[----:B--2---:R-:W-:-:S04]  /*164c0*/  IMAD.WIDE R6, R0, 0x4, R230 ;  /* 0x0000000400067825 */ /* 0x004fc800078e02e6 */
[C---:B---3--:R-:W-:Y:S01]  /*164d0*/  IMAD.WIDE R4, R0.reuse, 0x4, R234 ;  /* 0x0000000400047825 */ /* 0x048fe200078e02ea */
[----:B------:R2:W-:Y:S04]  /*164e0*/  STL.64 [R1+0x838], R6 ;  /* 0x0008380601007387 */ /* 0x0005e80000100a00 */
[----:B------:R3:W-:Y:S04]  /*164f0*/  STL.64 [R1+0x840], R4 ;  /* 0x0008400401007387 */ /* 0x0007e80000100a00 */
[----:B------:R-:W4:Y:S04]  /*16500*/  LDL.LU.64 R228, [R1+0x7b0] ;  /* 0x0007b00001e47983 */ /* 0x000f280000300a00 */
[----:B------:R-:W4:Y:S04]  /*16510*/  LDL.LU.64 R230, [R1+0x7a8] ;  /* 0x0007a80001e67983 */ /* 0x000f280000300a00 */
[----:B------:R2:W-:Y:S04]  /*16520*/  LDGSTS.E [R245+0x18d00], [R6.64], !P2 ;  /* 0x18d0000006f57fae */ /* 0x0005e8000d121848 */
[----:B------:R-:W4:Y:S04]  /*16530*/  LDL.LU.64 R234, [R1+0x7a0] ;  /* 0x0007a00001ea7983 */ /* 0x000f280000300a00 */
[----:B------:R3:W-:Y:S01]  /*16540*/  LDGSTS.E [R245+0x18d80], [R4.64], !P2 ;  /* 0x18d8000004f57fae */ /* 0x0007e2000d121848 */
[----:B-1----:R-:W-:-:S04]  /*16550*/  IMAD.WIDE R10, R0, 0x4, R216 ;  /* 0x00000004000a7825 */ /* 0x002fc800078e02d8 */
[C---:B------:R-:W-:Y:S02]  /*16560*/  IMAD.WIDE R8, R0.reuse, 0x4, R242 ;  /* 0x0000000400087825 */ /* 0x040fe400078e02f2 */
[----:B------:R-:W4:Y:S02]  /*16570*/  LDL.LU.64 R242, [R1+0x798] ;  /* 0x0007980001f27983 */ /* 0x000f240000300a00 */
[C---:B--2---:R-:W-:Y:S02]  /*16580*/  IMAD.WIDE R6, R0.reuse, 0x4, R218 ;  /* 0x0000000400067825 */ /* 0x044fe400078e02da */
[----:B------:R1:W-:Y:S04]  /*16590*/  STL.64 [R1+0x848], R10 ;  /* 0x0008480a01007387 */ /* 0x0003e80000100a00 */
[----:B------:R2:W-:Y:S04]  /*165a0*/  STL.64 [R1+0x850], R8 ;  /* 0x0008500801007387 */ /* 0x0005e80000100a00 */
[----:B------:R1:W-:Y:S01]  /*165b0*/  STL.64 [R1+0x7e0], R6 ;  /* 0x0007e00601007387 */ /* 0x0003e20000100a00 */
[----:B---3--:R-:W-:-:S05]  /*165c0*/  IMAD.WIDE R4, R0, 0x4, R240 ;  /* 0x0000000400047825 */ /* 0x008fca00078e02f0 */
[----:B------:R3:W-:Y:S04]  /*165d0*/  STL.64 [R1+0x7d8], R4 ;  /* 0x0007d80401007387 */ /* 0x0007e80000100a00 */
[----:B------:R-:W4:Y:S04]  /*165e0*/  LDL.LU.64 R216, [R1+0x790] ;  /* 0x0007900001d87983 */ /* 0x000f280000300a00 */
[----:B------:R-:W4:Y:S04]  /*165f0*/  LDL.LU.64 R218, [R1+0x788] ;  /* 0x0007880001da7983 */ /* 0x000f280000300a00 */
[----:B------:R-:W4:Y:S01]  /*16600*/  LDL.LU.64 R240, [R1+0x780] ;  /* 0x0007800001f07983 */ /* 0x000f220000300a00 */
[----:B------:R-:W-:-:S04]  /*16610*/  IADD3 R2, R252, -0xcb, RZ ;  /* 0xffffff35fc027810 */ /* 0x000fc80007ffe0ff */
[----:B------:R-:W-:Y:S02]  /*16620*/  ISETP.GE.U32.AND P4, PT, R2, 0x7ffffeb6, PT ;  /* 0x7ffffeb60200780c */ /* 0x000fe40003f86070 */
[----:B------:R-:W-:-:S04]  /*16630*/  IADD3 R2, R252, -0xcf, RZ ;  /* 0xffffff31fc027810 */ /* 0x000fc80007ffe0ff */
[----:B------:R-:W-:Y:S02]  /*16640*/  ISETP.GE.U32.AND P2, PT, R2, 0x7ffffeb2, PT ;  /* 0x7ffffeb20200780c */ /* 0x000fe40003f46070 */
[----:B------:R-:W-:-:S05]  /*16650*/  IADD3 R2, R252, -0xd3, RZ ;  /* 0xffffff2dfc027810 */ /* 0x000fca0007ffe0ff */
[----:B------:R1:W-:Y:S04]  /*16660*/  LDGSTS.E [R245+0x19400], [R10.64], !P4 ;  /* 0x194000000af57fae */ /* 0x0003e8000e121848 */
[----:B------:R2:W-:Y:S04]  /*16670*/  LDGSTS.E [R245+0x19480], [R8.64], !P4 ;  /* 0x1948000008f57fae */ /* 0x0005e8000e121848 */
[----:B------:R2:W-:Y:S04]  /*16680*/  LDGSTS.E [R245+0x19500], [R6.64], !P4 ;  /* 0x1950000006f57fae */ /* 0x0005e8000e121848 */
[----:B------:R3:W-:Y:S01]  /*16690*/  LDGSTS.E [R245+0x19580], [R4.64], !P4 ;  /* 0x1958000004f57fae */ /* 0x0007e2000e121848 */
[----:B-1----:R-:W-:Y:S01]  /*166a0*/  IMAD.WIDE R10, R0, 0x4, R220 ;  /* 0x00000004000a7825 */ /* 0x002fe200078e02dc */
[----:B------:R-:W-:-:S02]  /*166b0*/  ISETP.GE.U32.AND P4, PT, R2, 0x7ffffeae, PT ;  /* 0x7ffffeae0200780c */ /* 0x000fc40003f86070 */
[----:B------:R-:W4:Y:S01]  /*166c0*/  LDL.LU.64 R220, [R1+0x778] ;  /* 0x0007780001dc7983 */ /* 0x000f220000300a00 */
[----:B--2---:R-:W-:-:S03]  /*166d0*/  IMAD.WIDE R8, R0, 0x4, R222 ;  /* 0x0000000400087825 */ /* 0x004fc600078e02de */
[----:B------:R4:W-:Y:S01]  /*166e0*/  STL.64 [R1+0x7d0], R10 ;  /* 0x0007d00a01007387 */ /* 0x0009e20000100a00 */
[----:B------:R-:W-:-:S03]  /*166f0*/  IMAD.WIDE R6, R0, 0x4, R224 ;  /* 0x0000000400067825 */ /* 0x000fc600078e02e0 */
[----:B------:R1:W-:Y:S01]  /*16700*/  STL.64 [R1+0x858], R8 ;  /* 0x0008580801007387 */ /* 0x0003e20000100a00 */
[----:B---3--:R-:W-:-:S03]  /*16710*/  IMAD.WIDE R4, R0, 0x4, R226 ;  /* 0x0000000400047825 */ /* 0x008fc600078e02e2 */
[----:B------:R4:W-:Y:S04]  /*16720*/  LDGSTS.E [R245+0x19c00], [R10.64], !P2 ;  /* 0x19c000000af57fae */ /* 0x0009e8000d121848 */
[----:B------:R2:W-:Y:S04]  /*16730*/  STL.64 [R1+0x860], R6 ;  /* 0x0008600601007387 */ /* 0x0005e80000100a00 */
[----:B------:R1:W-:Y:S04]  /*16740*/  LDGSTS.E [R245+0x19c80], [R8.64], !P2 ;  /* 0x19c8000008f57fae */ /* 0x0003e8000d121848 */
[----:B------:R3:W-:Y:S04]  /*16750*/  STL.64 [R1+0x888], R4 ;  /* 0x0008880401007387 */ /* 0x0007e80000100a00 */
[----:B------:R2:W-:Y:S04]  /*16760*/  LDGSTS.E [R245+0x19d00], [R6.64], !P2 ;  /* 0x19d0000006f57fae */ /* 0x0005e8000d121848 */
[----:B------:R-:W4:Y:S04]  /*16770*/  LDL.LU.64 R222, [R1+0x770] ;  /* 0x0007700001de7983 */ /* 0x000f280000300a00 */
[----:B------:R3:W-:Y:S04]  /*16780*/  LDGSTS.E [R245+0x19d80], [R4.64], !P2 ;  /* 0x19d8000004f57fae */ /* 0x0007e8000d121848 */
[----:B------:R-:W4:Y:S04]  /*16790*/  LDL.LU.64 R224, [R1+0x768] ;  /* 0x0007680001e07983 */ /* 0x000f280000300a00 */
[----:B------:R-:W4:Y:S02]  /*167a0*/  LDL.LU.64 R226, [R1+0x760] ;  /* 0x0007600001e27983 */ /* 0x000f240000300a00 */
[----:B----4-:R-:W-:-:S02]  /*167b0*/  IMAD.WIDE R10, R0, 0x4, R228 ;  /* 0x00000004000a7825 */ /* 0x010fc400078e02e4 */
[----:B------:R-:W4:Y:S02]  /*167c0*/  LDL.LU.64 R228, [R1+0x758] ;  /* 0x0007580001e47983 */ /* 0x000f240000300a00 */
[C---:B-1----:R-:W-:Y:S02]  /*167d0*/  IMAD.WIDE R8, R0.reuse, 0x4, R230 ;  /* 0x0000000400087825 */ /* 0x042fe400078e02e6 */
[----:B------:R-:W-:Y:S02]  /*167e0*/  STL.64 [R1+0x890], R10 ;  /* 0x0008900a01007387 */ /* 0x000fe40000100a00 */
[C---:B--2---:R-:W-:Y:S02]  /*167f0*/  IMAD.WIDE R6, R0.reuse, 0x4, R234 ;  /* 0x0000000400067825 */ /* 0x044fe400078e02ea */
[----:B------:R-:W-:Y:S04]  /*16800*/  STL.64 [R1+0x898], R8 ;  /* 0x0008980801007387 */ /* 0x000fe80000100a00 */
[----:B------:R1:W-:Y:S04]  /*16810*/  STL.64 [R1+0x8a0], R6 ;  /* 0x0008a00601007387 */ /* 0x0003e80000100a00 */
[----:B------:R2:W-:Y:S01]  /*16820*/  LDGSTS.E [R245+0x1a400], [R10.64], !P4 ;  /* 0x1a4000000af57fae */ /* 0x0005e2000e121848 */
[----:B---3--:R-:W-:-:S03]  /*16830*/  IMAD.WIDE R4, R0, 0x4, R242 ;  /* 0x0000000400047825 */ /* 0x008fc600078e02f2 */
[----:B------:R3:W-:Y:S04]  /*16840*/  LDGSTS.E [R245+0x1a480], [R8.64], !P4 ;  /* 0x1a48000008f57fae */ /* 0x0007e8000e121848 */
[----:B------:R1:W-:Y:S04]  /*16850*/  STL.64 [R1+0x8a8], R4 ;  /* 0x0008a80401007387 */ /* 0x0003e80000100a00 */
[----:B------:R-:W4:Y:S04]  /*16860*/  LDL.LU.64 R230, [R1+0x750] ;  /* 0x0007500001e67983 */ /* 0x000f280000300a00 */
[----:B------:R1:W-:Y:S04]  /*16870*/  LDGSTS.E [R245+0x1a500], [R6.64], !P4 ;  /* 0x1a50000006f57fae */ /* 0x0003e8000e121848 */
[----:B------:R-:W4:Y:S04]  /*16880*/  LDL.LU.64 R234, [R1+0x748] ;  /* 0x0007480001ea7983 */ /* 0x000f280000300a00 */
[----:B------:R-:W4:Y:S01]  /*16890*/  LDL.LU.64 R242, [R1+0x740] ;  /* 0x0007400001f27983 */ /* 0x000f220000300a00 */
[----:B------:R-:W-:-:S03]  /*168a0*/  IADD3 R2, R252, -0xd7, RZ ;  /* 0xffffff29fc027810 */ /* 0x000fc60007ffe0ff */
[----:B------:R1:W-:Y:S02]  /*168b0*/  LDGSTS.E [R245+0x1a580], [R4.64], !P4 ;  /* 0x1a58000004f57fae */ /* 0x0003e4000e121848 */
[----:B-1----:R-:W-:Y:S02]  /*168c0*/  IMAD.WIDE R6, R0, 0x4, R240 ;  /* 0x0000000400067825 */ /* 0x002fe400078e02f0 */
[----:B------:R-:W4:Y:S01]  /*168d0*/  LDL.LU.64 R240, [R1+0x738] ;  /* 0x0007380001f07983 */ /* 0x000f220000300a00 */
[----:B------:R-:W-:Y:S02]  /*168e0*/  ISETP.GE.U32.AND P2, PT, R2, 0x7ffffeaa, PT ;  /* 0x7ffffeaa0200780c */ /* 0x000fe40003f46070 */
[----:B------:R-:W-:Y:S01]  /*168f0*/  IADD3 R2, R252, -0xdb, RZ ;  /* 0xffffff25fc027810 */ /* 0x000fe20007ffe0ff */
[----:B--2---:R-:W-:-:S03]  /*16900*/  IMAD.WIDE R10, R0, 0x4, R216 ;  /* 0x00000004000a7825 */ /* 0x004fc600078e02d8 */
[----:B------:R-:W-:Y:S01]  /*16910*/  ISETP.GE.U32.AND P4, PT, R2, 0x7ffffea6, PT ;  /* 0x7ffffea60200780c */ /* 0x000fe20003f86070 */
[C---:B---3--:R-:W-:Y:S01]  /*16920*/  IMAD.WIDE R8, R0.reuse, 0x4, R218 ;  /* 0x0000000400087825 */ /* 0x048fe200078e02da */
[----:B------:R1:W-:Y:S04]  /*16930*/  STL.64 [R1+0x8c8], R10 ;  /* 0x0008c80a01007387 */ /* 0x0003e80000100a00 */
[----:B------:R2:W-:Y:S04]  /*16940*/  STL.64 [R1+0x8d0], R8 ;  /* 0x0008d00801007387 */ /* 0x0005e80000100a00 */
[----:B------:R1:W-:Y:S04]  /*16950*/  LDGSTS.E [R245+0x1ac00], [R10.64], !P2 ;  /* 0x1ac000000af57fae */ /* 0x0003e8000d121848 */
[----:B------:R3:W-:Y:S04]  /*16960*/  STL.64 [R1+0x8d8], R6 ;  /* 0x0008d80601007387 */ /* 0x0007e80000100a00 */
[----:B------:R2:W-:Y:S04]  /*16970*/  LDGSTS.E [R245+0x1ac80], [R8.64], !P2 ;  /* 0x1ac8000008f57fae */ /* 0x0005e8000d121848 */
[----:B------:R3:W-:Y:S01]  /*16980*/  LDGSTS.E [R245+0x1ad00], [R6.64], !P2 ;  /* 0x1ad0000006f57fae */ /* 0x0007e2000d121848 */
[----:B------:R-:W-:-:S05]  /*16990*/  IMAD.WIDE R4, R0, 0x4, R220 ;  /* 0x0000000400047825 */ /* 0x000fca00078e02dc */
[----:B------:R4:W-:Y:S04]  /*169a0*/  STL.64 [R1+0x8e0], R4 ;  /* 0x0008e00401007387 */ /* 0x0009e80000100a00 */
[----:B------:R-:W4:Y:S04]  /*169b0*/  LDL.LU.64 R218, [R1+0x730] ;  /* 0x0007300001da7983 */ /* 0x000f280000300a00 */
[----:B------:R4:W-:Y:S04]  /*169c0*/  LDGSTS.E [R245+0x1ad80], [R4.64], !P2 ;  /* 0x1ad8000004f57fae */ /* 0x0009e8000d121848 */
[----:B------:R-:W4:Y:S01]  /*169d0*/  LDL.LU.64 R220, [R1+0x728] ;  /* 0x0007280001dc7983 */ /* 0x000f220000300a00 */
[----:B-1----:R-:W-:-:S03]  /*169e0*/  IMAD.WIDE R10, R0, 0x4, R222 ;  /* 0x00000004000a7825 */ /* 0x002fc600078e02de */
[----:B------:R-:W4:Y:S01]  /*169f0*/  LDL.LU.64 R222, [R1+0x720] ;  /* 0x0007200001de7983 */ /* 0x000f220000300a00 */
[----:B--2---:R-:W-:-:S03]  /*16a00*/  IMAD.WIDE R8, R0, 0x4, R224 ;  /* 0x0000000400087825 */ /* 0x004fc600078e02e0 */
[----:B------:R1:W-:Y:S01]  /*16a10*/  STL.64 [R1+0xff8], R10 ;  /* 0x000ff80a01007387 */ /* 0x0003e20000100a00 */
[----:B---3--:R-:W-:-:S03]  /*16a20*/  IMAD.WIDE R6, R0, 0x4, R226 ;  /* 0x0000000400067825 */ /* 0x008fc600078e02e2 */
[----:B------:R-:W4:Y:S04]  /*16a30*/  LDL.LU.64 R224, [R1+0x718] ;  /* 0x0007180001e07983 */ /* 0x000f280000300a00 */
[----:B------:R3:W-:Y:S04]  /*16a40*/  STL.64 [R1+0x1000], R8 ;  /* 0x0010000801007387 */ /* 0x0007e80000100a00 */
[----:B------:R1:W-:Y:S04]  /*16a50*/  LDGSTS.E [R245+0x1b400], [R10.64], !P4 ;  /* 0x1b4000000af57fae */ /* 0x0003e8000e121848 */
[----:B------:R1:W-:Y:S04]  /*16a60*/  STL.64 [R1+0x1008], R6 ;  /* 0x0010080601007387 */ /* 0x0003e80000100a00 */
[----:B------:R3:W-:Y:S04]  /*16a70*/  LDGSTS.E [R245+0x1b480], [R8.64], !P4 ;  /* 0x1b48000008f57fae */ /* 0x0007e8000e121848 */
[----:B------:R1:W-:Y:S01]  /*16a80*/  LDGSTS.E [R245+0x1b500], [R6.64], !P4 ;  /* 0x1b50000006f57fae */ /* 0x0003e2000e121848 */
[----:B----4-:R-:W-:-:S05]  /*16a90*/  IMAD.WIDE R4, R0, 0x4, R228 ;  /* 0x0000000400047825 */ /* 0x010fca00078e02e4 */
[----:B------:R4:W-:Y:S04]  /*16aa0*/  STL.64 [R1+0x1010], R4 ;  /* 0x0010100401007387 */ /* 0x0009e80000100a00 */
[----:B------:R-:W2:Y:S04]  /*16ab0*/  LDL.LU.64 R226, [R1+0x710] ;  /* 0x0007100001e27983 */ /* 0x000ea80000300a00 */
[----:B------:R-:W2:Y:S04]  /*16ac0*/  LDL.LU.64 R228, [R1+0x708] ;  /* 0x0007080001e47983 */ /* 0x000ea80000300a00 */
[----:B------:R4:W-:Y:S01]  /*16ad0*/  LDGSTS.E [R245+0x1b580], [R4.64], !P4 ;  /* 0x1b58000004f57fae */ /* 0x0009e2000e121848 */
[----:B-1----:R-:W-:-:S03]  /*16ae0*/  IMAD.WIDE R10, R0, 0x4, R230 ;  /* 0x00000004000a7825 */ /* 0x002fc600078e02e6 */
[----:B------:R-:W2:Y:S01]  /*16af0*/  LDL.LU.64 R230, [R1+0x700] ;  /* 0x0007000001e67983 */ /* 0x000ea20000300a00 */
[----:B---3--:R-:W-:-:S03]  /*16b00*/  IMAD.WIDE R8, R0, 0x4, R234 ;  /* 0x0000000400087825 */ /* 0x008fc600078e02ea */
[----:B------:R1:W-:Y:S01]  /*16b10*/  STL.64 [R1+0x1058], R10 ;  /* 0x0010580a01007387 */ /* 0x0003e20000100a00 */
[----:B------:R-:W-:-:S03]  /*16b20*/  IMAD.WIDE R6, R0, 0x4, R242 ;  /* 0x0000000400067825 */ /* 0x000fc600078e02f2 */
[----:B------:R-:W3:Y:S04]  /*16b30*/  LDL.LU.64 R234, [R1+0x6f8] ;  /* 0x0006f80001ea7983 */ /* 0x000ee80000300a00 */
[----:B------:R1:W-:Y:S04]  /*16b40*/  STL.64 [R1+0x1060], R8 ;  /* 0x0010600801007387 */ /* 0x0003e80000100a00 */
[----:B------:R1:W-:Y:S01]  /*16b50*/  STL.64 [R1+0x1068], R6 ;  /* 0x0010680601007387 */ /* 0x0003e20000100a00 */
[----:B----4-:R-:W-:-:S05]  /*16b60*/  IMAD.WIDE R4, R0, 0x4, R240 ;  /* 0x0000000400047825 */ /* 0x010fca00078e02f0 */
[----:B------:R4:W-:Y:S04]  /*16b70*/  STL.64 [R1+0x1070], R4 ;  /* 0x0010700401007387 */ /* 0x0009e80000100a00 */
[----:B------:R-:W3:Y:S04]  /*16b80*/  LDL.LU.64 R242, [R1+0x6f0] ;  /* 0x0006f00001f27983 */ /* 0x000ee80000300a00 */
[----:B------:R-:W3:Y:S01]  /*16b90*/  LDL.LU.64 R240, [R1+0x6e8] ;  /* 0x0006e80001f07983 */ /* 0x000ee20000300a00 */
        /* <DEDUP_REMOVED lines=11> */
[----:B------:R-:W3:Y:S01]  /*16c50*/  LDL.LU.64 R218, [R1+0x6e0] ;  /* 0x0006e00001da7983 */ /* 0x000ee20000300a00 */
[----:B------:R-:W-:-:S03]  /*16c60*/  IMAD.WIDE R8, R0, 0x4, R220 ;  /* 0x0000000400087825 */ /* 0x000fc600078e02dc */
[----:B------:R2:W-:Y:S04]  /*16c70*/  LDGSTS.E [R245+0x1c400], [R10.64], !P4 ;  /* 0x1c4000000af57fae */ /* 0x0005e8000e121848 */
[----:B------:R-:W3:Y:S04]  /*16c80*/  LDL.LU.64 R220, [R1+0x6d8] ;  /* 0x0006d80001dc7983 */ /* 0x000ee80000300a00 */
[----:B------:R2:W-:Y:S04]  /*16c90*/  STL.64 [R1+0x10b8], R10 ;  /* 0x0010b80a01007387 */ /* 0x0005e80000100a00 */
[----:B------:R1:W-:Y:S04]  /*16ca0*/  STL.64 [R1+0x10c0], R8 ;  /* 0x0010c00801007387 */ /* 0x0003e80000100a00 */
[----:B------:R1:W-:Y:S01]  /*16cb0*/  LDGSTS.E [R245+0x1c480], [R8.64], !P4 ;  /* 0x1c48000008f57fae */ /* 0x0003e2000e121848 */
[----:B------:R-:W-:-:S05]  /*16cc0*/  IMAD.WIDE R6, R0, 0x4, R222 ;  /* 0x0000000400067825 */ /* 0x000fca00078e02de */
[----:B------:R1:W-:Y:S04]  /*16cd0*/  STL.64 [R1+0x10c8], R6 ;  /* 0x0010c80601007387 */ /* 0x0003e80000100a00 */
[----:B------:R1:W-:Y:S01]  /*16ce0*/  LDGSTS.E [R245+0x1c500], [R6.64], !P4 ;  /* 0x1c50000006f57fae */ /* 0x0003e2000e121848 */
[----:B----4-:R-:W-:-:S05]  /*16cf0*/  IMAD.WIDE R4, R0, 0x4, R224 ;  /* 0x0000000400047825 */ /* 0x010fca00078e02e0 */
[----:B------:R3:W-:Y:S04]  /*16d00*/  STL.64 [R1+0x10d0], R4 ;  /* 0x0010d00401007387 */ /* 0x0007e80000100a00 */
[----:B------:R-:W4:Y:S04]  /*16d10*/  LDL.LU.64 R222, [R1+0x6d0] ;  /* 0x0006d00001de7983 */ /* 0x000f280000300a00 */
[----:B------:R3:W-:Y:S04]  /*16d20*/  LDGSTS.E [R245+0x1c580], [R4.64], !P4 ;  /* 0x1c58000004f57fae */ /* 0x0007e8000e121848 */
[----:B------:R-:W4:Y:S01]  /*16d30*/  LDL.LU.64 R224, [R1+0x6c8] ;  /* 0x0006c80001e07983 */ /* 0x000f220000300a00 */
[----:B--2---:R-:W-:-:S03]  /*16d40*/  IMAD.WIDE R10, R0, 0x4, R226 ;  /* 0x00000004000a7825 */ /* 0x004fc600078e02e2 */
[----:B------:R-:W2:Y:S01]  /*16d50*/  LDL.LU.64 R226, [R1+0x6c0] ;  /* 0x0006c00001e27983 */ /* 0x000ea20000300a00 */
[----:B-1----:R-:W-:-:S03]  /*16d60*/  IMAD.WIDE R8, R0, 0x4, R228 ;  /* 0x0000000400087825 */ /* 0x002fc600078e02e4 */
[----:B------:R1:W-:Y:S04]  /*16d70*/  STL.64 [R1+0x1118], R10 ;  /* 0x0011180a01007387 */ /* 0x0003e80000100a00 */
[----:B------:R-:W2:Y:S04]  /*16d80*/  LDL.LU.64 R228, [R1+0x6b8] ;  /* 0x0006b80001e47983 */ /* 0x000ea80000300a00 */
[----:B------:R1:W-:Y:S04]  /*16d90*/  STL.64 [R1+0x1120], R8 ;  /* 0x0011200801007387 */ /* 0x0003e80000100a00 */
[----:B------:R1:W-:Y:S04]  /*16da0*/  LDGSTS.E [R245+0x1cc00], [R10.64], !P2 ;  /* 0x1cc000000af57fae */ /* 0x0003e8000d121848 */
[----:B------:R1:W-:Y:S01]  /*16db0*/  LDGSTS.E [R245+0x1cc80], [R8.64], !P2 ;  /* 0x1cc8000008f57fae */ /* 0x0003e2000d121848 */
[----:B------:R-:W-:-:S05]  /*16dc0*/  IMAD.WIDE R6, R0, 0x4, R230 ;  /* 0x0000000400067825 */ /* 0x000fca00078e02e6 */
[----:B------:R1:W-:Y:S01]  /*16dd0*/  STL.64 [R1+0x1128], R6 ;  /* 0x0011280601007387 */ /* 0x0003e20000100a00 */
[----:B------:R-:W-:-:S03]  /*16de0*/  IADD3 R2, R252, -0xeb, RZ ;  /* 0xffffff15fc027810 */ /* 0x000fc60007ffe0ff */
[----:B------:R1:W-:Y:S01]  /*16df0*/  LDGSTS.E [R245+0x1cd00], [R6.64], !P2 ;  /* 0x1cd0000006f57fae */ /* 0x0003e2000d121848 */
[----:B---3--:R-:W-:-:S05]  /*16e00*/  IMAD.WIDE R4, R0, 0x4, R234 ;  /* 0x0000000400047825 */ /* 0x008fca00078e02ea */
[----:B------:R3:W-:Y:S04]  /*16e10*/  STL.64 [R1+0x1130], R4 ;  /* 0x0011300401007387 */ /* 0x0007e80000100a00 */
[----:B------:R-:W2:Y:S04]  /*16e20*/  LDL.LU.64 R230, [R1+0x6b0] ;  /* 0x0006b00001e67983 */ /* 0x000ea80000300a00 */
[----:B------:R-:W2:Y:S01]  /*16e30*/  LDL.LU.64 R234, [R1+0x6a8] ;  /* 0x0006a80001ea7983 */ /* 0x000ea20000300a00 */
[----:B-1----:R-:W-:-:S04]  /*16e40*/  IMAD.WIDE R10, R0, 0x4, R242 ;  /* 0x00000004000a7825 */ /* 0x002fc800078e02f2 */
[----:B------:R-:W-:Y:S01]  /*16e50*/  IMAD.WIDE R8, R0, 0x4, R240 ;  /* 0x0000000400087825 */ /* 0x000fe200078e02f0 */
[----:B------:R-:W2:Y:S04]  /*16e60*/  LDL.LU.64 R242, [R1+0x6a0] ;  /* 0x0006a00001f27983 */ /* 0x000ea80000300a00 */
[----:B------:R4:W-:Y:S04]  /*16e70*/  STL.64 [R1+0x1178], R10 ;  /* 0x0011780a01007387 */ /* 0x0009e80000100a00 */
[----:B------:R-:W2:Y:S01]  /*16e80*/  LDL.LU.64 R240, [R1+0x698] ;  /* 0x0006980001f07983 */ /* 0x000ea20000300a00 */
[----:B------:R-:W-:-:S02]  /*16e90*/  ISETP.GE.U32.AND P4, PT, R2, 0x7ffffe96, PT ;  /* 0x7ffffe960200780c */ /* 0x000fc40003f86070 */
[----:B------:R-:W-:Y:S01]  /*16ea0*/  IADD3 R2, R252, -0xef, RZ ;  /* 0xffffff11fc027810 */ /* 0x000fe20007ffe0ff */
[----:B------:R3:W-:Y:S03]  /*16eb0*/  LDGSTS.E [R245+0x1cd80], [R4.64], !P2 ;  /* 0x1cd8000004f57fae */ /* 0x0007e6000d121848 */
[----:B------:R-:W-:Y:S01]  /*16ec0*/  ISETP.GE.U32.AND P2, PT, R2, 0x7ffffe92, PT ;  /* 0x7ffffe920200780c */ /* 0x000fe20003f46070 */
[----:B------:R1:W-:Y:S06]  /*16ed0*/  STL.64 [R1+0x1180], R8 ;  /* 0x0011800801007387 */ /* 0x0003ec0000100a00 */
[----:B------:R4:W-:Y:S04]  /*16ee0*/  LDGSTS.E [R245+0x1d400], [R10.64], !P4 ;  /* 0x1d4000000af57fae */ /* 0x0009e8000e121848 */
[----:B------:R1:W-:Y:S01]  /*16ef0*/  LDGSTS.E [R245+0x1d480], [R8.64], !P4 ;  /* 0x1d48000008f57fae */ /* 0x0003e2000e121848 */
[----:B------:R-:W-:-:S04]  /*16f00*/  IMAD.WIDE R6, R0, 0x4, R218 ;  /* 0x0000000400067825 */ /* 0x000fc800078e02da */
[C---:B---3--:R-:W-:Y:S01]  /*16f10*/  IMAD.WIDE R4, R0.reuse, 0x4, R220 ;  /* 0x0000000400047825 */ /* 0x048fe200078e02dc */
[----:B------:R2:W-:Y:S04]  /*16f20*/  STL.64 [R1+0x1188], R6 ;  /* 0x0011880601007387 */ /* 0x0005e80000100a00 */
[----:B------:R3:W-:Y:S04]  /*16f30*/  STL.64 [R1+0x1190], R4 ;  /* 0x0011900401007387 */ /* 0x0007e80000100a00 */
[----:B------:R2:W-:Y:S04]  /*16f40*/  LDGSTS.E [R245+0x1d500], [R6.64], !P4 ;  /* 0x1d50000006f57fae */ /* 0x0005e8000e121848 */
[----:B------:R-:W2:Y:S04]  /*16f50*/  LDL.LU.64 R214, [R1+0x690] ;  /* 0x0006900001d67983 */ /* 0x000ea80000300a00 */
[----:B------:R3:W-:Y:S04]  /*16f60*/  LDGSTS.E [R245+0x1d580], [R4.64], !P4 ;  /* 0x1d58000004f57fae */ /* 0x0007e8000e121848 */
[----:B------:R-:W2:Y:S04]  /*16f70*/  LDL.LU.64 R216, [R1+0x688] ;  /* 0x0006880001d87983 */ /* 0x000ea80000300a00 */
[----:B------:R-:W2:Y:S01]  /*16f80*/  LDL.LU.64 R218, [R1+0x680] ;  /* 0x0006800001da7983 */ /* 0x000ea20000300a00 */
[----:B----4-:R-:W-:-:S05]  /*16f90*/  IMAD.WIDE R10, R0, 0x4, R222 ;  /* 0x00000004000a7825 */ /* 0x010fca00078e02de */
[----:B------:R4:W-:Y:S01]  /*16fa0*/  STL.64 [R1+0x11d8], R10 ;  /* 0x0011d80a01007387 */ /* 0x0009e20000100a00 */
[----:B-1----:R-:W-:-:S03]  /*16fb0*/  IMAD.WIDE R8, R0, 0x4, R224 ;  /* 0x0000000400087825 */ /* 0x002fc600078e02e0 */
[----:B------:R-:W2:Y:S04]  /*16fc0*/  LDL.LU.64 R222, [R1+0x678] ;  /* 0x0006780001de7983 */ /* 0x000ea80000300a00 */
[----:B------:R1:W-:Y:S04]  /*16fd0*/  STL.64 [R1+0x11e0], R8 ;  /* 0x0011e00801007387 */ /* 0x0003e80000100a00 */
[----:B------:R4:W-:Y:S04]  /*16fe0*/  LDGSTS.E [R245+0x1dc00], [R10.64], !P2 ;  /* 0x1dc000000af57fae */ /* 0x0009e8000d121848 */
[----:B------:R1:W-:Y:S01]  /*16ff0*/  LDGSTS.E [R245+0x1dc80], [R8.64], !P2 ;  /* 0x1dc8000008f57fae */ /* 0x0003e2000d121848 */
[----:B--2---:R-:W-:-:S04]  /*17000*/  IMAD.WIDE R6, R0, 0x4, R226 ;  /* 0x0000000400067825 */ /* 0x004fc800078e02e2 */
        /* <DEDUP_REMOVED lines=8> */
[----:B----4-:R-:W-:-:S03]  /*17090*/  IMAD.WIDE R10, R0, 0x4, R230 ;  /* 0x00000004000a7825 */ /* 0x010fc600078e02e6 */
[----:B------:R-:W4:Y:S01]  /*170a0*/  LDL.LU.64 R230, [R1+0x658] ;  /* 0x0006580001e67983 */ /* 0x000f220000300a00 */
[----:B-1----:R-:W-:-:S03]  /*170b0*/  IMAD.WIDE R8, R0, 0x4, R234 ;  /* 0x0000000400087825 */ /* 0x002fc600078e02ea */
[----:B------:R1:W-:Y:S04]  /*170c0*/  STL.64 [R1+0x1238], R10 ;  /* 0x0012380a01007387 */ /* 0x0003e80000100a00 */
[----:B------:R1:W-:Y:S01]  /*170d0*/  STL.64 [R1+0x1240], R8 ;  /* 0x0012400801007387 */ /* 0x0003e20000100a00 */
[----:B---3--:R-:W-:-:S04]  /*170e0*/  IMAD.WIDE R6, R0, 0x4, R242 ;  /* 0x0000000400067825 */ /* 0x008fc800078e02f2 */
[----:B------:R-:W-:Y:S01]  /*170f0*/  IMAD.WIDE R4, R0, 0x4, R240 ;  /* 0x0000000400047825 */ /* 0x000fe200078e02f0 */
[----:B------:R3:W-:Y:S04]  /*17100*/  STL.64 [R1+0x1248], R6 ;  /* 0x0012480601007387 */ /* 0x0007e80000100a00 */
[----:B------:R1:W-:Y:S04]  /*17110*/  STL.64 [R1+0x1250], R4 ;  /* 0x0012500401007387 */ /* 0x0003e80000100a00 */
[----:B------:R-:W4:Y:S04]  /*17120*/  LDL.LU.64 R220, [R1+0x650] ;  /* 0x0006500001dc7983 */ /* 0x000f280000300a00 */
[----:B------:R-:W4:Y:S04]  /*17130*/  LDL.LU.64 R234, [R1+0x648] ;  /* 0x0006480001ea7983 */ /* 0x000f280000300a00 */
[----:B------:R-:W4:Y:S01]  /*17140*/  LDL.LU.64 R242, [R1+0x640] ;  /* 0x0006400001f27983 */ /* 0x000f220000300a00 */
[----:B------:R-:W-:-:S03]  /*17150*/  IADD3 R2, R252, -0xf3, RZ ;  /* 0xffffff0dfc027810 */ /* 0x000fc60007ffe0ff */
[----:B------:R-:W4:Y:S01]  /*17160*/  LDL.LU.64 R240, [R1+0x638] ;  /* 0x0006380001f07983 */ /* 0x000f220000300a00 */
        /* <DEDUP_REMOVED lines=8> */
[----:B------:R-:W-:Y:S01]  /*171f0*/  ISETP.GE.U32.AND P4, PT, R2, 0x7ffffe86, PT ;  /* 0x7ffffe860200780c */ /* 0x000fe20003f86070 */
[----:B-1----:R-:W-:-:S04]  /*17200*/  IMAD.WIDE R10, R0, 0x4, R214 ;  /* 0x00000004000a7825 */ /* 0x002fc800078e02d6 */
[C---:B---3--:R-:W-:Y:S01]  /*17210*/  IMAD.WIDE R8, R0.reuse, 0x4, R216 ;  /* 0x0000000400087825 */ /* 0x048fe200078e02d8 */
[----:B------:R2:W-:Y:S03]  /*17220*/  STL.64 [R1+0x1298], R10 ;  /* 0x0012980a01007387 */ /* 0x0005e60000100a00 */
[C---:B------:R-:W-:Y:S01]  /*17230*/  IMAD.WIDE R6, R0.reuse, 0x4, R218 ;  /* 0x0000000400067825 */ /* 0x040fe200078e02da */
        /* <DEDUP_REMOVED lines=10> */
[----:B--2---:R-:W-:-:S03]  /*172e0*/  IMAD.WIDE R10, R0, 0x4, R224 ;  /* 0x00000004000a7825 */ /* 0x004fc600078e02e0 */
[----:B------:R-:W2:Y:S01]  /*172f0*/  LDL.LU.64 R224, [R1+0x908] ;  /* 0x0009080001e07983 */ /* 0x000ea20000300a00 */
[----:B-1----:R-:W-:-:S03]  /*17300*/  IMAD.WIDE R8, R0, 0x4, R226 ;  /* 0x0000000400087825 */ /* 0x002fc600078e02e2 */
[----:B------:R1:W-:Y:S01]  /*17310*/  STL.64 [R1+0x12f8], R10 ;  /* 0x0012f80a01007387 */ /* 0x0003e20000100a00 */
[----:B---3--:R-:W-:-:S03]  /*17320*/  IMAD.WIDE R6, R0, 0x4, R228 ;  /* 0x0000000400067825 */ /* 0x008fc600078e02e4 */
[----:B------:R-:W3:Y:S04]  /*17330*/  LDL.LU.64 R226, [R1+0x910] ;  /* 0x0009100001e27983 */ /* 0x000ee80000300a00 */
[----:B------:R1:W-:Y:S04]  /*17340*/  LDGSTS.E [R245+0x1f400], [R10.64], !P4 ;  /* 0x1f4000000af57fae */ /* 0x0003e8000e121848 */
[----:B------:R1:W-:Y:S01]  /*17350*/  STL.64 [R1+0x1300], R8 ;  /* 0x0013000801007387 */ /* 0x0003e20000100a00 */
[----:B----4-:R-:W-:-:S03]  /*17360*/  IMAD.WIDE R4, R0, 0x4, R230 ;  /* 0x0000000400047825 */ /* 0x010fc600078e02e6 */
[----:B------:R4:W-:Y:S04]  /*17370*/  STL.64 [R1+0x1308], R6 ;  /* 0x0013080601007387 */ /* 0x0009e80000100a00 */
[----:B------:R1:W-:Y:S04]  /*17380*/  LDGSTS.E [R245+0x1f480], [R8.64], !P4 ;  /* 0x1f48000008f57fae */ /* 0x0003e8000e121848 */
[----:B------:R1:W-:Y:S04]  /*17390*/  STL.64 [R1+0x1310], R4 ;  /* 0x0013100401007387 */ /* 0x0003e80000100a00 */
[----:B------:R-:W3:Y:S04]  /*173a0*/  LDL.LU.64 R228, [R1+0x918] ;  /* 0x0009180001e47983 */ /* 0x000ee80000300a00 */
[----:B------:R-:W3:Y:S04]  /*173b0*/  LDL.LU.64 R230, [R1+0x920] ;  /* 0x0009200001e67983 */ /* 0x000ee80000300a00 */
[----:B------:R4:W-:Y:S01]  /*173c0*/  LDGSTS.E [R245+0x1f500], [R6.64], !P4 ;  /* 0x1f50000006f57fae */ /* 0x0009e2000e121848 */
[----:B------:R-:W-:-:S03]  /*173d0*/  IADD3 R2, R252, -0xff, RZ ;  /* 0xffffff01fc027810 */ /* 0x000fc60007ffe0ff */
[----:B------:R1:W-:Y:S02]  /*173e0*/  LDGSTS.E [R245+0x1f580], [R4.64], !P4 ;  /* 0x1f58000004f57fae */ /* 0x0003e4000e121848 */
[----:B-1----:R-:W-:-:S04]  /*173f0*/  IMAD.WIDE R10, R0, 0x4, R220 ;  /* 0x00000004000a7825 */ /* 0x002fc800078e02dc */
[C---:B------:R-:W-:Y:S01]  /*17400*/  IMAD.WIDE R8, R0.reuse, 0x4, R234 ;  /* 0x0000000400087825 */ /* 0x040fe200078e02ea */
[----:B------:R1:W-:Y:S03]  /*17410*/  STL.64 [R1+0x1358], R10 ;  /* 0x0013580a01007387 */ /* 0x0003e60000100a00 */
[----:B----4-:R-:W-:Y:S01]  /*17420*/  IMAD.WIDE R6, R0, 0x4, R242 ;  /* 0x0000000400067825 */ /* 0x010fe200078e02f2 */
[----:B------:R-:W4:Y:S04]  /*17430*/  LDL.LU.64 R234, [R1+0x928] ;  /* 0x0009280001ea7983 */ /* 0x000f280000300a00 */
[----:B------:R1:W-:Y:S04]  /*17440*/  STL.64 [R1+0x1360], R8 ;  /* 0x0013600801007387 */ /* 0x0003e80000100a00 */
[----:B------:R-:W4:Y:S01]  /*17450*/  LDL.LU.64 R242, [R1+0x930] ;  /* 0x0009300001f27983 */ /* 0x000f220000300a00 */
[----:B------:R-:W-:Y:S01]  /*17460*/  ISETP.GE.U32.AND P2, PT, R2, 0x7ffffe82, PT ;  /* 0x7ffffe820200780c */ /* 0x000fe20003f46070 */
[----:B------:R-:W-:-:S02]  /*17470*/  IMAD.WIDE R4, R0, 0x4, R240 ;  /* 0x0000000400047825 */ /* 0x000fc400078e02f0 */
[----:B------:R2:W-:Y:S01]  /*17480*/  STL.64 [R1+0x1368], R6 ;  /* 0x0013680601007387 */ /* 0x0005e20000100a00 */
[----:B------:R-:W-:-:S03]  /*17490*/  LOP3.LUT R236, R237, 0x60, RZ, 0x3c, !PT ;  /* 0x00000060edec7812 */ /* 0x000fc600078e3cff */
[----:B------:R3:W-:Y:S04]  /*174a0*/  STL.64 [R1+0x1370], R4 ;  /* 0x0013700401007387 */ /* 0x0007e80000100a00 */
[----:B------:R-:W4:Y:S04]  /*174b0*/  LDL.LU.64 R220, [R1+0x938] ;  /* 0x0009380001dc7983 */ /* 0x000f280000300a00 */
[----:B------:R1:W-:Y:S04]  /*174c0*/  LDGSTS.E [R245+0x1fc00], [R10.64], !P2 ;  /* 0x1fc000000af57fae */ /* 0x0003e8000d121848 */
[----:B------:R1:W-:Y:S04]  /*174d0*/  LDGSTS.E [R245+0x1fc80], [R8.64], !P2 ;  /* 0x1fc8000008f57fae */ /* 0x0003e8000d121848 */
[----:B------:R1:W-:Y:S04]  /*174e0*/  LDGSTS.E [R245+0x1fd00], [R6.64], !P2 ;  /* 0x1fd0000006f57fae */ /* 0x0003e8000d121848 */
[----:B------:R1:W-:Y:S04]  /*174f0*/  LDGSTS.E [R245+0x1fd80], [R4.64], !P2 ;  /* 0x1fd8000004f57fae */ /* 0x0003e8000d121848 */
[----:B------:R-:W4:Y:S04]  /*17500*/  LDL.LU.64 R240, [R1+0x940] ;  /* 0x0009400001f07983 */ /* 0x000f280000300a00 */
[----:B-1----:R-:W4:Y:S01]  /*17510*/  LDL.LU.64 R244, [R1+0x948] ;  /* 0x0009480001f47983 */ /* 0x002f220000300a00 */
[----:B------:R-:W-:-:S05]  /*17520*/  IMAD.WIDE R10, R0, 0x4, R218 ;  /* 0x00000004000a7825 */ /* 0x000fca00078e02da */
[----:B------:R1:W-:Y:S01]  /*17530*/  STL.64 [R1+0x2d0], R10 ;  /* 0x0002d00a01007387 */ /* 0x0003e20000100a00 */
[----:B------:R-:W-:-:S03]  /*17540*/  IMAD.WIDE R8, R0, 0x4, R222 ;  /* 0x0000000400087825 */ /* 0x000fc600078e02de */
[----:B------:R1:W-:Y:S04]  /*17550*/  LDGSTS.E [R236+0x10600], [R10.64], !P6 ;  /* 0x106000000aec7fae */ /* 0x0003e8000f121848 */
[----:B------:R-:W4:Y:S04]  /*17560*/  LDL.LU.64 R222, [R1+0x950] ;  /* 0x0009500001de7983 */ /* 0x000f280000300a00 */
[----:B------:R1:W-:Y:S04]  /*17570*/  STL.64 [R1+0x2c8], R8 ;  /* 0x0002c80801007387 */ /* 0x0003e80000100a00 */
[----:B------:R1:W-:Y:S01]  /*17580*/  LDGSTS.E [R236+0x10680], [R8.64], !P6 ;  /* 0x1068000008ec7fae */ /* 0x0003e2000f121848 */
[----:B--2---:R-:W-:-:S05]  /*17590*/  IMAD.WIDE R6, R0, 0x4, R224 ;  /* 0x0000000400067825 */ /* 0x004fca00078e02e0 */
[----:B------:R4:W-:Y:S04]  /*175a0*/  STL.64 [R1+0x2c0], R6 ;  /* 0x0002c00601007387 */ /* 0x0009e80000100a00 */
[----:B------:R4:W-:Y:S01]  /*175b0*/  LDGSTS.E [R236+0x10700], [R6.64], !P6 ;  /* 0x1070000006ec7fae */ /* 0x0009e2000f121848 */
[----:B---3--:R-:W-:-:S05]  /*175c0*/  IMAD.WIDE R4, R0, 0x4, R226 ;  /* 0x0000000400047825 */ /* 0x008fca00078e02e2 */
[----:B------:R2:W-:Y:S04]  /*175d0*/  STL.64 [R1+0x2b8], R4 ;  /* 0x0002b80401007387 */ /* 0x0005e80000100a00 */
[----:B------:R-:W3:Y:S04]  /*175e0*/  LDL.LU.64 R224, [R1+0x958] ;  /* 0x0009580001e07983 */ /* 0x000ee80000300a00 */
[----:B------:R-:W3:Y:S04]  /*175f0*/  LDL.LU.64 R226, [R1+0x960] ;  /* 0x0009600001e27983 */ /* 0x000ee80000300a00 */
[----:B------:R2:W-:Y:S01]  /*17600*/  LDGSTS.E [R236+0x10780], [R4.64], !P6 ;  /* 0x1078000004ec7fae */ /* 0x0005e2000f121848 */
[----:B-1----:R-:W-:-:S03]  /*17610*/  IMAD.WIDE R10, R0, 0x4, R228 ;  /* 0x00000004000a7825 */ /* 0x002fc600078e02e4 */
[----:B------:R-:W3:Y:S01]  /*17620*/  LDL.LU.64 R228, [R1+0x968] ;  /* 0x0009680001e47983 */ /* 0x000ee20000300a00 */
[----:B------:R-:W-:-:S03]  /*17630*/  IMAD.WIDE R8, R0, 0x4, R230 ;  /* 0x0000000400087825 */ /* 0x000fc600078e02e6 */
[----:B------:R1:W-:Y:S04]  /*17640*/  STL.64 [R1+0x290], R10 ;  /* 0x0002900a01007387 */ /* 0x0003e80000100a00 */
[----:B------:R-:W3:Y:S04]  /*17650*/  LDL.LU.64 R230, [R1+0x970] ;  /* 0x0009700001e67983 */ /* 0x000ee80000300a00 */
[----:B------:R1:W-:Y:S04]  /*17660*/  STL.64 [R1+0x288], R8 ;  /* 0x0002880801007387 */ /* 0x0003e80000100a00 */
[----:B------:R1:W-:Y:S04]  /*17670*/  LDGSTS.E [R236+0x10e00], [R10.64], !P5 ;  /* 0x10e000000aec7fae */ /* 0x0003e8000e921848 */
[----:B------:R1:W-:Y:S01]  /*17680*/  LDGSTS.E [R236+0x10e80], [R8.64], !P5 ;  /* 0x10e8000008ec7fae */ /* 0x0003e2000e921848 */
[----:B----4-:R-:W-:-:S04]  /*17690*/  IMAD.WIDE R6, R0, 0x4, R234 ;  /* 0x0000000400067825 */ /* 0x010fc800078e02ea */
[C---:B--2---:R-:W-:Y:S01]  /*176a0*/  IMAD.WIDE R4, R0.reuse, 0x4, R242 ;  /* 0x0000000400047825 */ /* 0x044fe200078e02f2 */
[----:B------:R2:W-:Y:S04]  /*176b0*/  STL.64 [R1+0x280], R6 ;  /* 0x0002800601007387 */ /* 0x0005e80000100a00 */
[----:B------:R4:W-:Y:S04]  /*176c0*/  STL.64 [R1+0x278], R4 ;  /* 0x0002780401007387 */ /* 0x0009e80000100a00 */
[----:B------:R-:W3:Y:S01]  /*176d0*/  LDL.LU.64 R234, [R1+0x978] ;  /* 0x0009780001ea7983 */ /* 0x000ee20000300a00 */
[----:B-1----:R-:W-:-:S03]  /*176e0*/  IMAD.WIDE R10, R0, 0x4, R220 ;  /* 0x00000004000a7825 */ /* 0x002fc600078e02dc */
[----:B------:R2:W-:Y:S04]  /*176f0*/  LDGSTS.E [R236+0x10f00], [R6.64], !P5 ;  /* 0x10f0000006ec7fae */ /* 0x0005e8000e921848 */
[----:B------:R-:W3:Y:S04]  /*17700*/  LDL.LU.64 R242, [R1+0x980] ;  /* 0x0009800001f27983 */ /* 0x000ee80000300a00 */
[----:B------:R4:W-:Y:S04]  /*17710*/  LDGSTS.E [R236+0x10f80], [R4.64], !P5 ;  /* 0x10f8000004ec7fae */ /* 0x0009e8000e921848 */
[----:B------:R3:W-:Y:S01]  /*17720*/  LDGSTS.E [R236+0x11600], [R10.64], !P3 ;  /* 0x116000000aec7fae */ /* 0x0007e2000d921848 */
[----:B------:R-:W-:-:S03]  /*17730*/  IMAD.WIDE R8, R0, 0x4, R240 ;  /* 0x0000000400087825 */ /* 0x000fc600078e02f0 */
[----:B------:R-:W3:Y:S04]  /*17740*/  LDL.LU.64 R240, [R1+0x988] ;  /* 0x0009880001f07983 */ /* 0x000ee80000300a00 */
[----:B------:R3:W-:Y:S01]  /*17750*/  STL.64 [R1+0x250], R10 ;  /* 0x0002500a01007387 */ /* 0x0007e20000100a00 */
[----:B--2---:R-:W-:-:S03]  /*17760*/  IMAD.WIDE R6, R0, 0x4, R244 ;  /* 0x0000000400067825 */ /* 0x004fc600078e02f4 */
[----:B------:R-:W2:Y:S04]  /*17770*/  LDL.LU.64 R244, [R1+0x990] ;  /* 0x0009900001f47983 */ /* 0x000ea80000300a00 */
[----:B------:R1:W-:Y:S04]  /*17780*/  STL.64 [R1+0x248], R8 ;  /* 0x0002480801007387 */ /* 0x0003e80000100a00 */
[----:B------:R1:W-:Y:S04]  /*17790*/  STL.64 [R1+0x240], R6 ;  /* 0x0002400601007387 */ /* 0x0003e80000100a00 */
[----:B------:R1:W-:Y:S04]  /*177a0*/  LDGSTS.E [R236+0x11680], [R8.64], !P3 ;  /* 0x1168000008ec7fae */ /* 0x0003e8000d921848 */
[----:B------:R1:W-:Y:S01]  /*177b0*/  LDGSTS.E [R236+0x11700], [R6.64], !P3 ;  /* 0x1170000006ec7fae */ /* 0x0003e2000d921848 */
[----:B----4-:R-:W-:-:S05]  /*177c0*/  IMAD.WIDE R4, R0, 0x4, R222 ;  /* 0x0000000400047825 */ /* 0x010fca00078e02de */
[----:B------:R4:W-:Y:S04]  /*177d0*/  STL.64 [R1+0x238], R4 ;  /* 0x0002380401007387 */ /* 0x0009e80000100a00 */
[----:B------:R-:W2:Y:S04]  /*177e0*/  LDL.LU.64 R216, [R1+0x998] ;  /* 0x0009980001d87983 */ /* 0x000ea80000300a00 */
[----:B------:R4:W-:Y:S04]  /*177f0*/  LDGSTS.E [R236+0x11780], [R4.64], !P3 ;  /* 0x1178000004ec7fae */ /* 0x0009e8000d921848 */
[----:B------:R-:W2:Y:S04]  /*17800*/  LDL.LU.64 R218, [R1+0x9a0] ;  /* 0x0009a00001da7983 */ /* 0x000ea80000300a00 */
[----:B------:R-:W2:Y:S01]  /*17810*/  LDL.LU.64 R220, [R1+0x9a8] ;  /* 0x0009a80001dc7983 */ /* 0x000ea20000300a00 */
[----:B---3--:R-:W-:-:S04]  /*17820*/  IMAD.WIDE R10, R0, 0x4, R224 ;  /* 0x00000004000a7825 */ /* 0x008fc800078e02e0 */
[C---:B-1----:R-:W-:Y:S01]  /*17830*/  IMAD.WIDE R8, R0.reuse, 0x4, R226 ;  /* 0x0000000400087825 */ /* 0x042fe200078e02e2 */
[----:B------:R1:W-:Y:S04]  /*17840*/  STL.64 [R1+0x1d0], R10 ;  /* 0x0001d00a01007387 */ /* 0x0003e80000100a00 */
[----:B------:R-:W3:Y:S04]  /*17850*/  LDL.LU.64 R222, [R1+0x9b0] ;  /* 0x0009b00001de7983 */ /* 0x000ee80000300a00 */
[----:B------:R1:W-:Y:S01]  /*17860*/  STL.64 [R1+0x1c8], R8 ;  /* 0x0001c80801007387 */ /* 0x0003e20000100a00 */
[----:B------:R-:W-:-:S03]  /*17870*/  IMAD.WIDE R6, R0, 0x4, R228 ;  /* 0x0000000400067825 */ /* 0x000fc600078e02e4 */
[----:B------:R1:W-:Y:S01]  /*17880*/  LDGSTS.E [R236+0x11e00], [R10.64], !P1 ;  /* 0x11e000000aec7fae */ /* 0x0003e2000c921848 */
[----:B----4-:R-:W-:-:S03]  /*17890*/  IMAD.WIDE R4, R0, 0x4, R230 ;  /* 0x0000000400047825 */ /* 0x010fc600078e02e6 */
[----:B------:R4:W-:Y:S04]  /*178a0*/  STL.64 [R1+0x1c0], R6 ;  /* 0x0001c00601007387 */ /* 0x0009e80000100a00 */
[----:B------:R2:W-:Y:S04]  /*178b0*/  STL.64 [R1+0x1b8], R4 ;  /* 0x0001b80401007387 */ /* 0x0005e80000100a00 */
[----:B------:R-:W3:Y:S04]  /*178c0*/  LDL.LU.64 R224, [R1+0x9b8] ;  /* 0x0009b80001e07983 */ /* 0x000ee80000300a00 */
[----:B------:R-:W3:Y:S04]  /*178d0*/  LDL.LU.64 R226, [R1+0x9c0] ;  /* 0x0009c00001e27983 */ /* 0x000ee80000300a00 */
[----:B------:R-:W3:Y:S01]  /*178e0*/  LDL.LU.64 R228, [R1+0x9c8] ;  /* 0x0009c80001e47983 */ /* 0x000ee20000300a00 */
[----:B------:R-:W-:-:S03]  /*178f0*/  IADD3 R2, R252, -0x98, RZ ;  /* 0xffffff68fc027810 */ /* 0x000fc60007ffe0ff */
[----:B------:R1:W-:Y:S02]  /*17900*/  LDGSTS.E [R236+0x11e80], [R8.64], !P1 ;  /* 0x11e8000008ec7fae */ /* 0x0003e4000c921848 */
[----:B-1----:R-:W-:Y:S01]  /*17910*/  IMAD.WIDE R10, R0, 0x4, R234 ;  /* 0x00000004000a7825 */ /* 0x002fe200078e02ea */
[----:B------:R-:W-:Y:S01]  /*17920*/  ISETP.GE.U32.AND P4, PT, R2, 0x7ffffee9, PT ;  /* 0x7ffffee90200780c */ /* 0x000fe20003f86070 */
[----:B------:R4:W-:Y:S04]  /*17930*/  LDGSTS.E [R236+0x11f00], [R6.64], !P1 ;  /* 0x11f0000006ec7fae */ /* 0x0009e8000c921848 */
[----:B------:R1:W-:Y:S04]  /*17940*/  STL.64 [R1+0x190], R10 ;  /* 0x0001900a01007387 */ /* 0x0003e80000100a00 */
[----:B------:R-:W3:Y:S01]  /*17950*/  LDL.LU.64 R230, [R1+0x9d0] ;  /* 0x0009d00001e67983 */ /* 0x000ee20000300a00 */
[----:B------:R-:W-:-:S03]  /*17960*/  IMAD.WIDE R8, R0, 0x4, R242 ;  /* 0x0000000400087825 */ /* 0x000fc600078e02f2 */
[----:B------:R2:W-:Y:S04]  /*17970*/  LDGSTS.E [R236+0x11f80], [R4.64], !P1 ;  /* 0x11f8000004ec7fae */ /* 0x0005e8000c921848 */
[----:B------:R1:W-:Y:S04]  /*17980*/  STL.64 [R1+0x188], R8 ;  /* 0x0001880801007387 */ /* 0x0003e80000100a00 */
[----:B------:R1:W-:Y:S01]  /*17990*/  LDGSTS.E [R236+0x12600], [R10.64], !P0 ;  /* 0x126000000aec7fae */ /* 0x0003e2000c121848 */
[----:B----4-:R-:W-:-:S03]  /*179a0*/  IMAD.WIDE R6, R0, 0x4, R240 ;  /* 0x0000000400067825 */ /* 0x010fc600078e02f0 */
[----:B------:R4:W-:Y:S01]  /*179b0*/  LDGSTS.E [R236+0x12680], [R8.64], !P0 ;  /* 0x1268000008ec7fae */ /* 0x0009e2000c121848 */
[----:B--2---:R-:W-:-:S03]  /*179c0*/  IMAD.WIDE R4, R0, 0x4, R244 ;  /* 0x0000000400047825 */ /* 0x004fc600078e02f4 */
[----:B------:R2:W-:Y:S04]  /*179d0*/  STL.64 [R1+0x180], R6 ;  /* 0x0001800601007387 */ /* 0x0005e80000100a00 */
[----:B------:R3:W-:Y:S04]  /*179e0*/  STL.64 [R1+0x178], R4 ;  /* 0x0001780401007387 */ /* 0x0007e80000100a00 */
[----:B------:R-:W3:Y:S04]  /*179f0*/  LDL.LU.64 R244, [R1+0x9d8] ;  /* 0x0009d80001f47983 */ /* 0x000ee80000300a00 */
[----:B------:R2:W-:Y:S04]  /*17a00*/  LDGSTS.E [R236+0x12700], [R6.64], !P0 ;  /* 0x1270000006ec7fae */ /* 0x0005e8000c121848 */
[----:B------:R-:W3:Y:S04]  /*17a10*/  LDL.LU.64 R242, [R1+0x9e0] ;  /* 0x0009e00001f27983 */ /* 0x000ee80000300a00 */
[----:B------:R3:W-:Y:S04]  /*17a20*/  LDGSTS.E [R236+0x12780], [R4.64], !P0 ;  /* 0x1278000004ec7fae */ /* 0x0007e8000c121848 */
[----:B------:R-:W3:Y:S04]  /*17a30*/  LDL.LU.64 R240, [R1+0x9e8] ;  /* 0x0009e80001f07983 */ /* 0x000ee80000300a00 */
[----:B------:R-:W3:Y:S01]  /*17a40*/  LDL.LU.64 R234, [R1+0x9f8] ;  /* 0x0009f80001ea7983 */ /* 0x000ee20000300a00 */
[----:B-1----:R-:W-:-:S04]  /*17a50*/  IMAD.WIDE R10, R0, 0x4, R216 ;  /* 0x00000004000a7825 */ /* 0x002fc800078e02d8 */
[C---:B----4-:R-:W-:Y:S01]  /*17a60*/  IMAD.WIDE R8, R0.reuse, 0x4, R218 ;  /* 0x0000000400087825 */ /* 0x050fe200078e02da */
[----:B------:R1:W-:Y:S03]  /*17a70*/  STL.64 [R1+0x150], R10 ;  /* 0x0001500a01007387 */ /* 0x0003e60000100a00 */
[C---:B--2---:R-:W-:Y:S01]  /*17a80*/  IMAD.WIDE R6, R0.reuse, 0x4, R220 ;  /* 0x0000000400067825 */ /* 0x044fe200078e02dc */
[----:B------:R2:W-:Y:S04]  /*17a90*/  STL.64 [R1+0xd8], R8 ;  /* 0x0000d80801007387 */ /* 0x0005e80000100a00 */
[----:B------:R1:W-:Y:S04]  /*17aa0*/  LDGSTS.E [R236+0x12e00], [R10.64], !P4 ;  /* 0x12e000000aec7fae */ /* 0x0003e8000e121848 */
[----:B------:R4:W-:Y:S04]  /*17ab0*/  STL.64 [R1+0xd0], R6 ;  /* 0x0000d00601007387 */ /* 0x0009e80000100a00 */
[----:B------:R2:W-:Y:S04]  /*17ac0*/  LDGSTS.E [R236+0x12e80], [R8.64], !P4 ;  /* 0x12e8000008ec7fae */ /* 0x0005e8000e121848 */
[----:B------:R4:W-:Y:S01]  /*17ad0*/  LDGSTS.E [R236+0x12f00], [R6.64], !P4 ;  /* 0x12f0000006ec7fae */ /* 0x0009e2000e121848 */
[----:B---3--:R-:W-:-:S05]  /*17ae0*/  IMAD.WIDE R4, R0, 0x4, R222 ;  /* 0x0000000400047825 */ /* 0x008fca00078e02de */
[----:B------:R2:W-:Y:S04]  /*17af0*/  STL.64 [R1+0xa8], R4 ;  /* 0x0000a80401007387 */ /* 0x0005e80000100a00 */
[----:B------:R-:W3:Y:S04]  /*17b00*/  LDL.LU.64 R216, [R1+0xa08] ;  /* 0x000a080001d87983 */ /* 0x000ee80000300a00 */
[----:B------:R-:W3:Y:S04]  /*17b10*/  LDL.LU.64 R220, [R1+0xa10] ;  /* 0x000a100001dc7983 */ /* 0x000ee80000300a00 */
[----:B------:R2:W-:Y:S04]  /*17b20*/  LDGSTS.E [R236+0x12f80], [R4.64], !P4 ;  /* 0x12f8000004ec7fae */ /* 0x0005e8000e121848 */
[----:B------:R-:W3:Y:S01]  /*17b30*/  LDL.LU.64 R222, [R1+0xa28] ;  /* 0x000a280001de7983 */ /* 0x000ee20000300a00 */
[----:B-1----:R-:W-:-:S04]  /*17b40*/  IMAD.WIDE R10, R0, 0x4, R224 ;  /* 0x00000004000a7825 */ /* 0x002fc800078e02e0 */
[C---:B--2---:R-:W-:Y:S01]  /*17b50*/  IMAD.WIDE R8, R0.reuse, 0x4, R226 ;  /* 0x0000000400087825 */ /* 0x044fe200078e02e2 */
[----:B------:R-:W-:Y:S03]  /*17b60*/  STL.64 [R1+0x60], R10 ;  /* 0x0000600a01007387 */ /* 0x000fe60000100a00 */
[C---:B----4-:R-:W-:Y:S01]  /*17b70*/  IMAD.WIDE R6, R0.reuse, 0x4, R228 ;  /* 0x0000000400067825 */ /* 0x050fe200078e02e4 */
[----:B------:R-:W2:Y:S04]  /*17b80*/  LDL.LU.64 R224, [R1+0xa30] ;  /* 0x000a300001e07983 */ /* 0x000ea80000300a00 */
[----:B------:R-:W-:Y:S04]  /*17b90*/  STL.64 [R1+0x58], R8 ;  /* 0x0000580801007387 */ /* 0x000fe80000100a00 */
[----:B------:R1:W-:Y:S01]  /*17ba0*/  STL.64 [R1+0x50], R6 ;  /* 0x0000500601007387 */ /* 0x0003e20000100a00 */
[----:B------:R-:W-:-:S05]  /*17bb0*/  IMAD.WIDE R4, R0, 0x4, R230 ;  /* 0x0000000400047825 */ /* 0x000fca00078e02e6 */
[----:B------:R4:W-:Y:S04]  /*17bc0*/  STL.64 [R1+0x8], R4 ;  /* 0x0000080401007387 */ /* 0x0009e80000100a00 */
[----:B------:R-:W4:Y:S04]  /*17bd0*/  LDL.LU.64 R218, [R1+0xa38] ;  /* 0x000a380001da7983 */ /* 0x000f280000300a00 */
[----:B------:R-:W4:Y:S04]  /*17be0*/  LDL.LU.64 R226, [R1+0xa40] ;  /* 0x000a400001e27983 */ /* 0x000f280000300a00 */
[----:B------:R-:W4:Y:S04]  /*17bf0*/  LDL.LU.64 R228, [R1+0xa48] ;  /* 0x000a480001e47983 */ /* 0x000f280000300a00 */
[----:B------:R-:W4:Y:S01]  /*17c00*/  LDL.LU.64 R230, [R1+0xa50] ;  /* 0x000a500001e67983 */ /* 0x000f220000300a00 */
[----:B------:R-:W-:-:S04]  /*17c10*/  IMAD.WIDE R244, R0, 0x4, R244 ;  /* 0x0000000400f47825 */ /* 0x000fc800078e02f4 */
[C---:B------:R-:W-:Y:S01]  /*17c20*/  IMAD.WIDE R242, R0.reuse, 0x4, R242 ;  /* 0x0000000400f27825 */ /* 0x040fe200078e02f2 */
[----:B------:R-:W-:Y:S03]  /*17c30*/  STL.64 [R1+0x2548], R244 ;  /* 0x002548f401007387 */ /* 0x000fe60000100a00 */
[C---:B------:R-:W-:Y:S01]  /*17c40*/  IMAD.WIDE R240, R0.reuse, 0x4, R240 ;  /* 0x0000000400f07825 */ /* 0x040fe200078e02f0 */
[----:B------:R-:W-:Y:S03]  /*17c50*/  STL.64 [R1+0x2550], R242 ;  /* 0x002550f201007387 */ /* 0x000fe60000100a00 */
[C---:B------:R-:W-:Y:S01]  /*17c60*/  IMAD.WIDE R234, R0.reuse, 0x4, R234 ;  /* 0x0000000400ea7825 */ /* 0x040fe200078e02ea */
[----:B------:R-:W-:Y:S04]  /*17c70*/  STL.64 [R1+0x2558], R240 ;  /* 0x002558f001007387 */ /* 0x000fe80000100a00 */
[----:B------:R-:W-:Y:S01]  /*17c80*/  STL.64 [R1+0x2560], R234 ;  /* 0x002560ea01007387 */ /* 0x000fe20000100a00 */
[----:B---3--:R-:W-:-:S03]  /*17c90*/  IMAD.WIDE R104, R0, 0x4, R216 ;  /* 0x0000000400687825 */ /* 0x008fc600078e02d8 */
[----:B------:R-:W3:Y:S01]  /*17ca0*/  LDL.LU.64 R216, [R1+0xa58] ;  /* 0x000a580001d87983 */ /* 0x000ee20000300a00 */
[----:B------:R-:W-:-:S03]  /*17cb0*/  IMAD.WIDE R102, R0, 0x4, R220 ;  /* 0x0000000400667825 */ /* 0x000fc600078e02dc */
[----:B------:R-:W3:Y:S01]  /*17cc0*/  LDL.LU.64 R220, [R1+0xa60] ;  /* 0x000a600001dc7983 */ /* 0x000ee20000300a00 */
[----:B------:R-:W-:-:S03]  /*17cd0*/  IMAD.WIDE R100, R0, 0x4, R222 ;  /* 0x0000000400647825 */ /* 0x000fc600078e02de */
[----:B------:R-:W3:Y:S01]  /*17ce0*/  LDL.LU.64 R222, [R1+0xa68] ;  /* 0x000a680001de7983 */ /* 0x000ee20000300a00 */
[----:B--2---:R-:W-:-:S03]  /*17cf0*/  IMAD.WIDE R98, R0, 0x4, R224 ;  /* 0x0000000400627825 */ /* 0x004fc600078e02e0 */
[----:B------:R-:W2:Y:S04]  /*17d00*/  LDL.LU.64 R224, [R1+0xa70] ;  /* 0x000a700001e07983 */ /* 0x000ea80000300a00 */
[----:B------:R-:W-:Y:S04]  /*17d10*/  STL.64 [R1+0x2568], R104 ;  /* 0x0025686801007387 */ /* 0x000fe80000100a00 */
[----:B------:R-:W-:Y:S04]  /*17d20*/  STL.64 [R1+0x2570], R102 ;  /* 0x0025706601007387 */ /* 0x000fe80000100a00 */
[----:B------:R-:W-:Y:S04]  /*17d30*/  STL.64 [R1+0x2578], R100 ;  /* 0x0025786401007387 */ /* 0x000fe80000100a00 */
[----:B------:R-:W-:Y:S01]  /*17d40*/  STL.64 [R1+0x2580], R98 ;  /* 0x0025806201007387 */ /* 0x000fe20000100a00 */
[----:B----4-:R-:W-:-:S03]  /*17d50*/  IMAD.WIDE R88, R0, 0x4, R218 ;  /* 0x0000000400587825 */ /* 0x010fc600078e02da */
[----:B------:R-:W4:Y:S01]  /*17d60*/  LDL.LU.64 R218, [R1+0xa78] ;  /* 0x000a780001da7983 */ /* 0x000f220000300a00 */
[----:B------:R-:W-:-:S03]  /*17d70*/  IMAD.WIDE R86, R0, 0x4, R226 ;  /* 0x0000000400567825 */ /* 0x000fc600078e02e2 */
[----:B------:R-:W4:Y:S01]  /*17d80*/  LDL.LU.64 R226, [R1+0xa80] ;  /* 0x000a800001e27983 */ /* 0x000f220000300a00 */
[----:B------:R-:W-:-:S03]  /*17d90*/  IMAD.WIDE R84, R0, 0x4, R228 ;  /* 0x0000000400547825 */ /* 0x000fc600078e02e4 */
[----:B------:R-:W4:Y:S01]  /*17da0*/  LDL.LU.64 R228, [R1+0xa88] ;  /* 0x000a880001e47983 */ /* 0x000f220000300a00 */
[----:B------:R-:W-:-:S03]  /*17db0*/  IMAD.WIDE R82, R0, 0x4, R230 ;  /* 0x0000000400527825 */ /* 0x000fc600078e02e6 */
[----:B------:R-:W4:Y:S04]  /*17dc0*/  LDL.LU.64 R230, [R1+0xa90] ;  /* 0x000a900001e67983 */ /* 0x000f280000300a00 */
[----:B------:R-:W-:Y:S04]  /*17dd0*/  STL.64 [R1+0x2588], R88 ;  /* 0x0025885801007387 */ /* 0x000fe80000100a00 */
[----:B------:R-:W-:Y:S04]  /*17de0*/  STL.64 [R1+0x2590], R86 ;  /* 0x0025905601007387 */ /* 0x000fe80000100a00 */
[----:B------:R-:W-:Y:S04]  /*17df0*/  STL.64 [R1+0x2598], R84 ;  /* 0x0025985401007387 */ /* 0x000fe80000100a00 */
[----:B------:R-:W-:Y:S01]  /*17e00*/  STL.64 [R1+0x25a0], R82 ;  /* 0x0025a05201007387 */ /* 0x000fe20000100a00 */
[----:B---3--:R-:W-:-:S03]  /*17e10*/  IMAD.WIDE R80, R0, 0x4, R216 ;  /* 0x0000000400507825 */ /* 0x008fc600078e02d8 */
[----:B------:R-:W3:Y:S01]  /*17e20*/  LDL.LU.64 R216, [R1+0xa98] ;  /* 0x000a980001d87983 */ /* 0x000ee20000300a00 */
[----:B------:R-:W-:-:S03]  /*17e30*/  IMAD.WIDE R38, R0, 0x4, R220 ;  /* 0x0000000400267825 */ /* 0x000fc600078e02dc */
[----:B------:R-:W1:Y:S01]  /*17e40*/  LDL.LU.64 R220, [R1+0xaa0] ;  /* 0x000aa00001dc7983 */ /* 0x000e620000300a00 */
        /* <DEDUP_REMOVED lines=9> */
[----:B------:R-:W2:Y:S01]  /*17ee0*/  LDL.LU.64 R218, [R1+0xad8] ;  /* 0x000ad80001da7983 */ /* 0x000ea20000300a00 */
[----:B------:R-:W-:-:S03]  /*17ef0*/  IMAD.WIDE R30, R0, 0x4, R226 ;  /* 0x00000004001e7825 */ /* 0x000fc600078e02e2 */
[----:B------:R-:W2:Y:S01]  /*17f00*/  LDL.LU.64 R226, [R1+0xae0] ;  /* 0x000ae00001e27983 */ /* 0x000ea20000300a00 */
[----:B------:R-:W-:-:S03]  /*17f10*/  IMAD.WIDE R28, R0, 0x4, R228 ;  /* 0x00000004001c7825 */ /* 0x000fc600078e02e4 */
[----:B------:R-:W2:Y:S01]  /*17f20*/  LDL.LU.64 R228, [R1+0xae8] ;  /* 0x000ae80001e47983 */ /* 0x000ea20000300a00 */
[----:B------:R-:W-:-:S03]  /*17f30*/  IMAD.WIDE R26, R0, 0x4, R230 ;  /* 0x00000004001a7825 */ /* 0x000fc600078e02e6 */
[----:B------:R-:W2:Y:S01]  /*17f40*/  LDL.LU.64 R230, [R1+0xaf0] ;  /* 0x000af00001e67983 */ /* 0x000ea20000300a00 */
[----:B------:R-:W-:-:S04]  /*17f50*/  IADD3 R2, R252, -0x9c, RZ ;  /* 0xffffff64fc027810 */ /* 0x000fc80007ffe0ff */
[----:B------:R-:W-:Y:S02]  /*17f60*/  ISETP.GE.U32.AND P2, PT, R2, 0x7ffffee5, PT ;  /* 0x7ffffee50200780c */ /* 0x000fe40003f46070 */
[----:B------:R-:W-:-:S04]  /*17f70*/  IADD3 R2, R252, -0xa0, RZ ;  /* 0xffffff60fc027810 */ /* 0x000fc80007ffe0ff */
[----:B------:R-:W-:Y:S02]  /*17f80*/  ISETP.GE.U32.AND P6, PT, R2, 0x7ffffee1, PT ;  /* 0x7ffffee10200780c */ /* 0x000fe40003fc6070 */
[----:B------:R-:W-:-:S04]  /*17f90*/  IADD3 R2, R252, -0xa4, RZ ;  /* 0xffffff5cfc027810 */ /* 0x000fc80007ffe0ff */
[----:B------:R-:W-:Y:S01]  /*17fa0*/  ISETP.GE.U32.AND P5, PT, R2, 0x7ffffedd, PT ;  /* 0x7ffffedd0200780c */ /* 0x000fe20003fa6070 */
[----:B------:R2:W-:Y:S01]  /*17fb0*/  LDGSTS.E [R236+0x13600], [R10.64], !P2 ;  /* 0x136000000aec7fae */ /* 0x0005e2000d121848 */
[----:B------:R-:W-:-:S03]  /*17fc0*/  IADD3 R2, R252, -0xa8, RZ ;  /* 0xffffff58fc027810 */ /* 0x000fc60007ffe0ff */
[----:B------:R1:W-:Y:S01]  /*17fd0*/  LDGSTS.E [R236+0x13680], [R8.64], !P2 ;  /* 0x1368000008ec7fae */ /* 0x0003e2000d121848 */
[----:B------:R-:W-:Y:S02]  /*17fe0*/  ISETP.GE.U32.AND P3, PT, R2, 0x7ffffed9, PT ;  /* 0x7ffffed90200780c */ /* 0x000fe40003f66070 */
[----:B------:R-:W-:Y:S01]  /*17ff0*/  IADD3 R2, R252, -0xac, RZ ;  /* 0xffffff54fc027810 */ /* 0x000fe20007ffe0ff */
[----:B------:R1:W-:Y:S03]  /*18000*/  LDGSTS.E [R236+0x13700], [R6.64], !P2 ;  /* 0x1370000006ec7fae */ /* 0x0003e6000d121848 */
        /* <DEDUP_REMOVED lines=35> */
[----:B------:R-:W-:-:S03]  /*18240*/  ISETP.GE.U32.AND P1, PT, R2, 0x7ffffeb9, PT ;  /* 0x7ffffeb90200780c */ /* 0x000fc60003f26070 */
[----:B------:R-:W4:Y:S01]  /*18250*/  LDL.LU.64 R210, [R1+0xaf8] ;  /* 0x000af80001d27983 */ /* 0x000f220000300a00 */
[----:B------:R-:W-:-:S03]  /*18260*/  IADD3 R2, R252, -0xcc, RZ ;  /* 0xffffff34fc027810 */ /* 0x000fc60007ffe0ff */
[----:B------:R-:W4:Y:S04]  /*18270*/  LDL.LU.64 R212, [R1+0xb00] ;  /* 0x000b000001d47983 */ /* 0x000f280000300a00 */
[----:B------:R1:W-:Y:S04]  /*18280*/  LDGSTS.E [R236+0x15e00], [R32.64], !P0 ;  /* 0x15e0000020ec7fae */ /* 0x0003e8000c121848 */
[----:B------:R1:W-:Y:S04]  /*18290*/  LDGSTS.E [R236+0x15e80], [R30.64], !P0 ;  /* 0x15e800001eec7fae */ /* 0x0003e8000c121848 */
[----:B------:R1:W-:Y:S04]  /*182a0*/  LDGSTS.E [R236+0x15f00], [R28.64], !P0 ;  /* 0x15f000001cec7fae */ /* 0x0003e8000c121848 */
[----:B------:R1:W-:Y:S01]  /*182b0*/  LDGSTS.E [R236+0x15f80], [R26.64], !P0 ;  /* 0x15f800001aec7fae */ /* 0x0003e2000c121848 */
[----:B------:R-:W-:Y:S01]  /*182c0*/  ISETP.GE.U32.AND P0, PT, R2, 0x7ffffeb5, PT ;  /* 0x7ffffeb50200780c */ /* 0x000fe20003f06070 */
[----:B---3--:R-:W-:-:S04]  /*182d0*/  IMAD.WIDE R24, R0, 0x4, R216 ;  /* 0x0000000400187825 */ /* 0x008fc800078e02d8 */
[C---:B-1----:R-:W-:Y:S01]  /*182e0*/  IMAD.WIDE R6, R0.reuse, 0x4, R220 ;  /* 0x0000000400067825 */ /* 0x042fe200078e02dc */
[----:B------:R1:W-:Y:S04]  /*182f0*/  LDGSTS.E [R236+0x16600], [R24.64], !P4 ;  /* 0x1660000018ec7fae */ /* 0x0003e8000e121848 */
[----:B------:R-:W3:Y:S01]  /*18300*/  LDL.LU.64 R220, [R1+0xb08] ;  /* 0x000b080001dc7983 */ /* 0x000ee20000300a00 */
[----:B------:R-:W-:-:S03]  /*18310*/  IMAD.WIDE R4, R0, 0x4, R222 ;  /* 0x0000000400047825 */ /* 0x000fc600078e02de */
[----:B------:R1:W-:Y:S04]  /*18320*/  LDGSTS.E [R236+0x16680], [R6.64], !P4 ;  /* 0x1668000006ec7fae */ /* 0x0003e8000e121848 */
[----:B------:R-:W3:Y:S04]  /*18330*/  LDL.LU.64 R222, [R1+0xb10] ;  /* 0x000b100001de7983 */ /* 0x000ee80000300a00 */
[----:B------:R-:W3:Y:S01]  /*18340*/  LDL.LU.64 R214, [R1+0xb18] ;  /* 0x000b180001d67983 */ /* 0x000ee20000300a00 */
[----:B--2---:R-:W-:-:S03]  /*18350*/  IMAD.WIDE R2, R0, 0x4, R224 ;  /* 0x0000000400027825 */ /* 0x004fc600078e02e0 */
[----:B------:R2:W-:Y:S04]  /*18360*/  LDGSTS.E [R236+0x16700], [R4.64], !P4 ;  /* 0x1670000004ec7fae */ /* 0x0005e8000e121848 */
[----:B------:R-:W3:Y:S04]  /*18370*/  LDL.LU.64 R224, [R1+0xb20] ;  /* 0x000b200001e07983 */ /* 0x000ee80000300a00 */
[----:B------:R-:W-:Y:S04]  /*18380*/  STL.64 [R1+0x25e8], R24 ;  /* 0x0025e81801007387 */ /* 0x000fe80000100a00 */
[----:B------:R1:W-:Y:S04]  /*18390*/  STL.64 [R1+0x25f0], R6 ;  /* 0x0025f00601007387 */ /* 0x0003e80000100a00 */
[----:B------:R2:W-:Y:S04]  /*183a0*/  STL.64 [R1+0x25f8], R4 ;  /* 0x0025f80401007387 */ /* 0x0005e80000100a00 */
[----:B------:R1:W-:Y:S04]  /*183b0*/  LDGSTS.E [R236+0x16780], [R2.64], !P4 ;  /* 0x1678000002ec7fae */ /* 0x0003e8000e121848 */
[----:B------:R1:W-:Y:S04]  /*183c0*/  STL.64 [R1+0x2600], R2 ;  /* 0x0026000201007387 */ /* 0x0003e80000100a00 */
[----:B------:R-:W3:Y:S01]  /*183d0*/  LDL.LU.64 R216, [R1+0xb28] ;  /* 0x000b280001d87983 */ /* 0x000ee20000300a00 */
[----:B------:R-:W-:-:S04]  /*183e0*/  IMAD.WIDE R10, R0, 0x4, R218 ;  /* 0x00000004000a7825 */ /* 0x000fc800078e02da */
[C---:B-1----:R-:W-:Y:S01]  /*183f0*/  IMAD.WIDE R6, R0.reuse, 0x4, R226 ;  /* 0x0000000400067825 */ /* 0x042fe200078e02e2 */
[----:B------:R4:W-:Y:S03]  /*18400*/  STL.64 [R1+0x350], R10 ;  /* 0x0003500a01007387 */ /* 0x0009e60000100a00 */
[C---:B--2---:R-:W-:Y:S01]  /*18410*/  IMAD.WIDE R4, R0.reuse, 0x4, R228 ;  /* 0x0000000400047825 */ /* 0x044fe200078e02e4 */
[----:B------:R-:W2:Y:S03]  /*18420*/  LDL.LU.64 R226, [R1+0xb30] ;  /* 0x000b300001e27983 */ /* 0x000ea60000300a00 */
[C---:B------:R-:W-:Y:S01]  /*18430*/  IMAD.WIDE R2, R0.reuse, 0x4, R230 ;  /* 0x0000000400027825 */ /* 0x040fe200078e02e6 */
[----:B------:R1:W-:Y:S04]  /*18440*/  STL.64 [R1+0x358], R6 ;  /* 0x0003580601007387 */ /* 0x0003e80000100a00 */
[----:B------:R3:W-:Y:S04]  /*18450*/  STL.64 [R1+0x360], R4 ;  /* 0x0003600401007387 */ /* 0x0007e80000100a00 */
[----:B------:R1:W-:Y:S04]  /*18460*/  STL.64 [R1+0x370], R2 ;  /* 0x0003700201007387 */ /* 0x0003e80000100a00 */
[----:B------:R-:W2:Y:S04]  /*18470*/  LDL.LU.64 R218, [R1+0xbd8] ;  /* 0x000bd80001da7983 */ /* 0x000ea80000300a00 */
[----:B------:R-:W2:Y:S04]  /*18480*/  LDL.LU.64 R228, [R1+0xbf0] ;  /* 0x000bf00001e47983 */ /* 0x000ea80000300a00 */
[----:B------:R-:W2:Y:S04]  /*18490*/  LDL.LU.64 R230, [R1+0xbf8] ;  /* 0x000bf80001e67983 */ /* 0x000ea80000300a00 */
[----:B------:R4:W-:Y:S04]  /*184a0*/  LDGSTS.E [R236+0x16e00], [R10.64], !P2 ;  /* 0x16e000000aec7fae */ /* 0x0009e8000d121848 */
[----:B------:R1:W-:Y:S04]  /*184b0*/  LDGSTS.E [R236+0x16e80], [R6.64], !P2 ;  /* 0x16e8000006ec7fae */ /* 0x0003e8000d121848 */
[----:B------:R3:W-:Y:S04]  /*184c0*/  LDGSTS.E [R236+0x16f00], [R4.64], !P2 ;  /* 0x16f0000004ec7fae */ /* 0x0007e8000d121848 */
[----:B------:R1:W-:Y:S01]  /*184d0*/  LDGSTS.E [R236+0x16f80], [R2.64], !P2 ;  /* 0x16f8000002ec7fae */ /* 0x0003e2000d121848 */
[----:B----4-:R-:W-:-:S04]  /*184e0*/  IMAD.WIDE R10, R0, 0x4, R210 ;  /* 0x00000004000a7825 */ /* 0x010fc800078e02d2 */
[C---:B-1----:R-:W-:Y:S01]  /*184f0*/  IMAD.WIDE R6, R0.reuse, 0x4, R212 ;  /* 0x0000000400067825 */ /* 0x042fe200078e02d4 */
[----:B------:R1:W-:Y:S04]  /*18500*/  LDGSTS.E [R236+0x17600], [R10.64], !P6 ;  /* 0x176000000aec7fae */ /* 0x0003e8000f121848 */
[----:B------:R4:W-:Y:S01]  /*18510*/  LDGSTS.E [R236+0x17680], [R6.64], !P6 ;  /* 0x1768000006ec7fae */ /* 0x0009e2000f121848 */
[----:B---3--:R-:W-:-:S03]  /*18520*/  IMAD.WIDE R4, R0, 0x4, R220 ;  /* 0x0000000400047825 */ /* 0x008fc600078e02dc */
[----:B------:R-:W3:Y:S04]  /*18530*/  LDL.LU.64 R220, [R1+0xc10] ;  /* 0x000c100001dc7983 */ /* 0x000ee80000300a00 */
[----:B------:R1:W-:Y:S01]  /*18540*/  STL.64 [R1+0x3b8], R10 ;  /* 0x0003b80a01007387 */ /* 0x0003e20000100a00 */
[----:B------:R-:W-:-:S03]  /*18550*/  IMAD.WIDE R2, R0, 0x4, R222 ;  /* 0x0000000400027825 */ /* 0x000fc600078e02de */
[----:B------:R4:W-:Y:S04]  /*18560*/  STL.64 [R1+0x3c0], R6 ;  /* 0x0003c00601007387 */ /* 0x0009e80000100a00 */
[----:B------:R4:W-:Y:S01]  /*18570*/  STL.64 [R1+0x3c8], R4 ;  /* 0x0003c80401007387 */ /* 0x0009e20000100a00 */
[----:B-1----:R-:W-:-:S03]  /*18580*/  IMAD.WIDE R10, R0, 0x4, R214 ;  /* 0x00000004000a7825 */ /* 0x002fc600078e02d6 */
[----:B------:R2:W-:Y:S04]  /*18590*/  STL.64 [R1+0x3d8], R2 ;  /* 0x0003d80201007387 */ /* 0x0005e80000100a00 */
[----:B------:R-:W3:Y:S01]  /*185a0*/  LDL.LU.64 R222, [R1+0xcb0] ;  /* 0x000cb00001de7983 */ /* 0x000ee20000300a00 */
[----:B----4-:R-:W-:-:S03]  /*185b0*/  IMAD.WIDE R6, R0, 0x4, R224 ;  /* 0x0000000400067825 */ /* 0x010fc600078e02e0 */
[----:B------:R-:W4:Y:S04]  /*185c0*/  LDL.LU.64 R212, [R1+0xca8] ;  /* 0x000ca80001d47983 */ /* 0x000f280000300a00 */
[----:B------:R-:W4:Y:S04]  /*185d0*/  LDL.LU.64 R214, [R1+0xca0] ;  /* 0x000ca00001d67983 */ /* 0x000f280000300a00 */
[----:B------:R1:W-:Y:S04]  /*185e0*/  STL.64 [R1+0x3e8], R10 ;  /* 0x0003e80a01007387 */ /* 0x0003e80000100a00 */
[----:B------:R1:W-:Y:S04]  /*185f0*/  LDGSTS.E [R236+0x17700], [R4.64], !P6 ;  /* 0x1770000004ec7fae */ /* 0x0003e8000f121848 */
[----:B------:R-:W4:Y:S04]  /*18600*/  LDL.LU.64 R224, [R1+0xc98] ;  /* 0x000c980001e07983 */ /* 0x000f280000300a00 */
[----:B------:R2:W-:Y:S01]  /*18610*/  LDGSTS.E [R236+0x17780], [R2.64], !P6 ;  /* 0x1778000002ec7fae */ /* 0x0005e2000f121848 */
[----:B-1----:R-:W-:-:S03]  /*18620*/  IMAD.WIDE R4, R0, 0x4, R216 ;  /* 0x0000000400047825 */ /* 0x002fc600078e02d8 */
[----:B------:R1:W-:Y:S04]  /*18630*/  STL.64 [R1+0x3f0], R6 ;  /* 0x0003f00601007387 */ /* 0x0003e80000100a00 */
[----:B------:R1:W-:Y:S04]  /*18640*/  LDGSTS.E [R236+0x17e00], [R10.64], !P5 ;  /* 0x17e000000aec7fae */ /* 0x0003e8000e921848 */
[----:B------:R1:W-:Y:S04]  /*18650*/  STL.64 [R1+0x3f8], R4 ;  /* 0x0003f80401007387 */ /* 0x0003e80000100a00 */
[----:B------:R1:W-:Y:S04]  /*18660*/  LDGSTS.E [R236+0x17e80], [R6.64], !P5 ;  /* 0x17e8000006ec7fae */ /* 0x0003e8000e921848 */
[----:B------:R1:W-:Y:S01]  /*18670*/  LDGSTS.E [R236+0x17f00], [R4.64], !P5 ;  /* 0x17f0000004ec7fae */ /* 0x0003e2000e921848 */
[----:B--2---:R-:W-:-:S05]  /*18680*/  IMAD.WIDE R2, R0, 0x4, R226 ;  /* 0x0000000400027825 */ /* 0x004fca00078e02e2 */
[----:B------:R3:W-:Y:S04]  /*18690*/  STL.64 [R1+0x418], R2 ;  /* 0x0004180201007387 */ /* 0x0007e80000100a00 */
[----:B------:R-:W3:Y:S04]  /*186a0*/  LDL.LU.64 R216, [R1+0xc90] ;  /* 0x000c900001d87983 */ /* 0x000ee80000300a00 */
[----:B------:R-:W3:Y:S01]  /*186b0*/  LDL.LU.64 R226, [R1+0xc88] ;  /* 0x000c880001e27983 */ /* 0x000ee20000300a00 */
[----:B-1----:R-:W-:-:S03]  /*186c0*/  IMAD.WIDE R10, R0, 0x4, R218 ;  /* 0x00000004000a7825 */ /* 0x002fc600078e02da */
[----:B------:R3:W-:Y:S01]  /*186d0*/  LDGSTS.E [R236+0x17f80], [R2.64], !P5 ;  /* 0x17f8000002ec7fae */ /* 0x0007e2000e921848 */
[----:B------:R-:W-:-:S03]  /*186e0*/  IMAD.WIDE R6, R0, 0x4, R228 ;  /* 0x0000000400067825 */ /* 0x000fc600078e02e4 */
[----:B------:R1:W-:Y:S01]  /*186f0*/  LDGSTS.E [R236+0x18600], [R10.64], !P3 ;  /* 0x186000000aec7fae */ /* 0x0003e2000d921848 */
[----:B------:R-:W-:-:S03]  /*18700*/  IMAD.WIDE R4, R0, 0x4, R230 ;  /* 0x0000000400047825 */ /* 0x000fc600078e02e6 */
[----:B------:R-:W3:Y:S04]  /*18710*/  LDL.LU.64 R228, [R1+0xc80] ;  /* 0x000c800001e47983 */ /* 0x000ee80000300a00 */
[----:B------:R1:W-:Y:S04]  /*18720*/  STL.64 [R1+0x440], R10 ;  /* 0x0004400a01007387 */ /* 0x0003e80000100a00 */
[----:B------:R-:W3:Y:S04]  /*18730*/  LDL.LU.64 R230, [R1+0xc78] ;  /* 0x000c780001e67983 */ /* 0x000ee80000300a00 */
[----:B------:R4:W-:Y:S04]  /*18740*/  STL.64 [R1+0x448], R6 ;  /* 0x0004480601007387 */ /* 0x0009e80000100a00 */
[----:B------:R1:W-:Y:S04]  /*18750*/  STL.64 [R1+0x450], R4 ;  /* 0x0004500401007387 */ /* 0x0003e80000100a00 */
[----:B------:R4:W-:Y:S04]  /*18760*/  LDGSTS.E [R236+0x18680], [R6.64], !P3 ;  /* 0x1868000006ec7fae */ /* 0x0009e8000d921848 */
[----:B------:R1:W-:Y:S01]  /*18770*/  LDGSTS.E [R236+0x18700], [R4.64], !P3 ;  /* 0x1870000004ec7fae */ /* 0x0003e2000d921848 */
[----:B---3--:R-:W-:-:S05]  /*18780*/  IMAD.WIDE R2, R0, 0x4, R220 ;  /* 0x0000000400027825 */ /* 0x008fca00078e02dc */
[----:B------:R3:W-:Y:S04]  /*18790*/  STL.64 [R1+0x458], R2 ;  /* 0x0004580201007387 */ /* 0x0007e80000100a00 */
[----:B------:R-:W2:Y:S04]  /*187a0*/  LDL.LU.64 R208, [R1+0xc70] ;  /* 0x000c700001d07983 */ /* 0x000ea80000300a00 */
[----:B------:R3:W-:Y:S04]  /*187b0*/  LDGSTS.E [R236+0x18780], [R2.64], !P3 ;  /* 0x1878000002ec7fae */ /* 0x0007e8000d921848 */
[----:B------:R-:W2:Y:S01]  /*187c0*/  LDL.LU.64 R218, [R1+0xc68] ;  /* 0x000c680001da7983 */ /* 0x000ea20000300a00 */
[----:B-1----:R-:W-:-:S03]  /*187d0*/  IMAD.WIDE R10, R0, 0x4, R222 ;  /* 0x00000004000a7825 */ /* 0x002fc600078e02de */
[----:B------:R-:W2:Y:S01]  /*187e0*/  LDL.LU.64 R220, [R1+0xc60] ;  /* 0x000c600001dc7983 */ /* 0x000ea20000300a00 */
[----:B----4-:R-:W-:-:S03]  /*187f0*/  IMAD.WIDE R6, R0, 0x4, R212 ;  /* 0x0000000400067825 */ /* 0x010fc600078e02d4 */
[----:B------:R1:W-:Y:S01]  /*18800*/  STL.64 [R1+0x6e8], R10 ;  /* 0x0006e80a01007387 */ /* 0x0003e20000100a00 */
[----:B------:R-:W-:-:S03]  /*18810*/  IMAD.WIDE R4, R0, 0x4, R214 ;  /* 0x0000000400047825 */ /* 0x000fc600078e02d6 */
[----:B------:R-:W4:Y:S04]  /*18820*/  LDL.LU.64 R222, [R1+0xc58] ;  /* 0x000c580001de7983 */ /* 0x000f280000300a00 */
[----:B------:R1:W-:Y:S01]  /*18830*/  STL.64 [R1+0x6f0], R6 ;  /* 0x0006f00601007387 */ /* 0x0003e20000100a00 */
[----:B---3--:R-:W-:-:S03]  /*18840*/  IMAD.WIDE R2, R0, 0x4, R224 ;  /* 0x0000000400027825 */ /* 0x008fc600078e02e0 */
[----:B------:R3:W-:Y:S04]  /*18850*/  STL.64 [R1+0x6f8], R4 ;  /* 0x0006f80401007387 */ /* 0x0007e80000100a00 */
[----:B------:R1:W-:Y:S04]  /*18860*/  STL.64 [R1+0x700], R2 ;  /* 0x0007000201007387 */ /* 0x0003e80000100a00 */
[----:B------:R-:W4:Y:S04]  /*18870*/  LDL.LU.64 R224, [R1+0xc50] ;  /* 0x000c500001e07983 */ /* 0x000f280000300a00 */
[----:B------:R1:W-:Y:S04]  /*18880*/  LDGSTS.E [R236+0x18e00], [R10.64], !P1 ;  /* 0x18e000000aec7fae */ /* 0x0003e8000c921848 */
[----:B------:R1:W-:Y:S04]  /*18890*/  LDGSTS.E [R236+0x18e80], [R6.64], !P1 ;  /* 0x18e8000006ec7fae */ /* 0x0003e8000c921848 */
[----:B------:R3:W-:Y:S04]  /*188a0*/  LDGSTS.E [R236+0x18f00], [R4.64], !P1 ;  /* 0x18f0000004ec7fae */ /* 0x0007e8000c921848 */
[----:B------:R1:W-:Y:S04]  /*188b0*/  LDGSTS.E [R236+0x18f80], [R2.64], !P1 ;  /* 0x18f8000002ec7fae */ /* 0x0003e8000c921848 */
[----:B------:R-:W4:Y:S04]  /*188c0*/  LDL.LU.64 R210, [R1+0xc48] ;  /* 0x000c480001d27983 */ /* 0x000f280000300a00 */
[----:B------:R-:W4:Y:S01]  /*188d0*/  LDL.LU.64 R212, [R1+0xc40] ;  /* 0x000c400001d47983 */ /* 0x000f220000300a00 */
[----:B-1----:R-:W-:-:S04]  /*188e0*/  IMAD.WIDE R10, R0, 0x4, R216 ;  /* 0x00000004000a7825 */ /* 0x002fc800078e02d8 */
[C---:B------:R-:W-:Y:S01]  /*188f0*/  IMAD.WIDE R6, R0.reuse, 0x4, R226 ;  /* 0x0000000400067825 */ /* 0x040fe200078e02e2 */
[----:B------:R2:W-:Y:S04]  /*18900*/  STL.64 [R1+0x768], R10 ;  /* 0x0007680a01007387 */ /* 0x0005e80000100a00 */
[----:B------:R-:W4:Y:S01]  /*18910*/  LDL.LU.64 R214, [R1+0xc38] ;  /* 0x000c380001d67983 */ /* 0x000f220000300a00 */
[----:B---3--:R-:W-:-:S03]  /*18920*/  IMAD.WIDE R4, R0, 0x4, R228 ;  /* 0x0000000400047825 */ /* 0x008fc600078e02e4 */
[----:B------:R1:W-:Y:S01]  /*18930*/  STL.64 [R1+0x770], R6 ;  /* 0x0007700601007387 */ /* 0x0003e20000100a00 */
[----:B------:R-:W-:-:S03]  /*18940*/  IMAD.WIDE R2, R0, 0x4, R230 ;  /* 0x0000000400027825 */ /* 0x000fc600078e02e6 */
[----:B------:R3:W-:Y:S04]  /*18950*/  STL.64 [R1+0x778], R4 ;  /* 0x0007780401007387 */ /* 0x0007e80000100a00 */
[----:B------:R4:W-:Y:S04]  /*18960*/  STL.64 [R1+0x780], R2 ;  /* 0x0007800201007387 */ /* 0x0009e80000100a00 */
[----:B------:R-:W4:Y:S04]  /*18970*/  LDL.LU.64 R216, [R1+0xc30] ;  /* 0x000c300001d87983 */ /* 0x000f280000300a00 */
[----:B------:R-:W4:Y:S04]  /*18980*/  LDL.LU.64 R226, [R1+0xc28] ;  /* 0x000c280001e27983 */ /* 0x000f280000300a00 */
[----:B------:R-:W4:Y:S01]  /*18990*/  LDL.LU.64 R228, [R1+0xc20] ;  /* 0x000c200001e47983 */ /* 0x000f220000300a00 */
[----:B------:R-:W-:-:S03]  /*189a0*/  IADD3 R8, R252, -0xd0, RZ ;  /* 0xffffff30fc087810 */ /* 0x000fc60007ffe0ff */
[----:B------:R2:W-:Y:S01]  /*189b0*/  LDGSTS.E [R236+0x19600], [R10.64], !P0 ;  /* 0x196000000aec7fae */ /* 0x0005e2000c121848 */
[----:B------:R-:W-:Y:S02]  /*189c0*/  ISETP.GE.U32.AND P4, PT, R8, 0x7ffffeb1, PT ;  /* 0x7ffffeb10800780c */ /* 0x000fe40003f86070 */
[----:B------:R-:W-:Y:S01]  /*189d0*/  IADD3 R8, R252, -0xd4, RZ ;  /* 0xffffff2cfc087810 */ /* 0x000fe20007ffe0ff */
[----:B------:R1:W-:Y:S04]  /*189e0*/  LDGSTS.E [R236+0x19680], [R6.64], !P0 ;  /* 0x1968000006ec7fae */ /* 0x0003e8000c121848 */
[----:B------:R3:W-:Y:S01]  /*189f0*/  LDGSTS.E [R236+0x19700], [R4.64], !P0 ;  /* 0x1970000004ec7fae */ /* 0x0007e2000c121848 */
[----:B------:R-:W-:-:S03]  /*18a00*/  ISETP.GE.U32.AND P2, PT, R8, 0x7ffffead, PT ;  /* 0x7ffffead0800780c */ /* 0x000fc60003f46070 */
[----:B------:R-:W4:Y:S04]  /*18a10*/  LDL.LU.64 R230, [R1+0xc18] ;  /* 0x000c180001e67983 */ /* 0x000f280000300a00 */
[----:B------:R4:W-:Y:S01]  /*18a20*/  LDGSTS.E [R236+0x19780], [R2.64], !P0 ;  /* 0x1978000002ec7fae */ /* 0x0009e2000c121848 */
[----:B--2---:R-:W-:-:S04]  /*18a30*/  IMAD.WIDE R10, R0, 0x4, R208 ;  /* 0x00000004000a7825 */ /* 0x004fc800078e02d0 */
[C---:B-1----:R-:W-:Y:S01]  /*18a40*/  IMAD.WIDE R6, R0.reuse, 0x4, R218 ;  /* 0x0000000400067825 */ /* 0x042fe200078e02da */
[----:B------:R1:W-:Y:S03]  /*18a50*/  STL.64 [R1+0x7e8], R10 ;  /* 0x0007e80a01007387 */ /* 0x0003e60000100a00 */
[C---:B---3--:R-:W-:Y:S01]  /*18a60*/  IMAD.WIDE R4, R0.reuse, 0x4, R220 ;  /* 0x0000000400047825 */ /* 0x048fe200078e02dc */
[----:B------:R2:W-:Y:S04]  /*18a70*/  STL.64 [R1+0x7f0], R6 ;  /* 0x0007f00601007387 */ /* 0x0005e80000100a00 */
[----:B------:R1:W-:Y:S01]  /*18a80*/  LDGSTS.E [R236+0x19e00], [R10.64], !P4 ;  /* 0x19e000000aec7fae */ /* 0x0003e2000e121848 */
[----:B----4-:R-:W-:-:S03]  /*18a90*/  IMAD.WIDE R2, R0, 0x4, R222 ;  /* 0x0000000400027825 */ /* 0x010fc600078e02de */
[----:B------:R3:W-:Y:S04]  /*18aa0*/  STL.64 [R1+0x7f8], R4 ;  /* 0x0007f80401007387 */ /* 0x0007e80000100a00 */
[----:B------:R2:W-:Y:S04]  /*18ab0*/  STL.64 [R1+0x800], R2 ;  /* 0x0008000201007387 */ /* 0x0005e80000100a00 */
[----:B------:R-:W4:Y:S04]  /*18ac0*/  LDL.LU.64 R218, [R1+0xc08] ;  /* 0x000c080001da7983 */ /* 0x000f280000300a00 */
[----:B------:R-:W4:Y:S04]  /*18ad0*/  LDL.LU.64 R220, [R1+0xc00] ;  /* 0x000c000001dc7983 */ /* 0x000f280000300a00 */
[----:B------:R-:W4:Y:S01]  /*18ae0*/  LDL.LU.64 R222, [R1+0xbe8] ;  /* 0x000be80001de7983 */ /* 0x000f220000300a00 */
[----:B-1----:R-:W-:-:S03]  /*18af0*/  IMAD.WIDE R10, R0, 0x4, R224 ;  /* 0x00000004000a7825 */ /* 0x002fc600078e02e0 */
[----:B------:R2:W-:Y:S04]  /*18b00*/  LDGSTS.E [R236+0x19e80], [R6.64], !P4 ;  /* 0x19e8000006ec7fae */ /* 0x0005e8000e121848 */
[----:B------:R1:W-:Y:S04]  /*18b10*/  STL.64 [R1+0x868], R10 ;  /* 0x0008680a01007387 */ /* 0x0003e80000100a00 */
[----:B------:R-:W4:Y:S04]  /*18b20*/  LDL.LU.64 R224, [R1+0xbe0] ;  /* 0x000be00001e07983 */ /* 0x000f280000300a00 */
[----:B------:R3:W-:Y:S04]  /*18b30*/  LDGSTS.E [R236+0x19f00], [R4.64], !P4 ;  /* 0x19f0000004ec7fae */ /* 0x0007e8000e121848 */
[----:B------:R1:W-:Y:S01]  /*18b40*/  LDGSTS.E [R236+0x19f80], [R2.64], !P4 ;  /* 0x19f8000002ec7fae */ /* 0x0003e2000e121848 */
[----:B--2---:R-:W-:-:S03]  /*18b50*/  IMAD.WIDE R6, R0, 0x4, R210 ;  /* 0x0000000400067825 */ /* 0x004fc600078e02d2 */
[----:B------:R2:W-:Y:S01]  /*18b60*/  LDGSTS.E [R236+0x1a600], [R10.64], !P2 ;  /* 0x1a6000000aec7fae */ /* 0x0005e2000d121848 */
[----:B---3--:R-:W-:-:S03]  /*18b70*/  IMAD.WIDE R4, R0, 0x4, R212 ;  /* 0x0000000400047825 */ /* 0x008fc600078e02d4 */
[----:B------:R3:W-:Y:S04]  /*18b80*/  STL.64 [R1+0x870], R6 ;  /* 0x0008700601007387 */ /* 0x0007e80000100a00 */
[----:B------:R3:W-:Y:S04]  /*18b90*/  LDGSTS.E [R236+0x1a680], [R6.64], !P2 ;  /* 0x1a68000006ec7fae */ /* 0x0007e8000d121848 */
[----:B------:R1:W-:Y:S04]  /*18ba0*/  STL.64 [R1+0x878], R4 ;  /* 0x0008780401007387 */ /* 0x0003e80000100a00 */
[----:B------:R2:W-:Y:S01]  /*18bb0*/  LDGSTS.E [R236+0x1a700], [R4.64], !P2 ;  /* 0x1a70000004ec7fae */ /* 0x0005e2000d121848 */
[----:B-1----:R-:W-:-:S05]  /*18bc0*/  IMAD.WIDE R2, R0, 0x4, R214 ;  /* 0x0000000400027825 */ /* 0x002fca00078e02d6 */
[----:B------:R1:W-:Y:S01]  /*18bd0*/  STL.64 [R1+0x880], R2 ;  /* 0x0008800201007387 */ /* 0x0003e20000100a00 */
[----:B------:R-:W-:-:S03]  /*18be0*/  IADD3 R8, R252, -0xd8, RZ ;  /* 0xffffff28fc087810 */ /* 0x000fc60007ffe0ff */
[----:B------:R1:W-:Y:S01]  /*18bf0*/  LDGSTS.E [R236+0x1a780], [R2.64], !P2 ;  /* 0x1a78000002ec7fae */ /* 0x0003e2000d121848 */
[----:B--2---:R-:W-:-:S04]  /*18c00*/  IMAD.WIDE R10, R0, 0x4, R216 ;  /* 0x00000004000a7825 */ /* 0x004fc800078e02d8 */
[C---:B---3--:R-:W-:Y:S01]  /*18c10*/  IMAD.WIDE R6, R0.reuse, 0x4, R226 ;  /* 0x0000000400067825 */ /* 0x048fe200078e02e2 */
[----:B------:R4:W-:Y:S03]  /*18c20*/  STL.64 [R1+0x8e8], R10 ;  /* 0x0008e80a01007387 */ /* 0x0009e60000100a00 */
[----:B------:R-:W-:Y:S01]  /*18c30*/  IMAD.WIDE R4, R0, 0x4, R228 ;  /* 0x0000000400047825 */ /* 0x000fe200078e02e4 */
[----:B------:R-:W2:Y:S04]  /*18c40*/  LDL.LU.64 R226, [R1+0xbc8] ;  /* 0x000bc80001e27983 */ /* 0x000ea80000300a00 */
[----:B------:R3:W-:Y:S04]  /*18c50*/  STL.64 [R1+0x8f0], R6 ;  /* 0x0008f00601007387 */ /* 0x0007e80000100a00 */
[----:B------:R-:W2:Y:S01]  /*18c60*/  LDL.LU.64 R228, [R1+0xbc0] ;  /* 0x000bc00001e47983 */ /* 0x000ea20000300a00 */
[----:B------:R-:W-:Y:S01]  /*18c70*/  ISETP.GE.U32.AND P6, PT, R8, 0x7ffffea9, PT ;  /* 0x7ffffea90800780c */ /* 0x000fe20003fc6070 */
[----:B-1----:R-:W-:-:S02]  /*18c80*/  IMAD.WIDE R2, R0, 0x4, R230 ;  /* 0x0000000400027825 */ /* 0x002fc400078e02e6 */
[----:B------:R1:W-:Y:S04]  /*18c90*/  STL.64 [R1+0x8f8], R4 ;  /* 0x0008f80401007387 */ /* 0x0003e80000100a00 */
[----:B------:R1:W-:Y:S04]  /*18ca0*/  STL.64 [R1+0x900], R2 ;  /* 0x0009000201007387 */ /* 0x0003e80000100a00 */
[----:B------:R-:W2:Y:S04]  /*18cb0*/  LDL.LU.64 R204, [R1+0xbb8] ;  /* 0x000bb80001cc7983 */ /* 0x000ea80000300a00 */
[----:B------:R4:W-:Y:S04]  /*18cc0*/  LDGSTS.E [R236+0x1ae00], [R10.64], !P6 ;  /* 0x1ae000000aec7fae */ /* 0x0009e8000f121848 */
[----:B------:R-:W2:Y:S04]  /*18cd0*/  LDL.LU.64 R206, [R1+0xba8] ;  /* 0x000ba80001ce7983 */ /* 0x000ea80000300a00 */
[----:B------:R3:W-:Y:S04]  /*18ce0*/  LDGSTS.E [R236+0x1ae80], [R6.64], !P6 ;  /* 0x1ae8000006ec7fae */ /* 0x0007e8000f121848 */
[----:B------:R-:W2:Y:S04]  /*18cf0*/  LDL.LU.64 R208, [R1+0xb98] ;  /* 0x000b980001d07983 */ /* 0x000ea80000300a00 */
[----:B------:R1:W-:Y:S04]  /*18d00*/  LDGSTS.E [R236+0x1af00], [R4.64], !P6 ;  /* 0x1af0000004ec7fae */ /* 0x0003e8000f121848 */
[----:B------:R-:W2:Y:S04]  /*18d10*/  LDL.LU.64 R210, [R1+0xb90] ;  /* 0x000b900001d27983 */ /* 0x000ea80000300a00 */
[----:B------:R1:W-:Y:S04]  /*18d20*/  LDGSTS.E [R236+0x1af80], [R2.64], !P6 ;  /* 0x1af8000002ec7fae */ /* 0x0003e8000f121848 */
[----:B------:R-:W2:Y:S04]  /*18d30*/  LDL.LU.64 R212, [R1+0xb88] ;  /* 0x000b880001d47983 */ /* 0x000ea80000300a00 */
[----:B------:R-:W2:Y:S01]  /*18d40*/  LDL.LU.64 R230, [R1+0xb78] ;  /* 0x000b780001e67983 */ /* 0x000ea20000300a00 */
[----:B----4-:R-:W-:-:S04]  /*18d50*/  IMAD.WIDE R10, R0, 0x4, R218 ;  /* 0x00000004000a7825 */ /* 0x010fc800078e02da */
[C---:B---3--:R-:W-:Y:S01]  /*18d60*/  IMAD.WIDE R6, R0.reuse, 0x4, R220 ;  /* 0x0000000400067825 */ /* 0x048fe200078e02dc */
[----:B------:R3:W-:Y:S03]  /*18d70*/  STL.64 [R1+0x968], R10 ;  /* 0x0009680a01007387 */ /* 0x0007e60000100a00 */
[C---:B-1----:R-:W-:Y:S01]  /*18d80*/  IMAD.WIDE R4, R0.reuse, 0x4, R222 ;  /* 0x0000000400047825 */ /* 0x042fe200078e02de */
[----:B------:R-:W-:Y:S04]  /*18d90*/  STL.64 [R1+0x970], R6 ;  /* 0x0009700601007387 */ /* 0x000fe80000100a00 */
[----:B------:R-:W-:Y:S01]  /*18da0*/  STL.64 [R1+0x978], R4 ;  /* 0x0009780401007387 */ /* 0x000fe20000100a00 */
[----:B------:R-:W-:-:S05]  /*18db0*/  IMAD.WIDE R2, R0, 0x4, R224 ;  /* 0x0000000400027825 */ /* 0x000fca00078e02e0 */
[----:B------:R1:W-:Y:S04]  /*18dc0*/  STL.64 [R1+0x980], R2 ;  /* 0x0009800201007387 */ /* 0x0003e80000100a00 */
[----:B------:R-:W4:Y:S04]  /*18dd0*/  LDL.LU.64 R214, [R1+0xb70] ;  /* 0x000b700001d67983 */ /* 0x000f280000300a00 */
[----:B------:R-:W4:Y:S04]  /*18de0*/  LDL.LU.64 R216, [R1+0xb68] ;  /* 0x000b680001d87983 */ /* 0x000f280000300a00 */
[----:B------:R-:W4:Y:S04]  /*18df0*/  LDL.LU.64 R218, [R1+0xb60] ;  /* 0x000b600001da7983 */ /* 0x000f280000300a00 */
[----:B------:R-:W4:Y:S04]  /*18e00*/  LDL.LU.64 R220, [R1+0xb58] ;  /* 0x000b580001dc7983 */ /* 0x000f280000300a00 */
[----:B------:R-:W4:Y:S04]  /*18e10*/  LDL.LU.64 R222, [R1+0xb50] ;  /* 0x000b500001de7983 */ /* 0x000f280000300a00 */
[----:B------:R-:W4:Y:S01]  /*18e20*/  LDL.LU.64 R224, [R1+0xb48] ;  /* 0x000b480001e07983 */ /* 0x000f220000300a00 */
[----:B--2---:R-:W-:-:S03]  /*18e30*/  IMAD.WIDE R18, R0, 0x4, R226 ;  /* 0x0000000400127825 */ /* 0x004fc600078e02e2 */
        /* <DEDUP_REMOVED lines=17> */
[----:B------:R-:W-:Y:S01]  /*18f50*/  IADD3 R8, R252, -0xf0, RZ ;  /* 0xffffff10fc087810 */ /* 0x000fe20007ffe0ff */
[----:B------:R-:W-:-:S02]  /*18f60*/  IMAD.WIDE R14, R0, 0x4, R204 ;  /* 0x00000004000e7825 */ /* 0x000fc400078e02cc */
[----:B------:R-:W-:Y:S01]  /*18f70*/  STL.64 [R1+0x9e8], R18 ;  /* 0x0009e81201007387 */ /* 0x000fe20000100a00 */
[----:B------:R-:W-:Y:S02]  /*18f80*/  ISETP.GE.U32.AND P2, PT, R8, 0x7ffffe91, PT ;  /* 0x7ffffe910800780c */ /* 0x000fe40003f46070 */
[----:B------:R-:W-:Y:S01]  /*18f90*/  IADD3 R8, R252, -0xf4, RZ ;  /* 0xffffff0cfc087810 */ /* 0x000fe20007ffe0ff */
[----:B------:R-:W-:Y:S01]  /*18fa0*/  IMAD.WIDE R12, R0, 0x4, R206 ;  /* 0x00000004000c7825 */ /* 0x000fe200078e02ce */
[----:B------:R2:W-:Y:S02]  /*18fb0*/  LDGSTS.E [R236+0x1be00], [R18.64], !P3 ;  /* 0x1be0000012ec7fae */ /* 0x0005e4000d921848 */
[----:B------:R-:W-:Y:S02]  /*18fc0*/  ISETP.GE.U32.AND P6, PT, R8, 0x7ffffe8d, PT ;  /* 0x7ffffe8d0800780c */ /* 0x000fe40003fc6070 */
[----:B------:R-:W-:Y:S01]  /*18fd0*/  IADD3 R8, R252, -0xf8, RZ ;  /* 0xffffff08fc087810 */ /* 0x000fe20007ffe0ff */
[C---:B---3--:R-:W-:Y:S01]  /*18fe0*/  IMAD.WIDE R10, R0.reuse, 0x4, R208 ;  /* 0x00000004000a7825 */ /* 0x048fe200078e02d0 */
[----:B------:R4:W-:Y:S03]  /*18ff0*/  STL.64 [R1+0x9f8], R16 ;  /* 0x0009f81001007387 */ /* 0x0009e60000100a00 */
[----:B-1----:R-:W-:Y:S01]  /*19000*/  IMAD.WIDE R2, R0, 0x4, R230 ;  /* 0x0000000400027825 */ /* 0x002fe200078e02e6 */
[----:B------:R4:W-:Y:S01]  /*19010*/  LDGSTS.E [R236+0x1be80], [R16.64], !P3 ;  /* 0x1be8000010ec7fae */ /* 0x0009e2000d921848 */
[----:B------:R-:W-:-:S03]  /*19020*/  ISETP.GE.U32.AND P5, PT, R8, 0x7ffffe89, PT ;  /* 0x7ffffe890800780c */ /* 0x000fc60003fa6070 */
[----:B------:R-:W1:Y:S01]  /*19030*/  S2R R231, SR_TID.X ;  /* 0x0000000000e77919 */ /* 0x000e620000002100 */
[----:B------:R-:W-:Y:S01]  /*19040*/  IMAD.WIDE R6, R0, 0x4, R210 ;  /* 0x0000000400067825 */ /* 0x000fe200078e02d2 */
[----:B------:R-:W-:Y:S02]  /*19050*/  IADD3 R8, R252, -0xfc, RZ ;  /* 0xffffff04fc087810 */ /* 0x000fe40007ffe0ff */
[----:B------:R3:W-:Y:S01]  /*19060*/  STL.64 [R1+0xa08], R14 ;  /* 0x000a080e01007387 */ /* 0x0007e20000100a00 */
[----:B------:R-:W-:-:S03]  /*19070*/  IMAD.WIDE R4, R0, 0x4, R212 ;  /* 0x0000000400047825 */ /* 0x000fc600078e02d4 */
[----:B------:R1:W-:Y:S04]  /*19080*/  STL.64 [R1+0xa10], R12 ;  /* 0x000a100c01007387 */ /* 0x0003e80000100a00 */
[----:B------:R3:W-:Y:S04]  /*19090*/  LDGSTS.E [R236+0x1bf00], [R14.64], !P3 ;  /* 0x1bf000000eec7fae */ /* 0x0007e8000d921848 */
[----:B------:R1:W-:Y:S04]  /*190a0*/  STL.64 [R1+0xa68], R10 ;  /* 0x000a680a01007387 */ /* 0x0003e80000100a00 */
[----:B------:R1:W-:Y:S01]  /*190b0*/  LDGSTS.E [R236+0x1bf80], [R12.64], !P3 ;  /* 0x1bf800000cec7fae */ /* 0x0003e2000d921848 */
[----:B------:R-:W-:-:S03]  /*190c0*/  ISETP.GE.U32.AND P3, PT, R8, 0x7ffffe85, PT ;  /* 0x7ffffe850800780c */ /* 0x000fc60003f66070 */
[----:B------:R1:W-:Y:S04]  /*190d0*/  STL.64 [R1+0xa70], R6 ;  /* 0x000a700601007387 */ /* 0x0003e80000100a00 */
[----:B------:R1:W-:Y:S04]  /*190e0*/  LDGSTS.E [R236+0x1c600], [R10.64], !P1 ;  /* 0x1c6000000aec7fae */ /* 0x0003e8000c921848 */
[----:B------:R2:W-:Y:S04]  /*190f0*/  STL.64 [R1+0xa78], R4 ;  /* 0x000a780401007387 */ /* 0x0005e80000100a00 */
[----:B------:R1:W-:Y:S04]  /*19100*/  STL.64 [R1+0xa80], R2 ;  /* 0x000a800201007387 */ /* 0x0003e80000100a00 */
[----:B------:R3:W-:Y:S04]  /*19110*/  LDGSTS.E [R236+0x1c680], [R6.64], !P1 ;  /* 0x1c68000006ec7fae */ /* 0x0007e8000c921848 */
[----:B------:R2:W-:Y:S04]  /*19120*/  LDGSTS.E [R236+0x1c700], [R4.64], !P1 ;  /* 0x1c70000004ec7fae */ /* 0x0005e8000c921848 */
[----:B------:R2:W-:Y:S01]  /*19130*/  LDGSTS.E [R236+0x1c780], [R2.64], !P1 ;  /* 0x1c78000002ec7fae */ /* 0x0005e2000c921848 */
[----:B-1----:R-:W-:-:S02]  /*19140*/  LOP3.LUT R61, R231, 0x1f, RZ, 0xc0, !PT ;  /* 0x0000001fe73d7812 */ /* 0x002fc400078ec0ff */
[----:B------:R-:W-:Y:S02]  /*19150*/  LOP3.LUT R231, R231, 0x1f, RZ, 0xc0, !PT ;  /* 0x0000001fe7e77812 */ /* 0x000fe400078ec0ff */
[----:B------:R-:W-:Y:S02]  /*19160*/  IADD3 R238, R252, -0x80, RZ ;  /* 0xffffff80fcee7810 */ /* 0x000fe40007ffe0ff */
[----:B------:R-:W-:Y:S02]  /*19170*/  LOP3.LUT R231, R231, 0x20, RZ, 0xfc, !PT ;  /* 0x00000020e7e77812 */ /* 0x000fe400078efcff */
[----:B------:R-:W-:Y:S01]  /*19180*/  ISETP.GE.AND P1, PT, R61, R238, PT ;  /* 0x000000ee3d00720c */ /* 0x000fe20003f26270 */
[----:B----4-:R-:W-:-:S04]  /*19190*/  IMAD.WIDE R16, R0, 0x4, R214 ;  /* 0x0000000400107825 */ /* 0x010fc800078e02d6 */
[C---:B---3--:R-:W-:Y:S01]  /*191a0*/  IMAD.WIDE R14, R0.reuse, 0x4, R216 ;  /* 0x00000004000e7825 */ /* 0x048fe200078e02d8 */
[----:B------:R-:W-:Y:S03]  /*191b0*/  STL.64 [R1+0xae8], R16 ;  /* 0x000ae81001007387 */ /* 0x000fe60000100a00 */
[C---:B------:R-:W-:Y:S01]  /*191c0*/  IMAD.WIDE R12, R0.reuse, 0x4, R218 ;  /* 0x00000004000c7825 */ /* 0x040fe200078e02da */
[----:B------:R-:W-:Y:S03]  /*191d0*/  STL.64 [R1+0xaf0], R14 ;  /* 0x000af00e01007387 */ /* 0x000fe60000100a00 */
[C---:B------:R-:W-:Y:S01]  /*191e0*/  IMAD.WIDE R10, R0.reuse, 0x4, R220 ;  /* 0x00000004000a7825 */ /* 0x040fe200078e02dc */
[----:B------:R-:W-:Y:S03]  /*191f0*/  STL.64 [R1+0xaf8], R12 ;  /* 0x000af80c01007387 */ /* 0x000fe60000100a00 */
[C---:B------:R-:W-:Y:S01]  /*19200*/  IMAD.WIDE R8, R0.reuse, 0x4, R222 ;  /* 0x0000000400087825 */ /* 0x040fe200078e02de */
[----:B------:R-:W-:Y:S04]  /*19210*/  STL.64 [R1+0xb00], R10 ;  /* 0x000b000a01007387 */ /* 0x000fe80000100a00 */
[----:B------:R1:W-:Y:S01]  /*19220*/  STL.64 [R1+0xb68], R8 ;  /* 0x000b680801007387 */ /* 0x0003e20000100a00 */
[----:B------:R-:W-:-:S03]  /*19230*/  IMAD.WIDE R6, R0, 0x4, R224 ;  /* 0x0000000400067825 */ /* 0x000fc600078e02e0 */
[----:B------:R3:W-:Y:S04]  /*19240*/  LDGSTS.E [R236+0x1ce00], [R16.64], !P0 ;  /* 0x1ce0000010ec7fae */ /* 0x0007e8000c121848 */
[----:B------:R4:W-:Y:S04]  /*19250*/  LDGSTS.E [R236+0x1ce80], [R14.64], !P0 ;  /* 0x1ce800000eec7fae */ /* 0x0009e8000c121848 */
[----:B------:R1:W-:Y:S04]  /*19260*/  LDGSTS.E [R236+0x1cf00], [R12.64], !P0 ;  /* 0x1cf000000cec7fae */ /* 0x0003e8000c121848 */
[----:B------:R1:W-:Y:S01]  /*19270*/  LDGSTS.E [R236+0x1cf80], [R10.64], !P0 ;  /* 0x1cf800000aec7fae */ /* 0x0003e2000c121848 */
[----:B------:R-:W-:-:S02]  /*19280*/  ISETP.GE.AND P0, PT, R231, R238, PT ;  /* 0x000000eee700720c */ /* 0x000fc40003f06270 */
[----:B------:R-:W-:Y:S01]  /*19290*/  MOV R231, 0x7f ;  /* 0x0000007f00e77802 */ /* 0x000fe20000000f00 */
[----:B------:R1:W-:Y:S03]  /*192a0*/  LDGSTS.E [R236+0x1d600], [R8.64], !P4 ;  /* 0x1d60000008ec7fae */ /* 0x0003e6000e121848 */
[----:B------:R-:W-:Y:S01]  /*192b0*/  IADD3 R230, R231, c[0x0][0x180], RZ ;  /* 0x00006000e7e67a10 */ /* 0x000fe20007ffe0ff */
[----:B------:R1:W-:Y:S01]  /*192c0*/  LDGSTS.E [R236+0x1d680], [R6.64], !P4 ;  /* 0x1d68000006ec7fae */ /* 0x0003e2000e121848 */
[----:B------:R-:W-:Y:S01]  /*192d0*/  LOP3.LUT R231, R239, 0x40, RZ, 0xfc, !PT ;  /* 0x00000040efe77812 */ /* 0x000fe200078efcff */
[----:B--2---:R-:W-:-:S04]  /*192e0*/  IMAD.WIDE R4, R0, 0x4, R226 ;  /* 0x0000000400047825 */ /* 0x004fc800078e02e2 */
[----:B------:R-:W-:Y:S01]  /*192f0*/  IMAD.WIDE R2, R0, 0x4, R228 ;  /* 0x0000000400027825 */ /* 0x000fe200078e02e4 */
[----:B------:R2:W-:Y:S04]  /*19300*/  LDGSTS.E [R236+0x1d700], [R4.64], !P4 ;  /* 0x1d70000004ec7fae */ /* 0x0005e8000e121848 */
[----:B------:R-:W2:Y:S04]  /*19310*/  LDL.LU.64 R228, [R1+0xcd0] ;  /* 0x000cd00001e47983 */ /* 0x000ea80000300a00 */
[----:B------:R1:W-:Y:S04]  /*19320*/  STL.64 [R1+0xb70], R6 ;  /* 0x000b700601007387 */ /* 0x0003e80000100a00 */
[----:B------:R1:W-:Y:S04]  /*19330*/  STL.64 [R1+0xb78], R4 ;  /* 0x000b780401007387 */ /* 0x0003e80000100a00 */
[----:B------:R-:W3:Y:S04]  /*19340*/  LDL.LU.64 R220, [R1+0xcc8] ;  /* 0x000cc80001dc7983 */ /* 0x000ee80000300a00 */
[----:B------:R1:W-:Y:S04]  /*19350*/  STL.64 [R1+0xb88], R2 ;  /* 0x000b880201007387 */ /* 0x0003e80000100a00 */
[----:B------:R-:W4:Y:S04]  /*19360*/  LDL.LU.64 R222, [R1+0xcc0] ;  /* 0x000cc00001de7983 */ /* 0x000f280000300a00 */
[----:B------:R-:W4:Y:S04]  /*19370*/  LDL.LU.64 R224, [R1+0xcb8] ;  /* 0x000cb80001e07983 */ /* 0x000f280000300a00 */
[----:B------:R-:W4:Y:S01]  /*19380*/  LDL.LU.64 R226, [R1+0x1530] ;  /* 0x0015300001e27983 */ /* 0x000f220000300a00 */
[----:B-1----:R-:W-:-:S02]  /*19390*/  SEL R9, RZ, 0x4, P1 ;  /* 0x00000004ff097807 */ /* 0x002fc40000800000 */
[----:B------:R-:W-:Y:S01]  /*193a0*/  ISETP.GE.AND P1, PT, R231, R238, PT ;  /* 0x000000eee700720c */ /* 0x000fe20003f26270 */
[----:B------:R1:W-:Y:S01]  /*193b0*/  LDGSTS.E [R236+0x1d780], [R2.64], !P4 ;  /* 0x1d78000002ec7fae */ /* 0x0003e2000e121848 */
[----:B------:R-:W-:-:S03]  /*193c0*/  ISETP.GT.AND P4, PT, R230, 0xff, PT ;  /* 0x000000ffe600780c */ /* 0x000fc60003f84270 */
[----:B------:R-:W4:Y:S01]  /*193d0*/  LDL.LU.64 R230, [R1+0x1538] ;  /* 0x0015380001e67983 */ /* 0x000f220000300a00 */
[----:B------:R-:W-:Y:S02]  /*193e0*/  LOP3.LUT R239, R239, 0x60, RZ, 0xfc, !PT ;  /* 0x00000060efef7812 */ /* 0x000fe400078efcff */
[----:B------:R-:W-:Y:S02]  /*193f0*/  SEL R8, RZ, 0x4, P0 ;  /* 0x00000004ff087807 */ /* 0x000fe40000000000 */
[----:B------:R-:W-:Y:S02]  /*19400*/  ISETP.GE.AND P0, PT, R239, R238, PT ;  /* 0x000000eeef00720c */ /* 0x000fe40003f06270 */
[----:B------:R-:W4:Y:S01]  /*19410*/  LDL.LU.64 R238, [R1+0x1548] ;  /* 0x0015480001ee7983 */ /* 0x000f220000300a00 */
[----:B------:R-:W-:Y:S01]  /*19420*/  ULDC UR4, c[0x0][0x18c] ;  /* 0x0000630000047ab9 */ /* 0x000fe20000000800 */
[----:B------:R-:W-:Y:S01]  /*19430*/  SEL R8, R8, RZ, P4 ;  /* 0x000000ff08087207 */ /* 0x000fe20002000000 */
[----:B------:R-:W-:Y:S01]  /*19440*/  USHF.L.U32 UR4, UR4, 0x7, URZ ;  /* 0x0000000704047899 */ /* 0x000fe2000800063f */
[----:B------:R-:W-:-:S02]  /*19450*/  SEL R11, RZ, 0x4, P0 ;  /* 0x00000004ff0b7807 */ /* 0x000fc40000000000 */
[----:B------:R-:W-:-:S03]  /*19460*/  ISETP.NE.U32.AND P0, PT, R8, RZ, PT ;  /* 0x000000ff0800720c */ /* 0x000fc60003f05070 */
[----:B------:R-:W-:Y:S02]  /*19470*/  IMAD.U32 R8, RZ, RZ, UR4 ;  /* 0x00000004ff087e24 */ /* 0x000fe4000f8e00ff */
[C---:B--2---:R-:W-:Y:S02]  /*19480*/  IMAD.WIDE R12, R0.reuse, 0x4, R228 ;  /* 0x00000004000c7825 */ /* 0x044fe400078e02e4 */
[----:B------:R-:W3:Y:S04]  /*19490*/  LDL.LU.64 R228, [R1+0x1540] ;  /* 0x0015400001e47983 */ /* 0x000ee80000300a00 */
[----:B------:R-:W-:Y:S04]  /*194a0*/  STL.64 [R1+0xbe8], R12 ;  /* 0x000be80c01007387 */ /* 0x000fe80000100a00 */
[----:B------:R1:W-:Y:S01]  /*194b0*/  LDGSTS.E [R236+0x1de00], [R12.64], !P2 ;  /* 0x1de000000cec7fae */ /* 0x0003e2000d121848 */
[----:B---3--:R-:W-:-:S04]  /*194c0*/  IMAD.WIDE R6, R0, 0x4, R220 ;  /* 0x0000000400067825 */ /* 0x008fc800078e02dc */
[C---:B----4-:R-:W-:Y:S01]  /*194d0*/  IMAD.WIDE R4, R0.reuse, 0x4, R222 ;  /* 0x0000000400047825 */ /* 0x050fe200078e02de */
[----:B------:R-:W-:Y:S03]  /*194e0*/  STL.64 [R1+0xbf0], R6 ;  /* 0x000bf00601007387 */ /* 0x000fe60000100a00 */
[----:B-1----:R-:W-:Y:S01]  /*194f0*/  IMAD.WIDE R2, R0, 0x4, R224 ;  /* 0x0000000400027825 */ /* 0x002fe200078e02e0 */
[----:B------:R1:W-:Y:S04]  /*19500*/  LDGSTS.E [R236+0x1de80], [R6.64], !P2 ;  /* 0x1de8000006ec7fae */ /* 0x0003e8000d121848 */
[----:B------:R-:W-:Y:S04]  /*19510*/  STL.64 [R1+0xbf8], R4 ;  /* 0x000bf80401007387 */ /* 0x000fe80000100a00 */
[----:B------:R3:W-:Y:S04]  /*19520*/  LDGSTS.E [R236+0x1df00], [R4.64], !P2 ;  /* 0x1df0000004ec7fae */ /* 0x0007e8000d121848 */
[----:B------:R4:W-:Y:S04]  /*19530*/  STL.64 [R1+0xc00], R2 ;  /* 0x000c000201007387 */ /* 0x0009e80000100a00 */
[----:B------:R4:W-:Y:S04]  /*19540*/  LDGSTS.E [R236+0x1df80], [R2.64], !P2 ;  /* 0x1df8000002ec7fae */ /* 0x0009e8000d121848 */
[----:B------:R-:W3:Y:S04]  /*19550*/  LDL.LU.64 R178, [R1+0x1568] ;  /* 0x0015680001b27983 */ /* 0x000ee80000300a00 */
[----:B------:R-:W1:Y:S01]  /*19560*/  LDL.LU.64 R180, [R1+0x1560] ;  /* 0x0015600001b47983 */ /* 0x000e620000300a00 */
[----:B----4-:R-:W-:-:S05]  /*19570*/  IMAD.WIDE R2, R8, 0x4, R226 ;  /* 0x0000000408027825 */ /* 0x010fca00078e02e2 */
[----:B------:R4:W-:Y:S04]  /*19580*/  STL.64 [R1+0x1bd8], R2 ;  /* 0x001bd80201007387 */ /* 0x0009e80000100a00 */
[----:B------:R-:W3:Y:S04]  /*19590*/  LDL.LU.64 R182, [R1+0x1558] ;  /* 0x0015580001b67983 */ /* 0x000ee80000300a00 */
[----:B------:R-:W3:Y:S01]  /*195a0*/  LDL.LU.64 R226, [R1+0x1550] ;  /* 0x0015500001e27983 */ /* 0x000ee20000300a00 */
[----:B----4-:R-:W-:-:S03]  /*195b0*/  IMAD.WIDE R2, R8, 0x4, R230 ;  /* 0x0000000408027825 */ /* 0x010fc600078e02e6 */
[----:B------:R-:W4:Y:S04]  /*195c0*/  LDL.LU.64 R184, [R1+0x1588] ;  /* 0x0015880001b87983 */ /* 0x000f280000300a00 */
[----:B------:R-:W4:Y:S04]  /*195d0*/  LDL.LU.64 R186, [R1+0x1580] ;  /* 0x0015800001ba7983 */ /* 0x000f280000300a00 */
[----:B------:R2:W-:Y:S04]  /*195e0*/  STL.64 [R1+0x1be0], R2 ;  /* 0x001be00201007387 */ /* 0x0005e80000100a00 */
[----:B------:R-:W4:Y:S04]  /*195f0*/  LDL.LU.64 R188, [R1+0x1578] ;  /* 0x0015780001bc7983 */ /* 0x000f280000300a00 */
[----:B------:R-:W4:Y:S04]  /*19600*/  LDL.LU.64 R190, [R1+0x1570] ;  /* 0x0015700001be7983 */ /* 0x000f280000300a00 */
[----:B------:R-:W4:Y:S01]  /*19610*/  LDL.LU.64 R230, [R1+0x15a8] ;  /* 0x0015a80001e67983 */ /* 0x000f220000300a00 */
[----:B--2---:R-:W-:-:S03]  /*19620*/  IMAD.WIDE R2, R8, 0x4, R238 ;  /* 0x0000000408027825 */ /* 0x004fc600078e02ee */
[----:B------:R-:W4:Y:S04]  /*19630*/  LDL.LU.64 R192, [R1+0x15a0] ;  /* 0x0015a00001c07983 */ /* 0x000f280000300a00 */
[----:B------:R-:W4:Y:S04]  /*19640*/  LDL.LU.64 R194, [R1+0x1598] ;  /* 0x0015980001c27983 */ /* 0x000f280000300a00 */
[----:B------:R3:W-:Y:S04]  /*19650*/  STL.64 [R1+0x1be8], R2 ;  /* 0x001be80201007387 */ /* 0x0007e80000100a00 */
[----:B------:R-:W4:Y:S04]  /*19660*/  LDL.LU.64 R196, [R1+0x1590] ;  /* 0x0015900001c47983 */ /* 0x000f280000300a00 */
[----:B------:R-:W4:Y:S04]  /*19670*/  LDL.LU.64 R198, [R1+0x15d8] ;  /* 0x0015d80001c67983 */ /* 0x000f280000300a00 */
[----:B------:R-:W4:Y:S04]  /*19680*/  LDL.LU.64 R200, [R1+0x15d0] ;  /* 0x0015d00001c87983 */ /* 0x000f280000300a00 */
[----:B------:R-:W4:Y:S04]  /*19690*/  LDL.LU.64 R202, [R1+0x15b8] ;  /* 0x0015b80001ca7983 */ /* 0x000f280000300a00 */
[----:B------:R-:W4:Y:S04]  /*196a0*/  LDL.LU.64 R204, [R1+0x15b0] ;  /* 0x0015b00001cc7983 */ /* 0x000f280000300a00 */
[----:B------:R-:W4:Y:S04]  /*196b0*/  LDL.LU.64 R238, [R1+0x15f8] ;  /* 0x0015f80001ee7983 */ /* 0x000f280000300a00 */
[----:B------:R-:W4:Y:S04]  /*196c0*/  LDL.LU.64 R206, [R1+0x15f0] ;  /* 0x0015f00001ce7983 */ /* 0x000f280000300a00 */
[----:B------:R-:W4:Y:S01]  /*196d0*/  LDL.LU.64 R208, [R1+0x15c8] ;  /* 0x0015c80001d07983 */ /* 0x000f220000300a00 */
[----:B---3--:R-:W-:-:S05]  /*196e0*/  IMAD.WIDE R2, R8, 0x4, R228 ;  /* 0x0000000408027825 */ /* 0x008fca00078e02e4 */
[----:B------:R3:W-:Y:S04]  /*196f0*/  STL.64 [R1+0x1bf0], R2 ;  /* 0x001bf00201007387 */ /* 0x0007e80000100a00 */
[----:B------:R-:W2:Y:S04]  /*19700*/  LDL.LU.64 R210, [R1+0x15c0] ;  /* 0x0015c00001d27983 */ /* 0x000ea80000300a00 */
[----:B------:R-:W2:Y:S04]  /*19710*/  LDL.LU.64 R212, [R1+0x1618] ;  /* 0x0016180001d47983 */ /* 0x000ea80000300a00 */
[----:B------:R-:W2:Y:S04]  /*19720*/  LDL.LU.64 R214, [R1+0x1610] ;  /* 0x0016100001d67983 */ /* 0x000ea80000300a00 */
[----:B------:R-:W2:Y:S04]  /*19730*/  LDL.LU.64 R216, [R1+0x15e8] ;  /* 0x0015e80001d87983 */ /* 0x000ea80000300a00 */
[----:B------:R-:W2:Y:S04]  /*19740*/  LDL.LU.64 R218, [R1+0x15e0] ;  /* 0x0015e00001da7983 */ /* 0x000ea80000300a00 */
[----:B------:R-:W2:Y:S04]  /*19750*/  LDL.LU.64 R220, [R1+0x1648] ;  /* 0x0016480001dc7983 */ /* 0x000ea80000300a00 */
[----:B------:R-:W2:Y:S04]  /*19760*/  LDL.LU.64 R222, [R1+0x1640] ;  /* 0x0016400001de7983 */ /* 0x000ea80000300a00 */
[----:B------:R-:W2:Y:S04]  /*19770*/  LDL.LU.64 R224, [R1+0x1608] ;  /* 0x0016080001e07983 */ /* 0x000ea80000300a00 */
[----:B------:R-:W2:Y:S01]  /*19780*/  LDL.LU.64 R228, [R1+0x1600] ;  /* 0x0016000001e47983 */ /* 0x000ea20000300a00 */
[----:B------:R-:W-:-:S04]  /*19790*/  IMAD.WIDE R4, R8, 0x4, R178 ;  /* 0x0000000408047825 */ /* 0x000fc800078e02b2 */
[C---:B-1----:R-:W-:Y:S01]  /*197a0*/  IMAD.WIDE R6, R8.reuse, 0x4, R180 ;  /* 0x0000000408067825 */ /* 0x042fe200078e02b4 */
[----:B------:R1:W-:Y:S04]  /*197b0*/  STL.64 [R1+0x1bf8], R4 ;  /* 0x001bf80401007387 */ /* 0x0003e80000100a00 */
[----:B------:R-:W-:Y:S01]  /*197c0*/  STL.64 [R1+0x1c00], R6 ;  /* 0x001c000601007387 */ /* 0x000fe20000100a00 */
[----:B---3--:R-:W-:-:S04]  /*197d0*/  IMAD.WIDE R2, R8, 0x4, R182 ;  /* 0x0000000408027825 */ /* 0x008fc800078e02b6 */
[C---:B-1----:R-:W-:Y:S02]  /*197e0*/  IMAD.WIDE R4, R8.reuse, 0x4, R226 ;  /* 0x0000000408047825 */ /* 0x042fe400078e02e2 */
[----:B------:R-:W3:Y:S04]  /*197f0*/  LDL.LU.64 R226, [R1+0x1668] ;  /* 0x0016680001e27983 */ /* 0x000ee80000300a00 */
[----:B------:R4:W-:Y:S04]  /*19800*/  STL.64 [R1+0x1c08], R2 ;  /* 0x001c080201007387 */ /* 0x0009e80000100a00 */
[----:B------:R1:W-:Y:S01]  /*19810*/  STL.64 [R1+0x1c10], R4 ;  /* 0x001c100401007387 */ /* 0x0003e20000100a00 */
[----:B----4-:R-:W-:-:S04]  /*19820*/  IMAD.WIDE R2, R8, 0x4, R184 ;  /* 0x0000000408027825 */ /* 0x010fc800078e02b8 */
[C---:B-1----:R-:W-:Y:S01]  /*19830*/  IMAD.WIDE R4, R8.reuse, 0x4, R186 ;  /* 0x0000000408047825 */ /* 0x042fe200078e02ba */
[----:B------:R1:W-:Y:S03]  /*19840*/  STL.64 [R1+0x1c18], R2 ;  /* 0x001c180201007387 */ /* 0x0003e60000100a00 */
[C---:B------:R-:W-:Y:S01]  /*19850*/  IMAD.WIDE R6, R8.reuse, 0x4, R188 ;  /* 0x0000000408067825 */ /* 0x040fe200078e02bc */
[----:B------:R4:W-:Y:S04]  /*19860*/  STL.64 [R1+0x1c20], R4 ;  /* 0x001c200401007387 */ /* 0x0009e80000100a00 */
[----:B------:R4:W-:Y:S01]  /*19870*/  STL.64 [R1+0x1c28], R6 ;  /* 0x001c280601007387 */ /* 0x0009e20000100a00 */
[----:B-1----:R-:W-:-:S04]  /*19880*/  IMAD.WIDE R2, R8, 0x4, R190 ;  /* 0x0000000408027825 */ /* 0x002fc800078e02be */
[C---:B----4-:R-:W-:Y:S02]  /*19890*/  IMAD.WIDE R4, R8.reuse, 0x4, R230 ;  /* 0x0000000408047825 */ /* 0x050fe400078e02e6 */
[----:B------:R-:W4:Y:S04]  /*198a0*/  LDL.LU.64 R230, [R1+0x1660] ;  /* 0x0016600001e67983 */ /* 0x000f280000300a00 */
[----:B------:R1:W-:Y:S01]  /*198b0*/  STL.64 [R1+0x1c30], R2 ;  /* 0x001c300201007387 */ /* 0x0003e20000100a00 */
[----:B------:R-:W-:-:S03]  /*198c0*/  IMAD.WIDE R6, R8, 0x4, R196 ;  /* 0x0000000408067825 */ /* 0x000fc600078e02c4 */
[----:B------:R1:W-:Y:S02]  /*198d0*/  STL.64 [R1+0x1c38], R4 ;  /* 0x001c380401007387 */ /* 0x0003e40000100a00 */
[----:B-1----:R-:W-:-:S04]  /*198e0*/  IMAD.WIDE R2, R8, 0x4, R192 ;  /* 0x0000000408027825 */ /* 0x002fc800078e02c0 */
[C---:B------:R-:W-:Y:S01]  /*198f0*/  IMAD.WIDE R4, R8.reuse, 0x4, R194 ;  /* 0x0000000408047825 */ /* 0x040fe200078e02c2 */
[----:B------:R1:W-:Y:S04]  /*19900*/  STL.64 [R1+0x1c40], R2 ;  /* 0x001c400201007387 */ /* 0x0003e80000100a00 */
[----:B------:R1:W-:Y:S04]  /*19910*/  STL.64 [R1+0x1c48], R4 ;  /* 0x001c480401007387 */ /* 0x0003e80000100a00 */
[----:B------:R1:W-:Y:S02]  /*19920*/  STL.64 [R1+0x1c50], R6 ;  /* 0x001c500601007387 */ /* 0x0003e40000100a00 */
[----:B-1----:R-:W-:-:S04]  /*19930*/  IMAD.WIDE R2, R8, 0x4, R198 ;  /* 0x0000000408027825 */ /* 0x002fc800078e02c6 */
[C---:B------:R-:W-:Y:S01]  /*19940*/  IMAD.WIDE R4, R8.reuse, 0x4, R200 ;  /* 0x0000000408047825 */ /* 0x040fe200078e02c8 */
[----:B------:R-:W-:Y:S03]  /*19950*/  STL.64 [R1+0x1c58], R2 ;  /* 0x001c580201007387 */ /* 0x000fe60000100a00 */
[C---:B------:R-:W-:Y:S01]  /*19960*/  IMAD.WIDE R6, R8.reuse, 0x4, R202 ;  /* 0x0000000408067825 */ /* 0x040fe200078e02ca */
[----:B------:R1:W-:Y:S04]  /*19970*/  STL.64 [R1+0x1c60], R4 ;  /* 0x001c600401007387 */ /* 0x0003e80000100a00 */
[----:B------:R1:W-:Y:S02]  /*19980*/  STL.64 [R1+0x1c68], R6 ;  /* 0x001c680601007387 */ /* 0x0003e40000100a00 */
[----:B-1----:R-:W-:-:S02]  /*19990*/  IMAD.WIDE R4, R8, 0x4, R238 ;  /* 0x0000000408047825 */ /* 0x002fc400078e02ee */
[----:B------:R-:W4:Y:S02]  /*199a0*/  LDL.LU.64 R238, [R1+0x1628] ;  /* 0x0016280001ee7983 */ /* 0x000f240000300a00 */
[----:B------:R-:W-:-:S05]  /*199b0*/  IMAD.WIDE R2, R8, 0x4, R204 ;  /* 0x0000000408027825 */ /* 0x000fca00078e02cc */
[----:B------:R1:W-:Y:S01]  /*199c0*/  STL.64 [R1+0x1c70], R2 ;  /* 0x001c700201007387 */ /* 0x0003e20000100a00 */
[----:B------:R-:W-:-:S03]  /*199d0*/  IMAD.WIDE R6, R8, 0x4, R208 ;  /* 0x0000000408067825 */ /* 0x000fc600078e02d0 */
[----:B------:R2:W-:Y:S01]  /*199e0*/  STL.64 [R1+0x1c78], R4 ;  /* 0x001c780401007387 */ /* 0x0005e20000100a00 */
[----:B-1----:R-:W-:-:S05]  /*199f0*/  IMAD.WIDE R2, R8, 0x4, R206 ;  /* 0x0000000408027825 */ /* 0x002fca00078e02ce */
[----:B------:R1:W-:Y:S04]  /*19a00*/  STL.64 [R1+0x1c80], R2 ;  /* 0x001c800201007387 */ /* 0x0003e80000100a00 */
[----:B------:R1:W-:Y:S01]  /*19a10*/  STL.64 [R1+0x1c88], R6 ;  /* 0x001c880601007387 */ /* 0x0003e20000100a00 */
[----:B--2---:R-:W-:-:S04]  /*19a20*/  IMAD.WIDE R4, R8, 0x4, R210 ;  /* 0x0000000408047825 */ /* 0x004fc800078e02d2 */
[C---:B-1----:R-:W-:Y:S01]  /*19a30*/  IMAD.WIDE R2, R8.reuse, 0x4, R212 ;  /* 0x0000000408027825 */ /* 0x042fe200078e02d4 */
[----:B------:R1:W-:Y:S03]  /*19a40*/  STL.64 [R1+0x1c90], R4 ;  /* 0x001c900401007387 */ /* 0x0003e60000100a00 */
[C---:B------:R-:W-:Y:S01]  /*19a50*/  IMAD.WIDE R6, R8.reuse, 0x4, R214 ;  /* 0x0000000408067825 */ /* 0x040fe200078e02d6 */
[----:B------:R2:W-:Y:S04]  /*19a60*/  STL.64 [R1+0x1c98], R2 ;  /* 0x001c980201007387 */ /* 0x0005e80000100a00 */
[----:B------:R-:W-:Y:S01]  /*19a70*/  STL.64 [R1+0x1ca0], R6 ;  /* 0x001ca00601007387 */ /* 0x000fe20000100a00 */
[----:B-1----:R-:W-:-:S04]  /*19a80*/  IMAD.WIDE R4, R8, 0x4, R216 ;  /* 0x0000000408047825 */ /* 0x002fc800078e02d8 */
[C---:B--2---:R-:W-:Y:S01]  /*19a90*/  IMAD.WIDE R2, R8.reuse, 0x4, R218 ;  /* 0x0000000408027825 */ /* 0x044fe200078e02da */
[----:B------:R-:W-:Y:S04]  /*19aa0*/  STL.64 [R1+0x1ca8], R4 ;  /* 0x001ca80401007387 */ /* 0x000fe80000100a00 */
[----:B------:R3:W-:Y:S04]  /*19ab0*/  STL.64 [R1+0x1cb0], R2 ;  /* 0x001cb00201007387 */ /* 0x0007e80000100a00 */
[----:B------:R-:W2:Y:S01]  /*19ac0*/  LDL.LU.64 R218, [R1+0x1620] ;  /* 0x0016200001da7983 */ /* 0x000ea20000300a00 */
[----:B------:R-:W-:-:S03]  /*19ad0*/  IMAD.WIDE R110, R8, 0x4, R228 ;  /* 0x00000004086e7825 */ /* 0x000fc600078e02e4 */
[----:B------:R-:W2:Y:S01]  /*19ae0*/  LDL.LU.64 R228, [R1+0x1688] ;  /* 0x0016880001e47983 */ /* 0x000ea20000300a00 */
[----:B------:R-:W-:-:S05]  /*19af0*/  IMAD.WIDE R96, R8, 0x4, R220 ;  /* 0x0000000408607825 */ /* 0x000fca00078e02dc */
[----:B------:R-:W-:Y:S01]  /*19b00*/  STL.64 [R1+0x1cb8], R96 ;  /* 0x001cb86001007387 */ /* 0x000fe20000100a00 */
[----:B------:R-:W-:-:S03]  /*19b10*/  IMAD.WIDE R106, R8, 0x4, R222 ;  /* 0x00000004086a7825 */ /* 0x000fc600078e02de */
[----:B------:R-:W-:Y:S04]  /*19b20*/  STL.64 [R1+0x2608], R96 ;  /* 0x0026086001007387 */ /* 0x000fe80000100a00 */
[----:B------:R-:W2:Y:S04]  /*19b30*/  LDL.LU.64 R188, [R1+0x1680] ;  /* 0x0016800001bc7983 */ /* 0x000ea80000300a00 */
[----:B------:R-:W2:Y:S01]  /*19b40*/  LDL.LU.64 R190, [R1+0x1638] ;  /* 0x0016380001be7983 */ /* 0x000ea20000300a00 */
[----:B---3--:R-:W-:-:S05]  /*19b50*/  IMAD.WIDE R2, R8, 0x4, R226 ;  /* 0x0000000408027825 */ /* 0x008fca00078e02e2 */
[----:B------:R4:W-:Y:S04]  /*19b60*/  STL.64 [R1+0x1cd8], R2 ;  /* 0x001cd80201007387 */ /* 0x0009e80000100a00 */
[----:B------:R-:W3:Y:S04]  /*19b70*/  LDL.LU.64 R220, [R1+0x1630] ;  /* 0x0016300001dc7983 */ /* 0x000ee80000300a00 */
[----:B------:R-:W-:Y:S04]  /*19b80*/  STL.64 [R1+0x1cc0], R106 ;  /* 0x001cc06a01007387 */ /* 0x000fe80000100a00 */
[----:B------:R-:W-:Y:S04]  /*19b90*/  STL.64 [R1+0x2610], R106 ;  /* 0x0026106a01007387 */ /* 0x000fe80000100a00 */
[----:B------:R-:W3:Y:S04]  /*19ba0*/  LDL.LU.64 R192, [R1+0x16b8] ;  /* 0x0016b80001c07983 */ /* 0x000ee80000300a00 */
[----:B------:R-:W3:Y:S01]  /*19bb0*/  LDL.LU.64 R222, [R1+0x16b0] ;  /* 0x0016b00001de7983 */ /* 0x000ee20000300a00 */
[----:B------:R-:W-:-:S04]  /*19bc0*/  IMAD.WIDE R108, R8, 0x4, R224 ;  /* 0x00000004086c7825 */ /* 0x000fc800078e02e0 */
[----:B----4-:R-:W-:-:S05]  /*19bd0*/  IMAD.WIDE R2, R8, 0x4, R230 ;  /* 0x0000000408027825 */ /* 0x010fca00078e02e6 */
[----:B------:R1:W-:Y:S04]  /*19be0*/  STL.64 [R1+0x1ce0], R2 ;  /* 0x001ce00201007387 */ /* 0x0003e80000100a00 */
[----:B------:R-:W4:Y:S04]  /*19bf0*/  LDL.LU.64 R194, [R1+0x1658] ;  /* 0x0016580001c27983 */ /* 0x000f280000300a00 */
[----:B------:R-:W4:Y:S04]  /*19c00*/  LDL.LU.64 R224, [R1+0x1650] ;  /* 0x0016500001e07983 */ /* 0x000f280000300a00 */
[----:B------:R-:W4:Y:S04]  /*19c10*/  LDL.LU.64 R196, [R1+0x16d8] ;  /* 0x0016d80001c47983 */ /* 0x000f280000300a00 */
[----:B------:R-:W4:Y:S04]  /*19c20*/  LDL.LU.64 R226, [R1+0x16d0] ;  /* 0x0016d00001e27983 */ /* 0x000f280000300a00 */
[----:B------:R-:W-:Y:S04]  /*19c30*/  STL.64 [R1+0x1cc8], R108 ;  /* 0x001cc86c01007387 */ /* 0x000fe80000100a00 */
[----:B------:R-:W-:Y:S04]  /*19c40*/  STL.64 [R1+0x2618], R108 ;  /* 0x0026186c01007387 */ /* 0x000fe80000100a00 */
[----:B------:R-:W4:Y:S01]  /*19c50*/  LDL.LU.64 R198, [R1+0x1678] ;  /* 0x0016780001c67983 */ /* 0x000f220000300a00 */
[----:B-1----:R-:W-:-:S03]  /*19c60*/  IMAD.WIDE R2, R8, 0x4, R238 ;  /* 0x0000000408027825 */ /* 0x002fc600078e02ee */
        /* <DEDUP_REMOVED lines=9> */
[----:B------:R-:W4:Y:S04]  /*19d00*/  LDL.LU.64 R212, [R1+0x16a0] ;  /* 0x0016a00001d47983 */ /* 0x000f280000300a00 */
[----:B------:R-:W-:Y:S04]  /*19d10*/  STL.64 [R1+0x1cd0], R110 ;  /* 0x001cd06e01007387 */ /* 0x000fe80000100a00 */
[----:B------:R-:W-:Y:S04]  /*19d20*/  STL.64 [R1+0x2620], R110 ;  /* 0x0026206e01007387 */ /* 0x000fe80000100a00 */
[----:B------:R-:W4:Y:S01]  /*19d30*/  LDL.LU.64 R214, [R1+0x1748] ;  /* 0x0017480001d67983 */ /* 0x000f220000300a00 */
[----:B--2---:R-:W-:-:S04]  /*19d40*/  IMAD.WIDE R4, R8, 0x4, R218 ;  /* 0x0000000408047825 */ /* 0x004fc800078e02da */
[C---:B-1----:R-:W-:Y:S01]  /*19d50*/  IMAD.WIDE R2, R8.reuse, 0x4, R228 ;  /* 0x0000000408027825 */ /* 0x042fe200078e02e4 */
[----:B------:R-:W-:Y:S04]  /*19d60*/  STL.64 [R1+0x1cf0], R4 ;  /* 0x001cf00401007387 */ /* 0x000fe80000100a00 */
[----:B------:R-:W2:Y:S04]  /*19d70*/  LDL.LU.64 R216, [R1+0x1740] ;  /* 0x0017400001d87983 */ /* 0x000ea80000300a00 */
[----:B------:R1:W-:Y:S04]  /*19d80*/  STL.64 [R1+0x1cf8], R2 ;  /* 0x001cf80201007387 */ /* 0x0003e80000100a00 */
[----:B------:R-:W2:Y:S04]  /*19d90*/  LDL.LU.64 R218, [R1+0x16c8] ;  /* 0x0016c80001da7983 */ /* 0x000ea80000300a00 */
[----:B------:R-:W2:Y:S01]  /*19da0*/  LDL.LU.64 R228, [R1+0x16c0] ;  /* 0x0016c00001e47983 */ /* 0x000ea20000300a00 */
[----:B------:R-:W-:-:S04]  /*19db0*/  IMAD.WIDE R6, R8, 0x4, R188 ;  /* 0x0000000408067825 */ /* 0x000fc800078e02bc */
[C---:B-1----:R-:W-:Y:S01]  /*19dc0*/  IMAD.WIDE R2, R8.reuse, 0x4, R190 ;  /* 0x0000000408027825 */ /* 0x042fe200078e02be */
[----:B------:R-:W-:Y:S03]  /*19dd0*/  STL.64 [R1+0x1d00], R6 ;  /* 0x001d000601007387 */ /* 0x000fe60000100a00 */
[C---:B---3--:R-:W-:Y:S02]  /*19de0*/  IMAD.WIDE R4, R8.reuse, 0x4, R220 ;  /* 0x0000000408047825 */ /* 0x048fe400078e02dc */
[----:B------:R-:W3:Y:S04]  /*19df0*/  LDL.LU.64 R220, [R1+0x1768] ;  /* 0x0017680001dc7983 */ /* 0x000ee80000300a00 */
[----:B------:R1:W-:Y:S04]  /*19e00*/  STL.64 [R1+0x1d08], R2 ;  /* 0x001d080201007387 */ /* 0x0003e80000100a00 */
[----:B------:R1:W-:Y:S02]  /*19e10*/  STL.64 [R1+0x1d10], R4 ;  /* 0x001d100401007387 */ /* 0x0003e40000100a00 */
[----:B-1----:R-:W-:-:S04]  /*19e20*/  IMAD.WIDE R2, R8, 0x4, R192 ;  /* 0x0000000408027825 */ /* 0x002fc800078e02c0 */
[C---:B------:R-:W-:Y:S02]  /*19e30*/  IMAD.WIDE R4, R8.reuse, 0x4, R222 ;  /* 0x0000000408047825 */ /* 0x040fe400078e02de */
[----:B------:R-:W3:Y:S04]  /*19e40*/  LDL.LU.64 R222, [R1+0x1760] ;  /* 0x0017600001de7983 */ /* 0x000ee80000300a00 */
[----:B------:R4:W-:Y:S04]  /*19e50*/  STL.64 [R1+0x1d18], R2 ;  /* 0x001d180201007387 */ /* 0x0009e80000100a00 */
[----:B------:R1:W-:Y:S01]  /*19e60*/  STL.64 [R1+0x1d20], R4 ;  /* 0x001d200401007387 */ /* 0x0003e20000100a00 */
[----:B----4-:R-:W-:-:S04]  /*19e70*/  IMAD.WIDE R2, R8, 0x4, R194 ;  /* 0x0000000408027825 */ /* 0x010fc800078e02c2 */
[C---:B-1----:R-:W-:Y:S02]  /*19e80*/  IMAD.WIDE R4, R8.reuse, 0x4, R224 ;  /* 0x0000000408047825 */ /* 0x042fe400078e02e0 */
[----:B------:R-:W4:Y:S04]  /*19e90*/  LDL.LU.64 R224, [R1+0x16e8] ;  /* 0x0016e80001e07983 */ /* 0x000f280000300a00 */
[----:B------:R1:W-:Y:S04]  /*19ea0*/  STL.64 [R1+0x1d28], R2 ;  /* 0x001d280201007387 */ /* 0x0003e80000100a00 */
[----:B------:R1:W-:Y:S02]  /*19eb0*/  STL.64 [R1+0x1d30], R4 ;  /* 0x001d300401007387 */ /* 0x0003e40000100a00 */
[----:B-1----:R-:W-:-:S04]  /*19ec0*/  IMAD.WIDE R2, R8, 0x4, R196 ;  /* 0x0000000408027825 */ /* 0x002fc800078e02c4 */
[C---:B------:R-:W-:Y:S02]  /*19ed0*/  IMAD.WIDE R4, R8.reuse, 0x4, R226 ;  /* 0x0000000408047825 */ /* 0x040fe400078e02e2 */
[----:B------:R-:W4:Y:S04]  /*19ee0*/  LDL.LU.64 R226, [R1+0x16e0] ;  /* 0x0016e00001e27983 */ /* 0x000f280000300a00 */
[----:B------:R1:W-:Y:S04]  /*19ef0*/  STL.64 [R1+0x1d38], R2 ;  /* 0x001d380201007387 */ /* 0x0003e80000100a00 */
[----:B------:R1:W-:Y:S02]  /*19f00*/  STL.64 [R1+0x1d40], R4 ;  /* 0x001d400401007387 */ /* 0x0003e40000100a00 */
[----:B-1----:R-:W-:-:S04]  /*19f10*/  IMAD.WIDE R2, R8, 0x4, R198 ;  /* 0x0000000408027825 */ /* 0x002fc800078e02c6 */
[C---:B------:R-:W-:Y:S02]  /*19f20*/  IMAD.WIDE R4, R8.reuse, 0x4, R238 ;  /* 0x0000000408047825 */ /* 0x040fe400078e02ee */
[----:B------:R-:W4:Y:S04]  /*19f30*/  LDL.LU.64 R238, [R1+0x1798] ;  /* 0x0017980001ee7983 */ /* 0x000f280000300a00 */
[----:B------:R1:W-:Y:S01]  /*19f40*/  STL.64 [R1+0x1d48], R2 ;  /* 0x001d480201007387 */ /* 0x0003e20000100a00 */
[----:B------:R-:W-:-:S03]  /*19f50*/  IMAD.WIDE R6, R8, 0x4, R202 ;  /* 0x0000000408067825 */ /* 0x000fc600078e02ca */
[----:B------:R-:W-:Y:S01]  /*19f60*/  STL.64 [R1+0x1d50], R4 ;  /* 0x001d500401007387 */ /* 0x000fe20000100a00 */
[----:B-1----:R-:W-:-:S05]  /*19f70*/  IMAD.WIDE R2, R8, 0x4, R200 ;  /* 0x0000000408027825 */ /* 0x002fca00078e02c8 */
[----:B------:R1:W-:Y:S04]  /*19f80*/  STL.64 [R1+0x1d58], R2 ;  /* 0x001d580201007387 */ /* 0x0003e80000100a00 */
[----:B------:R1:W-:Y:S02]  /*19f90*/  STL.64 [R1+0x1d60], R6 ;  /* 0x001d600601007387 */ /* 0x0003e40000100a00 */
[C---:B-1----:R-:W-:Y:S02]  /*19fa0*/  IMAD.WIDE R2, R8.reuse, 0x4, R230 ;  /* 0x0000000408027825 */ /* 0x042fe400078e02e6 */
[----:B------:R-:W4:Y:S02]  /*19fb0*/  LDL.LU.64 R230, [R1+0x1790] ;  /* 0x0017900001e67983 */ /* 0x000f240000300a00 */
[----:B------:R-:W-:-:S04]  /*19fc0*/  IMAD.WIDE R4, R8, 0x4, R204 ;  /* 0x0000000408047825 */ /* 0x000fc800078e02cc */
[C---:B------:R-:W-:Y:S01]  /*19fd0*/  IMAD.WIDE R6, R8.reuse, 0x4, R208 ;  /* 0x0000000408067825 */ /* 0x040fe200078e02d0 */
[----:B------:R1:W-:Y:S03]  /*19fe0*/  STL.64 [R1+0x1d68], R4 ;  /* 0x001d680401007387 */ /* 0x0003e60000100a00 */
[C---:B------:R-:W-:Y:S01]  /*19ff0*/  IMAD.WIDE R106, R8.reuse, 0x4, R206 ;  /* 0x00000004086a7825 */ /* 0x040fe200078e02ce */
[----:B------:R1:W-:Y:S04]  /*1a000*/  STL.64 [R1+0x1d70], R2 ;  /* 0x001d700201007387 */ /* 0x0003e80000100a00 */
[----:B------:R2:W-:Y:S01]  /*1a010*/  STL.64 [R1+0x1d80], R6 ;  /* 0x001d800601007387 */ /* 0x0005e20000100a00 */
[----:B-1----:R-:W-:-:S03]  /*1a020*/  IMAD.WIDE R4, R8, 0x4, R210 ;  /* 0x0000000408047825 */ /* 0x002fc600078e02d2 */
[----:B------:R-:W-:Y:S01]  /*1a030*/  STL.64 [R1+0x1d78], R106 ;  /* 0x001d786a01007387 */ /* 0x000fe20000100a00 */
[----:B------:R-:W-:-:S03]  /*1a040*/  IMAD.WIDE R2, R8, 0x4, R212 ;  /* 0x0000000408027825 */ /* 0x000fc600078e02d4 */
[----:B------:R-:W-:Y:S04]  /*1a050*/  STL.64 [R1+0x1d88], R4 ;  /* 0x001d880401007387 */ /* 0x000fe80000100a00 */
[----:B------:R-:W-:Y:S04]  /*1a060*/  STL.64 [R1+0x2708], R106 ;  /* 0x0027086a01007387 */ /* 0x000fe80000100a00 */
[----:B------:R1:W-:Y:S01]  /*1a070*/  STL.64 [R1+0x1d90], R2 ;  /* 0x001d900201007387 */ /* 0x0003e20000100a00 */
[----:B------:R-:W-:-:S04]  /*1a080*/  IMAD.WIDE R96, R8, 0x4, R214 ;  /* 0x0000000408607825 */ /* 0x000fc800078e02d6 */
[C---:B--2---:R-:W-:Y:S02]  /*1a090*/  IMAD.WIDE R6, R8.reuse, 0x4, R228 ;  /* 0x0000000408067825 */ /* 0x044fe400078e02e4 */
[----:B------:R-:W2:Y:S02]  /*1a0a0*/  LDL.LU.64 R228, [R1+0x1708] ;  /* 0x0017080001e47983 */ /* 0x000ea40000300a00 */
[C---:B-1----:R-:W-:Y:S02]  /*1a0b0*/  IMAD.WIDE R2, R8.reuse, 0x4, R216 ;  /* 0x0000000408027825 */ /* 0x042fe400078e02d8 */
[----:B------:R-:W-:Y:S02]  /*1a0c0*/  STL.64 [R1+0x1d98], R96 ;  /* 0x001d986001007387 */ /* 0x000fe40000100a00 */
[C---:B------:R-:W-:Y:S02]  /*1a0d0*/  IMAD.WIDE R4, R8.reuse, 0x4, R218 ;  /* 0x0000000408047825 */ /* 0x040fe400078e02da */
[----:B------:R-:W-:Y:S04]  /*1a0e0*/  STL.64 [R1+0x2628], R96 ;  /* 0x0026286001007387 */ /* 0x000fe80000100a00 */
[----:B------:R-:W-:Y:S01]  /*1a0f0*/  STL.64 [R1+0x1da0], R2 ;  /* 0x001da00201007387 */ /* 0x000fe20000100a00 */
[----:B---3--:R-:W-:-:S03]  /*1a100*/  IMAD.WIDE R232, R8, 0x4, R220 ;  /* 0x0000000408e87825 */ /* 0x008fc600078e02dc */
[----:B------:R4:W-:Y:S04]  /*1a110*/  STL.64 [R1+0x2630], R2 ;  /* 0x0026300201007387 */ /* 0x0009e80000100a00 */
[----:B------:R-:W-:Y:S04]  /*1a120*/  STL.64 [R1+0x1da8], R4 ;  /* 0x001da80401007387 */ /* 0x000fe80000100a00 */
[----:B------:R-:W-:Y:S04]  /*1a130*/  STL.64 [R1+0x2638], R4 ;  /* 0x0026380401007387 */ /* 0x000fe80000100a00 */
[----:B------:R-:W-:Y:S04]  /*1a140*/  STL.64 [R1+0x1db0], R6 ;  /* 0x001db00601007387 */ /* 0x000fe80000100a00 */
[----:B------:R-:W-:Y:S04]  /*1a150*/  STL.64 [R1+0x2640], R6 ;  /* 0x0026400601007387 */ /* 0x000fe80000100a00 */
[----:B------:R-:W-:Y:S01]  /*1a160*/  STL.64 [R1+0x1db8], R232 ;  /* 0x001db8e801007387 */ /* 0x000fe20000100a00 */
[----:B------:R-:W-:-:S03]  /*1a170*/  IMAD.WIDE R246, R8, 0x4, R222 ;  /* 0x0000000408f67825 */ /* 0x000fc600078e02de */
[----:B------:R-:W-:Y:S04]  /*1a180*/  STL.64 [R1+0x2648], R232 ;  /* 0x002648e801007387 */ /* 0x000fe80000100a00 */
[----:B------:R-:W3:Y:S01]  /*1a190*/  LDL.LU.64 R184, [R1+0x1700] ;  /* 0x0017000001b87983 */ /* 0x000ee20000300a00 */
[----:B----4-:R-:W-:-:S03]  /*1a1a0*/  IMAD.WIDE R2, R8, 0x4, R238 ;  /* 0x0000000408027825 */ /* 0x010fc600078e02ee */
[----:B------:R-:W4:Y:S04]  /*1a1b0*/  LDL.LU.64 R238, [R1+0x17b8] ;  /* 0x0017b80001ee7983 */ /* 0x000f280000300a00 */
[----:B------:R1:W-:Y:S04]  /*1a1c0*/  STL.64 [R1+0x1dd8], R2 ;  /* 0x001dd80201007387 */ /* 0x0003e80000100a00 */
        /* <DEDUP_REMOVED lines=8> */
[----:B------:R-:W4:Y:S01]  /*1a250*/  LDL.LU.64 R222, [R1+0x17d0] ;  /* 0x0017d00001de7983 */ /* 0x000f220000300a00 */
[----:B------:R-:W-:-:S03]  /*1a260*/  IMAD.WIDE R248, R8, 0x4, R224 ;  /* 0x0000000408f87825 */ /* 0x000fc600078e02e0 */
[----:B------:R-:W4:Y:S04]  /*1a270*/  LDL.LU.64 R192, [R1+0x1738] ;  /* 0x0017380001c07983 */ /* 0x000f280000300a00 */
[----:B------:R-:W4:Y:S04]  /*1a280*/  LDL.LU.64 R194, [R1+0x1730] ;  /* 0x0017300001c27983 */ /* 0x000f280000300a00 */
[----:B------:R-:W4:Y:S04]  /*1a290*/  LDL.LU.64 R196, [R1+0x1808] ;  /* 0x0018080001c47983 */ /* 0x000f280000300a00 */
[----:B------:R-:W4:Y:S04]  /*1a2a0*/  LDL.LU.64 R224, [R1+0x1800] ;  /* 0x0018000001e07983 */ /* 0x000f280000300a00 */
[----:B------:R-:W-:Y:S04]  /*1a2b0*/  STL.64 [R1+0x1dc8], R248 ;  /* 0x001dc8f801007387 */ /* 0x000fe80000100a00 */
[----:B------:R-:W-:Y:S04]  /*1a2c0*/  STL.64 [R1+0x2658], R248 ;  /* 0x002658f801007387 */ /* 0x000fe80000100a00 */
[----:B------:R-:W4:Y:S04]  /*1a2d0*/  LDL.LU.64 R198, [R1+0x1758] ;  /* 0x0017580001c67983 */ /* 0x000f280000300a00 */
[----:B------:R-:W4:Y:S01]  /*1a2e0*/  LDL.LU.64 R200, [R1+0x1750] ;  /* 0x0017500001c87983 */ /* 0x000f220000300a00 */
[----:B------:R-:W-:-:S04]  /*1a2f0*/  IMAD.WIDE R250, R8, 0x4, R226 ;  /* 0x0000000408fa7825 */ /* 0x000fc800078e02e2 */
[----:B--2---:R-:W-:-:S05]  /*1a300*/  IMAD.WIDE R2, R8, 0x4, R228 ;  /* 0x0000000408027825 */ /* 0x004fca00078e02e4 */
        /* <DEDUP_REMOVED lines=10> */
[----:B---3--:R-:W-:-:S03]  /*1a3b0*/  IMAD.WIDE R4, R8, 0x4, R184 ;  /* 0x0000000408047825 */ /* 0x008fc600078e02b8 */
[----:B------:R-:W3:Y:S04]  /*1a3c0*/  LDL.LU.64 R216, [R1+0x1870] ;  /* 0x0018700001d87983 */ /* 0x000ee80000300a00 */
[----:B------:R-:W3:Y:S04]  /*1a3d0*/  LDL.LU.64 R218, [R1+0x17a8] ;  /* 0x0017a80001da7983 */ /* 0x000ee80000300a00 */
[----:B------:R-:W3:Y:S04]  /*1a3e0*/  LDL.LU.64 R220, [R1+0x17a0] ;  /* 0x0017a00001dc7983 */ /* 0x000ee80000300a00 */
[----:B------:R-:W-:Y:S04]  /*1a3f0*/  STL.64 [R1+0x1dd0], R250 ;  /* 0x001dd0fa01007387 */ /* 0x000fe80000100a00 */
[----:B------:R-:W-:Y:S01]  /*1a400*/  STL.64 [R1+0x2660], R250 ;  /* 0x002660fa01007387 */ /* 0x000fe20000100a00 */
[----:B----4-:R-:W-:-:S03]  /*1a410*/  IMAD.WIDE R2, R8, 0x4, R238 ;  /* 0x0000000408027825 */ /* 0x010fc600078e02ee */
[----:B------:R-:W4:Y:S04]  /*1a420*/  LDL.LU.64 R238, [R1+0x1898] ;  /* 0x0018980001ee7983 */ /* 0x000f280000300a00 */
[----:B------:R-:W-:Y:S04]  /*1a430*/  STL.64 [R1+0x1df0], R4 ;  /* 0x001df00401007387 */ /* 0x000fe80000100a00 */
[----:B------:R1:W-:Y:S02]  /*1a440*/  STL.64 [R1+0x1df8], R2 ;  /* 0x001df80201007387 */ /* 0x0003e40000100a00 */
[----:B-1----:R-:W-:-:S02]  /*1a450*/  IMAD.WIDE R2, R8, 0x4, R230 ;  /* 0x0000000408027825 */ /* 0x002fc400078e02e6 */
[----:B------:R-:W4:Y:S02]  /*1a460*/  LDL.LU.64 R230, [R1+0x1890] ;  /* 0x0018900001e67983 */ /* 0x000f240000300a00 */
[----:B------:R-:W-:-:S04]  /*1a470*/  IMAD.WIDE R4, R8, 0x4, R186 ;  /* 0x0000000408047825 */ /* 0x000fc800078e02ba */
[C---:B------:R-:W-:Y:S01]  /*1a480*/  IMAD.WIDE R6, R8.reuse, 0x4, R188 ;  /* 0x0000000408067825 */ /* 0x040fe200078e02bc */
[----:B------:R1:W-:Y:S04]  /*1a490*/  STL.64 [R1+0x1e00], R4 ;  /* 0x001e000401007387 */ /* 0x0003e80000100a00 */
[----:B------:R1:W-:Y:S04]  /*1a4a0*/  STL.64 [R1+0x1e08], R2 ;  /* 0x001e080201007387 */ /* 0x0003e80000100a00 */
[----:B------:R1:W-:Y:S02]  /*1a4b0*/  STL.64 [R1+0x1e10], R6 ;  /* 0x001e100601007387 */ /* 0x0003e40000100a00 */
[----:B-1----:R-:W-:-:S04]  /*1a4c0*/  IMAD.WIDE R4, R8, 0x4, R190 ;  /* 0x0000000408047825 */ /* 0x002fc800078e02be */
[C---:B------:R-:W-:Y:S02]  /*1a4d0*/  IMAD.WIDE R2, R8.reuse, 0x4, R222 ;  /* 0x0000000408027825 */ /* 0x040fe400078e02de */
[----:B------:R-:W4:Y:S02]  /*1a4e0*/  LDL.LU.64 R222, [R1+0x17c8] ;  /* 0x0017c80001de7983 */ /* 0x000f240000300a00 */
[C---:B------:R-:W-:Y:S02]  /*1a4f0*/  IMAD.WIDE R6, R8.reuse, 0x4, R194 ;  /* 0x0000000408067825 */ /* 0x040fe400078e02c2 */
[----:B------:R1:W-:Y:S04]  /*1a500*/  STL.64 [R1+0x1e18], R4 ;  /* 0x001e180401007387 */ /* 0x0003e80000100a00 */
[----:B------:R1:W-:Y:S02]  /*1a510*/  STL.64 [R1+0x1e20], R2 ;  /* 0x001e200201007387 */ /* 0x0003e40000100a00 */
[----:B-1----:R-:W-:-:S04]  /*1a520*/  IMAD.WIDE R4, R8, 0x4, R192 ;  /* 0x0000000408047825 */ /* 0x002fc800078e02c0 */
[C---:B------:R-:W-:Y:S01]  /*1a530*/  IMAD.WIDE R2, R8.reuse, 0x4, R196 ;  /* 0x0000000408027825 */ /* 0x040fe200078e02c4 */
[----:B------:R1:W-:Y:S04]  /*1a540*/  STL.64 [R1+0x1e28], R4 ;  /* 0x001e280401007387 */ /* 0x0003e80000100a00 */
[----:B------:R1:W-:Y:S02]  /*1a550*/  STL.64 [R1+0x1e30], R6 ;  /* 0x001e300601007387 */ /* 0x0003e40000100a00 */
[C---:B-1----:R-:W-:Y:S02]  /*1a560*/  IMAD.WIDE R4, R8.reuse, 0x4, R224 ;  /* 0x0000000408047825 */ /* 0x042fe400078e02e0 */
[----:B------:R-:W4:Y:S02]  /*1a570*/  LDL.LU.64 R224, [R1+0x17c0] ;  /* 0x0017c00001e07983 */ /* 0x000f240000300a00 */
[----:B------:R-:W-:-:S02]  /*1a580*/  IMAD.WIDE R6, R8, 0x4, R200 ;  /* 0x0000000408067825 */ /* 0x000fc400078e02c8 */
[----:B------:R1:W-:Y:S04]  /*1a590*/  STL.64 [R1+0x1e38], R2 ;  /* 0x001e380201007387 */ /* 0x0003e80000100a00 */
[----:B------:R2:W-:Y:S01]  /*1a5a0*/  STL.64 [R1+0x1e40], R4 ;  /* 0x001e400401007387 */ /* 0x0005e20000100a00 */
[----:B-1----:R-:W-:-:S05]  /*1a5b0*/  IMAD.WIDE R2, R8, 0x4, R198 ;  /* 0x0000000408027825 */ /* 0x002fca00078e02c6 */
[----:B------:R1:W-:Y:S04]  /*1a5c0*/  STL.64 [R1+0x1e48], R2 ;  /* 0x001e480201007387 */ /* 0x0003e80000100a00 */
[----:B------:R1:W-:Y:S01]  /*1a5d0*/  STL.64 [R1+0x1e50], R6 ;  /* 0x001e500601007387 */ /* 0x0003e20000100a00 */
[----:B--2---:R-:W-:-:S04]  /*1a5e0*/  IMAD.WIDE R4, R8, 0x4, R202 ;  /* 0x0000000408047825 */ /* 0x004fc800078e02ca */
[C---:B-1----:R-:W-:Y:S02]  /*1a5f0*/  IMAD.WIDE R2, R8.reuse, 0x4, R226 ;  /* 0x0000000408027825 */ /* 0x042fe400078e02e2 */
[----:B------:R-:W2:Y:S02]  /*1a600*/  LDL.LU.64 R226, [R1+0x18b8] ;  /* 0x0018b80001e27983 */ /* 0x000ea40000300a00 */
[C---:B------:R-:W-:Y:S02]  /*1a610*/  IMAD.WIDE R6, R8.reuse, 0x4, R204 ;  /* 0x0000000408067825 */ /* 0x040fe400078e02cc */
        /* <DEDUP_REMOVED lines=8> */
[----:B------:R-:W-:Y:S01]  /*1a6a0*/  STL.64 [R1+0x1e80], R6 ;  /* 0x001e800601007387 */ /* 0x000fe20000100a00 */
[----:B-1----:R-:W-:-:S03]  /*1a6b0*/  IMAD.WIDE R2, R8, 0x4, R228 ;  /* 0x0000000408027825 */ /* 0x002fc600078e02e4 */
[----:B------:R-:W2:Y:S01]  /*1a6c0*/  LDL.LU.64 R228, [R1+0x18b0] ;  /* 0x0018b00001e47983 */ /* 0x000ea20000300a00 */
[----:B------:R-:W-:-:S04]  /*1a6d0*/  IMAD.WIDE R4, R8, 0x4, R212 ;  /* 0x0000000408047825 */ /* 0x000fc800078e02d4 */
[C---:B------:R-:W-:Y:S01]  /*1a6e0*/  IMAD.WIDE R24, R8.reuse, 0x4, R214 ;  /* 0x0000000408187825 */ /* 0x040fe200078e02d6 */
[----:B------:R-:W-:Y:S03]  /*1a6f0*/  STL.64 [R1+0x1e88], R4 ;  /* 0x001e880401007387 */ /* 0x000fe60000100a00 */
[C---:B---3--:R-:W-:Y:S01]  /*1a700*/  IMAD.WIDE R26, R8.reuse, 0x4, R216 ;  /* 0x00000004081a7825 */ /* 0x048fe200078e02d8 */
[----:B------:R2:W-:Y:S04]  /*1a710*/  STL.64 [R1+0x1e90], R2 ;  /* 0x001e900201007387 */ /* 0x0005e80000100a00 */
[----:B------:R-:W-:Y:S01]  /*1a720*/  STL.64 [R1+0x1e98], R24 ;  /* 0x001e981801007387 */ /* 0x000fe20000100a00 */
[----:B------:R-:W-:-:S03]  /*1a730*/  IMAD.WIDE R28, R8, 0x4, R218 ;  /* 0x00000004081c7825 */ /* 0x000fc600078e02da */
[----:B------:R-:W-:Y:S04]  /*1a740*/  STL.64 [R1+0x2668], R24 ;  /* 0x0026681801007387 */ /* 0x000fe80000100a00 */
[----:B------:R-:W-:Y:S04]  /*1a750*/  STL.64 [R1+0x1ea0], R26 ;  /* 0x001ea01a01007387 */ /* 0x000fe80000100a00 */
[----:B------:R-:W-:Y:S01]  /*1a760*/  STL.64 [R1+0x2670], R26 ;  /* 0x0026701a01007387 */ /* 0x000fe20000100a00 */
[----:B----4-:R-:W-:-:S03]  /*1a770*/  IMAD.WIDE R218, R8, 0x4, R230 ;  /* 0x0000000408da7825 */ /* 0x010fc600078e02e6 */
[----:B------:R-:W3:Y:S01]  /*1a780*/  LDL.LU.64 R230, [R1+0x17e8] ;  /* 0x0017e80001e67983 */ /* 0x000ee20000300a00 */
[----:B------:R-:W-:-:S03]  /*1a790*/  IMAD.WIDE R30, R8, 0x4, R220 ;  /* 0x00000004081e7825 */ /* 0x000fc600078e02dc */
[----:B------:R-:W-:Y:S04]  /*1a7a0*/  STL.64 [R1+0x1ea8], R28 ;  /* 0x001ea81c01007387 */ /* 0x000fe80000100a00 */
[----:B------:R-:W-:Y:S04]  /*1a7b0*/  STL.64 [R1+0x2678], R28 ;  /* 0x0026781c01007387 */ /* 0x000fe80000100a00 */
[----:B------:R-:W4:Y:S04]  /*1a7c0*/  LDL.LU.64 R208, [R1+0x17e0] ;  /* 0x0017e00001d07983 */ /* 0x000f280000300a00 */
[----:B------:R-:W4:Y:S04]  /*1a7d0*/  LDL.LU.64 R210, [R1+0x18e8] ;  /* 0x0018e80001d27983 */ /* 0x000f280000300a00 */
[----:B------:R-:W-:Y:S04]  /*1a7e0*/  STL.64 [R1+0x1eb0], R30 ;  /* 0x001eb01e01007387 */ /* 0x000fe80000100a00 */
[----:B------:R-:W-:Y:S04]  /*1a7f0*/  STL.64 [R1+0x2680], R30 ;  /* 0x0026801e01007387 */ /* 0x000fe80000100a00 */
[----:B------:R-:W4:Y:S04]  /*1a800*/  LDL.LU.64 R212, [R1+0x18e0] ;  /* 0x0018e00001d47983 */ /* 0x000f280000300a00 */
[----:B------:R-:W4:Y:S01]  /*1a810*/  LDL.LU.64 R220, [R1+0x17f8] ;  /* 0x0017f80001dc7983 */ /* 0x000f220000300a00 */
[----:B------:R-:W-:-:S04]  /*1a820*/  IMAD.WIDE R238, R8, 0x4, R238 ;  /* 0x0000000408ee7825 */ /* 0x000fc800078e02ee */
[C---:B------:R-:W-:Y:S01]  /*1a830*/  IMAD.WIDE R216, R8.reuse, 0x4, R222 ;  /* 0x0000000408d87825 */ /* 0x040fe200078e02de */
        /* <DEDUP_REMOVED lines=9> */
[----:B------:R-:W-:Y:S04]  /*1a8d0*/  STL.64 [R1+0x1ec0], R218 ;  /* 0x001ec0da01007387 */ /* 0x000fe80000100a00 */
[----:B------:R-:W-:Y:S04]  /*1a8e0*/  STL.64 [R1+0x2690], R218 ;  /* 0x002690da01007387 */ /* 0x000fe80000100a00 */
[----:B------:R-:W2:Y:S04]  /*1a8f0*/  LDL.LU.64 R190, [R1+0x1810] ;  /* 0x0018100001be7983 */ /* 0x000ea80000300a00 */
[----:B------:R-:W2:Y:S01]  /*1a900*/  LDL.LU.64 R192, [R1+0x1928] ;  /* 0x0019280001c07983 */ /* 0x000ea20000300a00 */
[----:B-1----:R-:W-:-:S05]  /*1a910*/  IMAD.WIDE R2, R8, 0x4, R228 ;  /* 0x0000000408027825 */ /* 0x002fca00078e02e4 */
        /* <DEDUP_REMOVED lines=9> */
[----:B------:R-:W-:Y:S04]  /*1a9b0*/  STL.64 [R1+0x1ec8], R216 ;  /* 0x001ec8d801007387 */ /* 0x000fe80000100a00 */
[----:B------:R-:W-:Y:S01]  /*1a9c0*/  STL.64 [R1+0x2698], R216 ;  /* 0x002698d801007387 */ /* 0x000fe20000100a00 */
[----:B---3--:R-:W-:-:S03]  /*1a9d0*/  IMAD.WIDE R2, R8, 0x4, R230 ;  /* 0x0000000408027825 */ /* 0x008fc600078e02e6 */
[----:B------:R-:W3:Y:S04]  /*1a9e0*/  LDL.LU.64 R230, [R1+0x1970] ;  /* 0x0019700001e67983 */ /* 0x000ee80000300a00 */
[----:B------:R-:W-:Y:S04]  /*1a9f0*/  STL.64 [R1+0x1ed0], R214 ;  /* 0x001ed0d601007387 */ /* 0x000fe80000100a00 */
[----:B------:R1:W-:Y:S01]  /*1aa00*/  STL.64 [R1+0x1ee8], R2 ;  /* 0x001ee80201007387 */ /* 0x0003e20000100a00 */
[----:B----4-:R-:W-:-:S03]  /*1aa10*/  IMAD.WIDE R4, R8, 0x4, R208 ;  /* 0x0000000408047825 */ /* 0x010fc600078e02d0 */
[----:B------:R-:W-:Y:S04]  /*1aa20*/  STL.64 [R1+0x26a0], R214 ;  /* 0x0026a0d601007387 */ /* 0x000fe80000100a00 */
[----:B------:R-:W4:Y:S01]  /*1aa30*/  LDL.LU.64 R206, [R1+0x1868] ;  /* 0x0018680001ce7983 */ /* 0x000f220000300a00 */
[----:B-1----:R-:W-:-:S03]  /*1aa40*/  IMAD.WIDE R2, R8, 0x4, R210 ;  /* 0x0000000408027825 */ /* 0x002fc600078e02d2 */
[----:B------:R1:W-:Y:S04]  /*1aa50*/  STL.64 [R1+0x1ef0], R4 ;  /* 0x001ef00401007387 */ /* 0x0003e80000100a00 */
[----:B------:R1:W-:Y:S04]  /*1aa60*/  STL.64 [R1+0x1ef8], R2 ;  /* 0x001ef80201007387 */ /* 0x0003e80000100a00 */
[----:B------:R-:W4:Y:S01]  /*1aa70*/  LDL.LU.64 R208, [R1+0x1860] ;  /* 0x0018600001d07983 */ /* 0x000f220000300a00 */
[----:B-1----:R-:W-:-:S04]  /*1aa80*/  IMAD.WIDE R4, R8, 0x4, R212 ;  /* 0x0000000408047825 */ /* 0x002fc800078e02d4 */
[C---:B------:R-:W-:Y:S01]  /*1aa90*/  IMAD.WIDE R2, R8.reuse, 0x4, R220 ;  /* 0x0000000408027825 */ /* 0x040fe200078e02dc */
[----:B------:R-:W-:Y:S04]  /*1aaa0*/  STL.64 [R1+0x1f00], R4 ;  /* 0x001f000401007387 */ /* 0x000fe80000100a00 */
[----:B------:R-:W4:Y:S04]  /*1aab0*/  LDL.LU.64 R210, [R1+0x1998] ;  /* 0x0019980001d27983 */ /* 0x000f280000300a00 */
[----:B------:R1:W-:Y:S04]  /*1aac0*/  STL.64 [R1+0x1f08], R2 ;  /* 0x001f080201007387 */ /* 0x0003e80000100a00 */
[----:B------:R-:W4:Y:S04]  /*1aad0*/  LDL.LU.64 R220, [R1+0x1990] ;  /* 0x0019900001dc7983 */ /* 0x000f280000300a00 */
[----:B------:R-:W4:Y:S01]  /*1aae0*/  LDL.LU.64 R212, [R1+0x1888] ;  /* 0x0018880001d47983 */ /* 0x000f220000300a00 */
[----:B-1----:R-:W-:-:S03]  /*1aaf0*/  IMAD.WIDE R2, R8, 0x4, R222 ;  /* 0x0000000408027825 */ /* 0x002fc600078e02de */
[----:B------:R-:W4:Y:S01]  /*1ab00*/  LDL.LU.64 R222, [R1+0x1880] ;  /* 0x0018800001de7983 */ /* 0x000f220000300a00 */
[----:B------:R-:W-:-:S03]  /*1ab10*/  IMAD.WIDE R6, R8, 0x4, R186 ;  /* 0x0000000408067825 */ /* 0x000fc600078e02ba */
[----:B------:R1:W-:Y:S04]  /*1ab20*/  STL.64 [R1+0x1f10], R2 ;  /* 0x001f100201007387 */ /* 0x0003e80000100a00 */
[----:B------:R1:W-:Y:S01]  /*1ab30*/  STL.64 [R1+0x1f18], R6 ;  /* 0x001f180601007387 */ /* 0x0003e20000100a00 */
[----:B--2---:R-:W-:-:S04]  /*1ab40*/  IMAD.WIDE R4, R8, 0x4, R188 ;  /* 0x0000000408047825 */ /* 0x004fc800078e02bc */
[C---:B-1----:R-:W-:Y:S02]  /*1ab50*/  IMAD.WIDE R2, R8.reuse, 0x4, R224 ;  /* 0x0000000408027825 */ /* 0x042fe400078e02e0 */
[----:B------:R-:W2:Y:S04]  /*1ab60*/  LDL.LU.64 R224, [R1+0x19c8] ;  /* 0x0019c80001e07983 */ /* 0x000ea80000300a00 */
[----:B------:R-:W-:Y:S04]  /*1ab70*/  STL.64 [R1+0x1f20], R4 ;  /* 0x001f200401007387 */ /* 0x000fe80000100a00 */
[----:B------:R1:W-:Y:S01]  /*1ab80*/  STL.64 [R1+0x1f28], R2 ;  /* 0x001f280201007387 */ /* 0x0003e20000100a00 */
[----:B------:R-:W-:-:S05]  /*1ab90*/  IMAD.WIDE R6, R8, 0x4, R190 ;  /* 0x0000000408067825 */ /* 0x000fca00078e02be */
[----:B------:R-:W-:Y:S01]  /*1aba0*/  STL.64 [R1+0x1f30], R6 ;  /* 0x001f300601007387 */ /* 0x000fe20000100a00 */
[----:B-1----:R-:W-:-:S04]  /*1abb0*/  IMAD.WIDE R2, R8, 0x4, R192 ;  /* 0x0000000408027825 */ /* 0x002fc800078e02c0 */
[C---:B------:R-:W-:Y:S02]  /*1abc0*/  IMAD.WIDE R4, R8.reuse, 0x4, R226 ;  /* 0x0000000408047825 */ /* 0x040fe400078e02e2 */
[----:B------:R-:W2:Y:S04]  /*1abd0*/  LDL.LU.64 R226, [R1+0x19c0] ;  /* 0x0019c00001e27983 */ /* 0x000ea80000300a00 */
[----:B------:R1:W-:Y:S04]  /*1abe0*/  STL.64 [R1+0x1f38], R2 ;  /* 0x001f380201007387 */ /* 0x0003e80000100a00 */
[----:B------:R1:W-:Y:S02]  /*1abf0*/  STL.64 [R1+0x1f40], R4 ;  /* 0x001f400401007387 */ /* 0x0003e40000100a00 */
[----:B-1----:R-:W-:-:S04]  /*1ac00*/  IMAD.WIDE R2, R8, 0x4, R194 ;  /* 0x0000000408027825 */ /* 0x002fc800078e02c2 */
[C---:B------:R-:W-:Y:S02]  /*1ac10*/  IMAD.WIDE R4, R8.reuse, 0x4, R228 ;  /* 0x0000000408047825 */ /* 0x040fe400078e02e4 */
[----:B------:R-:W2:Y:S04]  /*1ac20*/  LDL.LU.64 R228, [R1+0x18a8] ;  /* 0x0018a80001e47983 */ /* 0x000ea80000300a00 */
[----:B------:R1:W-:Y:S01]  /*1ac30*/  STL.64 [R1+0x1f48], R2 ;  /* 0x001f480201007387 */ /* 0x0003e20000100a00 */
[----:B------:R-:W-:-:S03]  /*1ac40*/  IMAD.WIDE R110, R8, 0x4, R198 ;  /* 0x00000004086e7825 */ /* 0x000fc600078e02c6 */
[----:B------:R-:W-:Y:S01]  /*1ac50*/  STL.64 [R1+0x1f50], R4 ;  /* 0x001f500401007387 */ /* 0x000fe20000100a00 */
[----:B-1----:R-:W-:-:S05]  /*1ac60*/  IMAD.WIDE R2, R8, 0x4, R196 ;  /* 0x0000000408027825 */ /* 0x002fca00078e02c4 */
[----:B------:R1:W-:Y:S04]  /*1ac70*/  STL.64 [R1+0x1f58], R2 ;  /* 0x001f580201007387 */ /* 0x0003e80000100a00 */
[----:B------:R-:W-:Y:S04]  /*1ac80*/  STL.64 [R1+0x1f60], R110 ;  /* 0x001f606e01007387 */ /* 0x000fe80000100a00 */
[----:B------:R-:W-:Y:S01]  /*1ac90*/  STL.64 [R1+0x2760], R110 ;  /* 0x0027606e01007387 */ /* 0x000fe20000100a00 */
[----:B-1----:R-:W-:-:S05]  /*1aca0*/  IMAD.WIDE R2, R8, 0x4, R204 ;  /* 0x0000000408027825 */ /* 0x002fca00078e02cc */
[----:B------:R3:W-:Y:S02]  /*1acb0*/  STL.64 [R1+0x1f78], R2 ;  /* 0x001f780201007387 */ /* 0x0007e40000100a00 */
[C---:B---3--:R-:W-:Y:S02]  /*1acc0*/  IMAD.WIDE R2, R8.reuse, 0x4, R230 ;  /* 0x0000000408027825 */ /* 0x048fe400078e02e6 */
[----:B------:R-:W3:Y:S02]  /*1acd0*/  LDL.LU.64 R230, [R1+0x18a0] ;  /* 0x0018a00001e67983 */ /* 0x000ee40000300a00 */
[----:B------:R-:W-:-:S04]  /*1ace0*/  IMAD.WIDE R108, R8, 0x4, R200 ;  /* 0x00000004086c7825 */ /* 0x000fc800078e02c8 */
[C---:B------:R-:W-:Y:S01]  /*1acf0*/  IMAD.WIDE R106, R8.reuse, 0x4, R202 ;  /* 0x00000004086a7825 */ /* 0x040fe200078e02ca */
[----:B------:R-:W-:Y:S04]  /*1ad00*/  STL.64 [R1+0x1f68], R108 ;  /* 0x001f686c01007387 */ /* 0x000fe80000100a00 */
[----:B------:R4:W-:Y:S04]  /*1ad10*/  STL.64 [R1+0x1f80], R2 ;  /* 0x001f800201007387 */ /* 0x0009e80000100a00 */
[----:B------:R-:W-:Y:S04]  /*1ad20*/  STL.64 [R1+0x2768], R108 ;  /* 0x0027686c01007387 */ /* 0x000fe80000100a00 */
[----:B------:R-:W-:Y:S01]  /*1ad30*/  STL.64 [R1+0x1f70], R106 ;  /* 0x001f706a01007387 */ /* 0x000fe20000100a00 */
[----:B----4-:R-:W-:-:S03]  /*1ad40*/  IMAD.WIDE R2, R8, 0x4, R206 ;  /* 0x0000000408027825 */ /* 0x010fc600078e02ce */
[----:B------:R-:W-:Y:S04]  /*1ad50*/  STL.64 [R1+0x2770], R106 ;  /* 0x0027706a01007387 */ /* 0x000fe80000100a00 */
[----:B------:R1:W-:Y:S02]  /*1ad60*/  STL.64 [R1+0x1f88], R2 ;  /* 0x001f880201007387 */ /* 0x0003e40000100a00 */
[----:B-1----:R-:W-:-:S05]  /*1ad70*/  IMAD.WIDE R2, R8, 0x4, R208 ;  /* 0x0000000408027825 */ /* 0x002fca00078e02d0 */
[----:B------:R1:W-:Y:S01]  /*1ad80*/  STL.64 [R1+0x1f90], R2 ;  /* 0x001f900201007387 */ /* 0x0003e20000100a00 */
[----:B------:R-:W-:-:S03]  /*1ad90*/  IMAD.WIDE R34, R8, 0x4, R220 ;  /* 0x0000000408227825 */ /* 0x000fc600078e02dc */
[----:B------:R-:W1:Y:S01]  /*1ada0*/  LDL.LU.64 R220, [R1+0x19e8] ;  /* 0x0019e80001dc7983 */ /* 0x000e620000300a00 */
[----:B------:R-:W-:-:S04]  /*1adb0*/  IMAD.WIDE R32, R8, 0x4, R210 ;  /* 0x0000000408207825 */ /* 0x000fc800078e02d2 */
[C---:B------:R-:W-:Y:S02]  /*1adc0*/  IMAD.WIDE R38, R8.reuse, 0x4, R222 ;  /* 0x0000000408267825 */ /* 0x040fe400078e02de */
[----:B------:R-:W4:Y:S02]  /*1add0*/  LDL.LU.64 R222, [R1+0x19e0] ;  /* 0x0019e00001de7983 */ /* 0x000f240000300a00 */
[C---:B------:R-:W-:Y:S02]  /*1ade0*/  IMAD.WIDE R36, R8.reuse, 0x4, R212 ;  /* 0x0000000408247825 */ /* 0x040fe400078e02d4 */
[----:B------:R-:W-:Y:S04]  /*1adf0*/  STL.64 [R1+0x1f98], R32 ;  /* 0x001f982001007387 */ /* 0x000fe80000100a00 */
[----:B------:R-:W-:Y:S01]  /*1ae00*/  STL.64 [R1+0x26a8], R32 ;  /* 0x0026a82001007387 */ /* 0x000fe20000100a00 */
[----:B--2---:R-:W-:-:S03]  /*1ae10*/  IMAD.WIDE R212, R8, 0x4, R224 ;  /* 0x0000000408d47825 */ /* 0x004fc600078e02e0 */
[----:B------:R-:W2:Y:S04]  /*1ae20*/  LDL.LU.64 R224, [R1+0x18c8] ;  /* 0x0018c80001e07983 */ /* 0x000ea80000300a00 */
[----:B------:R-:W-:Y:S04]  /*1ae30*/  STL.64 [R1+0x1fa0], R34 ;  /* 0x001fa02201007387 */ /* 0x000fe80000100a00 */
[----:B------:R-:W-:Y:S04]  /*1ae40*/  STL.64 [R1+0x26b0], R34 ;  /* 0x0026b02201007387 */ /* 0x000fe80000100a00 */
[----:B------:R-:W-:Y:S04]  /*1ae50*/  STL.64 [R1+0x1fa8], R36 ;  /* 0x001fa82401007387 */ /* 0x000fe80000100a00 */
[----:B------:R-:W-:Y:S04]  /*1ae60*/  STL.64 [R1+0x26b8], R36 ;  /* 0x0026b82401007387 */ /* 0x000fe80000100a00 */
[----:B------:R-:W2:Y:S04]  /*1ae70*/  LDL.LU.64 R186, [R1+0x18c0] ;  /* 0x0018c00001ba7983 */ /* 0x000ea80000300a00 */
[----:B------:R-:W2:Y:S04]  /*1ae80*/  LDL.LU.64 R208, [R1+0x1a08] ;  /* 0x001a080001d07983 */ /* 0x000ea80000300a00 */
[----:B------:R-:W2:Y:S01]  /*1ae90*/  LDL.LU.64 R188, [R1+0x1a00] ;  /* 0x001a000001bc7983 */ /* 0x000ea20000300a00 */
[----:B------:R-:W-:-:S03]  /*1aea0*/  IMAD.WIDE R206, R8, 0x4, R226 ;  /* 0x0000000408ce7825 */ /* 0x000fc600078e02e2 */
[----:B------:R-:W2:Y:S04]  /*1aeb0*/  LDL.LU.64 R226, [R1+0x18d8] ;  /* 0x0018d80001e27983 */ /* 0x000ea80000300a00 */
[----:B------:R-:W2:Y:S04]  /*1aec0*/  LDL.LU.64 R190, [R1+0x18d0] ;  /* 0x0018d00001be7983 */ /* 0x000ea80000300a00 */
[----:B------:R-:W2:Y:S04]  /*1aed0*/  LDL.LU.64 R192, [R1+0x1a38] ;  /* 0x001a380001c07983 */ /* 0x000ea80000300a00 */
[----:B------:R-:W2:Y:S01]  /*1aee0*/  LDL.LU.64 R194, [R1+0x1a30] ;  /* 0x001a300001c27983 */ /* 0x000ea20000300a00 */
[----:B------:R-:W-:-:S03]  /*1aef0*/  IMAD.WIDE R204, R8, 0x4, R228 ;  /* 0x0000000408cc7825 */ /* 0x000fc600078e02e4 */
[----:B------:R-:W2:Y:S04]  /*1af00*/  LDL.LU.64 R228, [R1+0x18f8] ;  /* 0x0018f80001e47983 */ /* 0x000ea80000300a00 */
[----:B------:R-:W-:Y:S04]  /*1af10*/  STL.64 [R1+0x1fb0], R38 ;  /* 0x001fb02601007387 */ /* 0x000fe80000100a00 */
[----:B------:R-:W-:Y:S04]  /*1af20*/  STL.64 [R1+0x26c0], R38 ;  /* 0x0026c02601007387 */ /* 0x000fe80000100a00 */
[----:B------:R-:W2:Y:S04]  /*1af30*/  LDL.LU.64 R196, [R1+0x18f0] ;  /* 0x0018f00001c47983 */ /* 0x000ea80000300a00 */
[----:B------:R-:W2:Y:S01]  /*1af40*/  LDL.LU.64 R198, [R1+0x1a58] ;  /* 0x001a580001c67983 */ /* 0x000ea20000300a00 */
[----:B---3--:R-:W-:-:S03]  /*1af50*/  IMAD.WIDE R126, R8, 0x4, R230 ;  /* 0x00000004087e7825 */ /* 0x008fc600078e02e6 */
[----:B------:R-:W3:Y:S04]  /*1af60*/  LDL.LU.64 R230, [R1+0x1a50] ;  /* 0x001a500001e67983 */ /* 0x000ee80000300a00 */
[----:B------:R-:W3:Y:S04]  /*1af70*/  LDL.LU.64 R210, [R1+0x1918] ;  /* 0x0019180001d27983 */ /* 0x000ee80000300a00 */
[----:B------:R-:W-:Y:S04]  /*1af80*/  STL.64 [R1+0x1fb8], R212 ;  /* 0x001fb8d401007387 */ /* 0x000fe80000100a00 */
[----:B------:R-:W-:Y:S04]  /*1af90*/  STL.64 [R1+0x26c8], R212 ;  /* 0x0026c8d401007387 */ /* 0x000fe80000100a00 */
[----:B------:R-:W3:Y:S04]  /*1afa0*/  LDL.LU.64 R200, [R1+0x1910] ;  /* 0x0019100001c87983 */ /* 0x000ee80000300a00 */
[----:B------:R-:W-:Y:S01]  /*1afb0*/  STL.64 [R1+0x1fc0], R206 ;  /* 0x001fc0ce01007387 */ /* 0x000fe20000100a00 */
[----:B-1----:R-:W-:-:S05]  /*1afc0*/  IMAD.WIDE R2, R8, 0x4, R220 ;  /* 0x0000000408027825 */ /* 0x002fca00078e02dc */
[----:B------:R4:W-:Y:S04]  /*1afd0*/  STL.64 [R1+0x1fd8], R2 ;  /* 0x001fd80201007387 */ /* 0x0009e80000100a00 */
[----:B------:R-:W-:Y:S04]  /*1afe0*/  STL.64 [R1+0x26d0], R206 ;  /* 0x0026d0ce01007387 */ /* 0x000fe80000100a00 */
[----:B------:R-:W3:Y:S01]  /*1aff0*/  LDL.LU.64 R220, [R1+0x1a78] ;  /* 0x001a780001dc7983 */ /* 0x000ee20000300a00 */
[----:B----4-:R-:W-:-:S03]  /*1b000*/  IMAD.WIDE R2, R8, 0x4, R222 ;  /* 0x0000000408027825 */ /* 0x010fc600078e02de */
[----:B------:R-:W-:Y:S04]  /*1b010*/  STL.64 [R1+0x1fc8], R204 ;  /* 0x001fc8cc01007387 */ /* 0x000fe80000100a00 */
[----:B------:R2:W-:Y:S04]  /*1b020*/  STL.64 [R1+0x1fe0], R2 ;  /* 0x001fe00201007387 */ /* 0x0005e80000100a00 */
[----:B------:R-:W-:Y:S04]  /*1b030*/  STL.64 [R1+0x26d8], R204 ;  /* 0x0026d8cc01007387 */ /* 0x000fe80000100a00 */
[----:B------:R-:W4:Y:S04]  /*1b040*/  LDL.LU.64 R222, [R1+0x1a70] ;  /* 0x001a700001de7983 */ /* 0x000f280000300a00 */
[----:B------:R-:W4:Y:S01]  /*1b050*/  LDL.LU.64 R202, [R1+0x1938] ;  /* 0x0019380001ca7983 */ /* 0x000f220000300a00 */
[----:B--2---:R-:W-:-:S05]  /*1b060*/  IMAD.WIDE R2, R8, 0x4, R224 ;  /* 0x0000000408027825 */ /* 0x004fca00078e02e0 */
[----:B------:R1:W-:Y:S04]  /*1b070*/  STL.64 [R1+0x1fe8], R2 ;  /* 0x001fe80201007387 */ /* 0x0003e80000100a00 */
[----:B------:R-:W2:Y:S04]  /*1b080*/  LDL.LU.64 R224, [R1+0x1930] ;  /* 0x0019300001e07983 */ /* 0x000ea80000300a00 */
[----:B------:R-:W-:Y:S04]  /*1b090*/  STL.64 [R1+0x1fd0], R126 ;  /* 0x001fd07e01007387 */ /* 0x000fe80000100a00 */
        /* <DEDUP_REMOVED lines=8> */
[----:B------:R-:W2:Y:S02]  /*1b120*/  LDL.LU.64 R226, [R1+0x1aa0] ;  /* 0x001aa00001e27983 */ /* 0x000ea40000300a00 */
[C---:B------:R-:W-:Y:S02]  /*1b130*/  IMAD.WIDE R6, R8.reuse, 0x4, R192 ;  /* 0x0000000408067825 */ /* 0x040fe400078e02c0 */
[----:B------:R1:W-:Y:S04]  /*1b140*/  STL.64 [R1+0x2000], R2 ;  /* 0x0020000201007387 */ /* 0x0003e80000100a00 */
[----:B------:R1:W-:Y:S02]  /*1b150*/  STL.64 [R1+0x2008], R4 ;  /* 0x0020080401007387 */ /* 0x0003e40000100a00 */
[----:B-1----:R-:W-:-:S04]  /*1b160*/  IMAD.WIDE R2, R8, 0x4, R190 ;  /* 0x0000000408027825 */ /* 0x002fc800078e02be */
[C---:B------:R-:W-:Y:S01]  /*1b170*/  IMAD.WIDE R4, R8.reuse, 0x4, R194 ;  /* 0x0000000408047825 */ /* 0x040fe200078e02c2 */
[----:B------:R1:W-:Y:S04]  /*1b180*/  STL.64 [R1+0x2010], R2 ;  /* 0x0020100201007387 */ /* 0x0003e80000100a00 */
[----:B------:R-:W-:Y:S01]  /*1b190*/  STL.64 [R1+0x2018], R6 ;  /* 0x0020180601007387 */ /* 0x000fe20000100a00 */
[----:B-1----:R-:W-:-:S03]  /*1b1a0*/  IMAD.WIDE R2, R8, 0x4, R228 ;  /* 0x0000000408027825 */ /* 0x002fc600078e02e4 */
[----:B------:R-:W2:Y:S04]  /*1b1b0*/  LDL.LU.64 R228, [R1+0x1948] ;  /* 0x0019480001e47983 */ /* 0x000ea80000300a00 */
[----:B------:R-:W-:Y:S04]  /*1b1c0*/  STL.64 [R1+0x2020], R4 ;  /* 0x0020200401007387 */ /* 0x000fe80000100a00 */
[----:B------:R1:W-:Y:S01]  /*1b1d0*/  STL.64 [R1+0x2028], R2 ;  /* 0x0020280201007387 */ /* 0x0003e20000100a00 */
[----:B---3--:R-:W-:-:S03]  /*1b1e0*/  IMAD.WIDE R204, R8, 0x4, R230 ;  /* 0x0000000408cc7825 */ /* 0x008fc600078e02e6 */
[----:B------:R-:W3:Y:S01]  /*1b1f0*/  LDL.LU.64 R230, [R1+0x1940] ;  /* 0x0019400001e67983 */ /* 0x000ee20000300a00 */
[----:B------:R-:W-:-:S04]  /*1b200*/  IMAD.WIDE R212, R8, 0x4, R196 ;  /* 0x0000000408d47825 */ /* 0x000fc800078e02c4 */
[C---:B-1----:R-:W-:Y:S02]  /*1b210*/  IMAD.WIDE R2, R8.reuse, 0x4, R210 ;  /* 0x0000000408027825 */ /* 0x042fe400078e02d2 */
[----:B------:R-:W3:Y:S02]  /*1b220*/  LDL.LU.64 R210, [R1+0x1ac8] ;  /* 0x001ac80001d27983 */ /* 0x000ee40000300a00 */
[C---:B------:R-:W-:Y:S02]  /*1b230*/  IMAD.WIDE R206, R8.reuse, 0x4, R198 ;  /* 0x0000000408ce7825 */ /* 0x040fe400078e02c6 */
[----:B------:R-:W-:Y:S04]  /*1b240*/  STL.64 [R1+0x2030], R212 ;  /* 0x002030d401007387 */ /* 0x000fe80000100a00 */
[----:B------:R1:W-:Y:S04]  /*1b250*/  STL.64 [R1+0x2048], R2 ;  /* 0x0020480201007387 */ /* 0x0003e80000100a00 */
[----:B------:R-:W-:Y:S04]  /*1b260*/  STL.64 [R1+0x2840], R212 ;  /* 0x002840d401007387 */ /* 0x000fe80000100a00 */
[----:B------:R-:W-:Y:S01]  /*1b270*/  STL.64 [R1+0x2038], R206 ;  /* 0x002038ce01007387 */ /* 0x000fe20000100a00 */
[----:B-1----:R-:W-:-:S03]  /*1b280*/  IMAD.WIDE R2, R8, 0x4, R200 ;  /* 0x0000000408027825 */ /* 0x002fc600078e02c8 */
[----:B------:R-:W-:Y:S04]  /*1b290*/  STL.64 [R1+0x2800], R206 ;  /* 0x002800ce01007387 */ /* 0x000fe80000100a00 */
[----:B------:R1:W-:Y:S01]  /*1b2a0*/  STL.64 [R1+0x2050], R2 ;  /* 0x0020500201007387 */ /* 0x0003e20000100a00 */
[----:B------:R-:W-:-:S03]  /*1b2b0*/  IMAD.WIDE R96, R8, 0x4, R220 ;  /* 0x0000000408607825 */ /* 0x000fc600078e02dc */
[----:B------:R-:W3:Y:S04]  /*1b2c0*/  LDL.LU.64 R220, [R1+0x1ac0] ;  /* 0x001ac00001dc7983 */ /* 0x000ee80000300a00 */
[----:B------:R-:W-:Y:S04]  /*1b2d0*/  STL.64 [R1+0x2040], R204 ;  /* 0x002040cc01007387 */ /* 0x000fe80000100a00 */
[----:B------:R-:W-:Y:S01]  /*1b2e0*/  STL.64 [R1+0x2808], R204 ;  /* 0x002808cc01007387 */ /* 0x000fe20000100a00 */
[----:B----4-:R-:W-:-:S03]  /*1b2f0*/  IMAD.WIDE R126, R8, 0x4, R222 ;  /* 0x00000004087e7825 */ /* 0x010fc600078e02de */
[----:B------:R-:W4:Y:S01]  /*1b300*/  LDL.LU.64 R222, [R1+0x1968] ;  /* 0x0019680001de7983 */ /* 0x000f220000300a00 */
[----:B------:R-:W-:-:S04]  /*1b310*/  IMAD.WIDE R38, R8, 0x4, R202 ;  /* 0x0000000408267825 */ /* 0x000fc800078e02ca */
[C---:B--2---:R-:W-:Y:S02]  /*1b320*/  IMAD.WIDE R36, R8.reuse, 0x4, R224 ;  /* 0x0000000408247825 */ /* 0x044fe400078e02e0 */
[----:B------:R-:W2:Y:S04]  /*1b330*/  LDL.LU.64 R224, [R1+0x1960] ;  /* 0x0019600001e07983 */ /* 0x000ea80000300a00 */
[----:B------:R-:W-:Y:S04]  /*1b340*/  STL.64 [R1+0x2058], R96 ;  /* 0x0020586001007387 */ /* 0x000fe80000100a00 */
[----:B------:R-:W-:Y:S04]  /*1b350*/  STL.64 [R1+0x2778], R96 ;  /* 0x0027786001007387 */ /* 0x000fe80000100a00 */
[----:B------:R-:W-:Y:S04]  /*1b360*/  STL.64 [R1+0x2060], R126 ;  /* 0x0020607e01007387 */ /* 0x000fe80000100a00 */
[----:B------:R-:W-:Y:S01]  /*1b370*/  STL.64 [R1+0x2780], R126 ;  /* 0x0027807e01007387 */ /* 0x000fe20000100a00 */
[----:B------:R-:W-:-:S03]  /*1b380*/  IMAD.WIDE R214, R8, 0x4, R226 ;  /* 0x0000000408d67825 */ /* 0x000fc600078e02e2 */
[----:B------:R-:W2:Y:S04]  /*1b390*/  LDL.LU.64 R226, [R1+0x1ae8] ;  /* 0x001ae80001e27983 */ /* 0x000ea80000300a00 */
[----:B------:R-:W-:Y:S04]  /*1b3a0*/  STL.64 [R1+0x2068], R38 ;  /* 0x0020682601007387 */ /* 0x000fe80000100a00 */
[----:B------:R-:W-:Y:S04]  /*1b3b0*/  STL [R1+0x2788], R39 ;  /* 0x0027882701007387 */ /* 0x000fe80000100800 */
[----:B------:R-:W-:Y:S01]  /*1b3c0*/  STL [R1+0x2888], R38 ;  /* 0x0028882601007387 */ /* 0x000fe20000100800 */
[----:B------:R-:W-:-:S03]  /*1b3d0*/  IMAD.WIDE R216, R8, 0x4, R228 ;  /* 0x0000000408d87825 */ /* 0x000fc600078e02e4 */
[----:B------:R-:W2:Y:S04]  /*1b3e0*/  LDL.LU.64 R228, [R1+0x1ae0] ;  /* 0x001ae00001e47983 */ /* 0x000ea80000300a00 */
[----:B------:R-:W-:Y:S04]  /*1b3f0*/  STL.64 [R1+0x2070], R36 ;  /* 0x0020702401007387 */ /* 0x000fe80000100a00 */
[----:B------:R-:W-:Y:S01]  /*1b400*/  STL.64 [R1+0x2790], R36 ;  /* 0x0027902401007387 */ /* 0x000fe20000100a00 */
[----:B---3--:R-:W-:-:S03]  /*1b410*/  IMAD.WIDE R218, R8, 0x4, R230 ;  /* 0x0000000408da7825 */ /* 0x008fc600078e02e6 */
[----:B------:R-:W3:Y:S01]  /*1b420*/  LDL.LU.64 R230, [R1+0x1988] ;  /* 0x0019880001e67983 */ /* 0x000ee20000300a00 */
[----:B------:R-:W-:-:S05]  /*1b430*/  IMAD.WIDE R32, R8, 0x4, R208 ;  /* 0x0000000408207825 */ /* 0x000fca00078e02d0 */
[----:B------:R-:W-:Y:S01]  /*1b440*/  STL.64 [R1+0x2078], R32 ;  /* 0x0020782001007387 */ /* 0x000fe20000100a00 */
[----:B------:R-:W-:-:S03]  /*1b450*/  IMAD.WIDE R80, R8, 0x4, R210 ;  /* 0x0000000408507825 */ /* 0x000fc600078e02d2 */
[----:B------:R-:W-:Y:S04]  /*1b460*/  STL.64 [R1+0x26e8], R32 ;  /* 0x0026e82001007387 */ /* 0x000fe80000100a00 */
[----:B------:R-:W3:Y:S04]  /*1b470*/  LDL.LU.64 R198, [R1+0x1980] ;  /* 0x0019800001c67983 */ /* 0x000ee80000300a00 */
[----:B------:R-:W1:Y:S04]  /*1b480*/  LDL.LU.64 R210, [R1+0x1b18] ;  /* 0x001b180001d27983 */ /* 0x000e680000300a00 */
[----:B------:R-:W-:Y:S04]  /*1b490*/  STL.64 [R1+0x2080], R214 ;  /* 0x002080d601007387 */ /* 0x000fe80000100a00 */
[----:B------:R-:W-:Y:S01]  /*1b4a0*/  STL.64 [R1+0x26f0], R214 ;  /* 0x0026f0d601007387 */ /* 0x000fe20000100a00 */
[----:B------:R-:W-:-:S03]  /*1b4b0*/  IMAD.WIDE R82, R8, 0x4, R220 ;  /* 0x0000000408527825 */ /* 0x000fc600078e02dc */
[----:B------:R-:W3:Y:S04]  /*1b4c0*/  LDL.LU.64 R220, [R1+0x1b10] ;  /* 0x001b100001dc7983 */ /* 0x000ee80000300a00 */
[----:B------:R-:W-:Y:S04]  /*1b4d0*/  STL.64 [R1+0x2088], R216 ;  /* 0x002088d801007387 */ /* 0x000fe80000100a00 */
[----:B------:R-:W-:Y:S01]  /*1b4e0*/  STL.64 [R1+0x26f8], R216 ;  /* 0x0026f8d801007387 */ /* 0x000fe20000100a00 */
[----:B----4-:R-:W-:-:S03]  /*1b4f0*/  IMAD.WIDE R84, R8, 0x4, R222 ;  /* 0x0000000408547825 */ /* 0x010fc600078e02de */
[----:B------:R-:W4:Y:S04]  /*1b500*/  LDL.LU.64 R222, [R1+0x19a8] ;  /* 0x0019a80001de7983 */ /* 0x000f280000300a00 */
[----:B------:R-:W-:Y:S04]  /*1b510*/  STL.64 [R1+0x2090], R218 ;  /* 0x002090da01007387 */ /* 0x000fe80000100a00 */
[----:B------:R-:W-:Y:S04]  /*1b520*/  STL.64 [R1+0x2700], R218 ;  /* 0x002700da01007387 */ /* 0x000fe80000100a00 */
[----:B------:R-:W4:Y:S04]  /*1b530*/  LDL.LU.64 R200, [R1+0x19a0] ;  /* 0x0019a00001c87983 */ /* 0x000f280000300a00 */
[----:B------:R-:W4:Y:S01]  /*1b540*/  LDL.LU.64 R202, [R1+0x1b40] ;  /* 0x001b400001ca7983 */ /* 0x000f220000300a00 */
[----:B--2---:R-:W-:-:S03]  /*1b550*/  IMAD.WIDE R86, R8, 0x4, R224 ;  /* 0x0000000408567825 */ /* 0x004fc600078e02e0 */
[----:B------:R-:W2:Y:S04]  /*1b560*/  LDL.LU.64 R224, [R1+0x1b38] ;  /* 0x001b380001e07983 */ /* 0x000ea80000300a00 */
[----:B------:R-:W-:Y:S04]  /*1b570*/  STL.64 [R1+0x2098], R80 ;  /* 0x0020985001007387 */ /* 0x000fe80000100a00 */
[----:B------:R-:W-:Y:S04]  /*1b580*/  STL.64 [R1+0x2710], R80 ;  /* 0x0027105001007387 */ /* 0x000fe80000100a00 */
[----:B------:R-:W2:Y:S01]  /*1b590*/  LDL.LU.64 R208, [R1+0x19b8] ;  /* 0x0019b80001d07983 */ /* 0x000ea20000300a00 */
[----:B------:R-:W-:-:S03]  /*1b5a0*/  IMAD.WIDE R124, R8, 0x4, R226 ;  /* 0x00000004087c7825 */ /* 0x000fc600078e02e2 */
[----:B------:R-:W2:Y:S04]  /*1b5b0*/  LDL.LU.64 R226, [R1+0x19b0] ;  /* 0x0019b00001e27983 */ /* 0x000ea80000300a00 */
[----:B------:R-:W-:Y:S04]  /*1b5c0*/  STL.64 [R1+0x20a0], R82 ;  /* 0x0020a05201007387 */ /* 0x000fe80000100a00 */
[----:B------:R-:W-:Y:S01]  /*1b5d0*/  STL.64 [R1+0x2718], R82 ;  /* 0x0027185201007387 */ /* 0x000fe20000100a00 */
[----:B------:R-:W-:-:S03]  /*1b5e0*/  IMAD.WIDE R122, R8, 0x4, R228 ;  /* 0x00000004087a7825 */ /* 0x000fc600078e02e4 */
[----:B------:R-:W2:Y:S04]  /*1b5f0*/  LDL.LU.64 R228, [R1+0x1b90] ;  /* 0x001b900001e47983 */ /* 0x000ea80000300a00 */
[----:B------:R-:W-:Y:S04]  /*1b600*/  STL.64 [R1+0x20a8], R84 ;  /* 0x0020a85401007387 */ /* 0x000fe80000100a00 */
[----:B------:R-:W-:Y:S01]  /*1b610*/  STL.64 [R1+0x2720], R84 ;  /* 0x0027205401007387 */ /* 0x000fe20000100a00 */
[----:B---3--:R-:W-:-:S03]  /*1b620*/  IMAD.WIDE R120, R8, 0x4, R230 ;  /* 0x0000000408787825 */ /* 0x008fc600078e02e6 */
[----:B------:R-:W3:Y:S04]  /*1b630*/  LDL.LU.64 R230, [R1+0x1b88] ;  /* 0x001b880001e67983 */ /* 0x000ee80000300a00 */
[----:B------:R-:W-:Y:S04]  /*1b640*/  STL.64 [R1+0x20b0], R86 ;  /* 0x0020b05601007387 */ /* 0x000fe80000100a00 */
[----:B------:R-:W-:Y:S04]  /*1b650*/  STL.64 [R1+0x2728], R86 ;  /* 0x0027285601007387 */ /* 0x000fe80000100a00 */
[----:B------:R-:W-:Y:S01]  /*1b660*/  STL.64 [R1+0x20b8], R124 ;  /* 0x0020b87c01007387 */ /* 0x000fe20000100a00 */
[----:B-1----:R-:W-:-:S03]  /*1b670*/  IMAD.WIDE R2, R8, 0x4, R210 ;  /* 0x0000000408027825 */ /* 0x002fc600078e02d2 */
[----:B------:R-:W-:Y:S04]  /*1b680*/  STL.64 [R1+0x2730], R124 ;  /* 0x0027307c01007387 */ /* 0x000fe80000100a00 */
[----:B------:R-:W3:Y:S04]  /*1b690*/  LDL.LU.64 R210, [R1+0x19d8] ;  /* 0x0019d80001d27983 */ /* 0x000ee80000300a00 */
[----:B------:R-:W-:Y:S04]  /*1b6a0*/  STL.64 [R1+0x20c0], R122 ;  /* 0x0020c07a01007387 */ /* 0x000fe80000100a00 */
[----:B------:R1:W-:Y:S01]  /*1b6b0*/  STL.64 [R1+0x20d8], R2 ;  /* 0x0020d80201007387 */ /* 0x0003e20000100a00 */
[----:B------:R-:W-:-:S03]  /*1b6c0*/  IMAD.WIDE R118, R8, 0x4, R198 ;  /* 0x0000000408767825 */ /* 0x000fc600078e02c6 */
[----:B------:R-:W-:Y:S01]  /*1b6d0*/  STL.64 [R1+0x2738], R122 ;  /* 0x0027387a01007387 */ /* 0x000fe20000100a00 */
[----:B-1----:R-:W-:-:S03]  /*1b6e0*/  IMAD.WIDE R2, R8, 0x4, R220 ;  /* 0x0000000408027825 */ /* 0x002fc600078e02dc */
[----:B------:R-:W3:Y:S04]  /*1b6f0*/  LDL.LU.64 R220, [R1+0x19d0] ;  /* 0x0019d00001dc7983 */ /* 0x000ee80000300a00 */
[----:B------:R-:W-:Y:S04]  /*1b700*/  STL.64 [R1+0x20c8], R120 ;  /* 0x0020c87801007387 */ /* 0x000fe80000100a00 */
[----:B------:R4:W-:Y:S04]  /*1b710*/  STL.64 [R1+0x20e0], R2 ;  /* 0x0020e00201007387 */ /* 0x0009e80000100a00 */
[----:B------:R-:W-:Y:S01]  /*1b720*/  STL.64 [R1+0x2740], R120 ;  /* 0x0027407801007387 */ /* 0x000fe20000100a00 */
[----:B----4-:R-:W-:-:S03]  /*1b730*/  IMAD.WIDE R2, R8, 0x4, R222 ;  /* 0x0000000408027825 */ /* 0x010fc600078e02de */
[----:B------:R-:W4:Y:S04]  /*1b740*/  LDL.LU.64 R222, [R1+0x2138] ;  /* 0x0021380001de7983 */ /* 0x000f280000300a00 */
[----:B------:R-:W-:Y:S04]  /*1b750*/  STL.64 [R1+0x20d0], R118 ;  /* 0x0020d07601007387 */ /* 0x000fe80000100a00 */
[----:B------:R1:W-:Y:S04]  /*1b760*/  STL.64 [R1+0x20e8], R2 ;  /* 0x0020e80201007387 */ /* 0x0003e80000100a00 */
[----:B------:R-:W-:Y:S01]  /*1b770*/  STL.64 [R1+0x2748], R118 ;  /* 0x0027487601007387 */ /* 0x000fe20000100a00 */
[----:B-1----:R-:W-:-:S05]  /*1b780*/  IMAD.WIDE R2, R8, 0x4, R200 ;  /* 0x0000000408027825 */ /* 0x002fca00078e02c8 */
[----:B------:R4:W-:Y:S01]  /*1b790*/  STL.64 [R1+0x20f0], R2 ;  /* 0x0020f00201007387 */ /* 0x0009e20000100a00 */
[----:B------:R-:W-:-:S04]  /*1b7a0*/  IMAD.WIDE R38, R8, 0x4, R202 ;  /* 0x0000000408267825 */ /* 0x000fc800078e02ca */
[C---:B--2---:R-:W-:Y:S02]  /*1b7b0*/  IMAD.WIDE R212, R8.reuse, 0x4, R224 ;  /* 0x0000000408d47825 */ /* 0x044fe400078e02e0 */
[----:B------:R-:W2:Y:S02]  /*1b7c0*/  LDL.LU.64 R224, [R1+0x2140] ;  /* 0x0021400001e07983 */ /* 0x000ea40000300a00 */
[C---:B------:R-:W-:Y:S02]  /*1b7d0*/  IMAD.WIDE R216, R8.reuse, 0x4, R226 ;  /* 0x0000000408d87825 */ /* 0x040fe400078e02e2 */
[----:B------:R-:W2:Y:S04]  /*1b7e0*/  LDL.LU.64 R226, [R1+0x19f8] ;  /* 0x0019f80001e27983 */ /* 0x000ea80000300a00 */
[----:B------:R-:W-:Y:S04]  /*1b7f0*/  STL.64 [R1+0x20f8], R38 ;  /* 0x0020f82601007387 */ /* 0x000fe80000100a00 */
[----:B------:R-:W-:Y:S04]  /*1b800*/  STL.64 [R1+0x2890], R38 ;  /* 0x0028902601007387 */ /* 0x000fe80000100a00 */
        /* <DEDUP_REMOVED lines=8> */
[----:B------:R-:W3:Y:S01]  /*1b890*/  LDL.LU.64 R230, [R1+0x1a10] ;  /* 0x001a100001e67983 */ /* 0x000ee20000300a00 */
[----:B------:R-:W-:-:S05]  /*1b8a0*/  IMAD.WIDE R218, R8, 0x4, R208 ;  /* 0x0000000408da7825 */ /* 0x000fca00078e02d0 */
[----:B------:R-:W-:Y:S04]  /*1b8b0*/  STL.64 [R1+0x2108], R218 ;  /* 0x002108da01007387 */ /* 0x000fe80000100a00 */
[----:B------:R-:W-:Y:S04]  /*1b8c0*/  STL.64 [R1+0x28a0], R218 ;  /* 0x0028a0da01007387 */ /* 0x000fe80000100a00 */
[----:B------:R-:W3:Y:S04]  /*1b8d0*/  LDL.LU.64 R200, [R1+0x2178] ;  /* 0x0021780001c87983 */ /* 0x000ee80000300a00 */
[----:B------:R-:W3:Y:S01]  /*1b8e0*/  LDL.LU.64 R202, [R1+0x2180] ;  /* 0x0021800001ca7983 */ /* 0x000ee20000300a00 */
[----:B------:R-:W-:-:S03]  /*1b8f0*/  IMAD.WIDE R106, R8, 0x4, R210 ;  /* 0x00000004086a7825 */ /* 0x000fc600078e02d2 */
[----:B------:R-:W3:Y:S04]  /*1b900*/  LDL.LU.64 R210, [R1+0x1a28] ;  /* 0x001a280001d27983 */ /* 0x000ee80000300a00 */
        /* <DEDUP_REMOVED lines=9> */
[----:B------:R2:W-:Y:S04]  /*1b9a0*/  STL.64 [R1+0x2138], R2 ;  /* 0x0021380201007387 */ /* 0x0005e80000100a00 */
[----:B------:R-:W-:Y:S04]  /*1b9b0*/  STL.64 [R1+0x2850], R108 ;  /* 0x0028506c01007387 */ /* 0x000fe80000100a00 */
[----:B------:R-:W4:Y:S01]  /*1b9c0*/  LDL.LU.64 R208, [R1+0x21a0] ;  /* 0x0021a00001d07983 */ /* 0x000f220000300a00 */
[----:B--2---:R-:W-:-:S03]  /*1b9d0*/  IMAD.WIDE R2, R8, 0x4, R224 ;  /* 0x0000000408027825 */ /* 0x004fc600078e02e0 */
[----:B------:R-:W2:Y:S04]  /*1b9e0*/  LDL.LU.64 R224, [R1+0x1a48] ;  /* 0x001a480001e07983 */ /* 0x000ea80000300a00 */
[----:B------:R1:W-:Y:S04]  /*1b9f0*/  STL.64 [R1+0x2140], R2 ;  /* 0x0021400201007387 */ /* 0x0003e80000100a00 */
[----:B------:R-:W-:Y:S04]  /*1ba00*/  STL.64 [R1+0x2128], R106 ;  /* 0x0021286a01007387 */ /* 0x000fe80000100a00 */
[----:B------:R-:W-:Y:S01]  /*1ba10*/  STL.64 [R1+0x2858], R106 ;  /* 0x0028586a01007387 */ /* 0x000fe20000100a00 */
[----:B-1----:R-:W-:-:S03]  /*1ba20*/  IMAD.WIDE R2, R8, 0x4, R226 ;  /* 0x0000000408027825 */ /* 0x002fc600078e02e2 */
[----:B------:R-:W2:Y:S04]  /*1ba30*/  LDL.LU.64 R226, [R1+0x1a40] ;  /* 0x001a400001e27983 */ /* 0x000ea80000300a00 */
[----:B------:R-:W-:Y:S04]  /*1ba40*/  STL.64 [R1+0x2130], R96 ;  /* 0x0021306001007387 */ /* 0x000fe80000100a00 */
[----:B------:R1:W-:Y:S04]  /*1ba50*/  STL.64 [R1+0x2148], R2 ;  /* 0x0021480201007387 */ /* 0x0003e80000100a00 */
[----:B------:R-:W-:Y:S01]  /*1ba60*/  STL.64 [R1+0x2860], R96 ;  /* 0x0028606001007387 */ /* 0x000fe20000100a00 */
[----:B-1----:R-:W-:-:S04]  /*1ba70*/  IMAD.WIDE R2, R8, 0x4, R194 ;  /* 0x0000000408027825 */ /* 0x002fc800078e02c2 */
[C---:B------:R-:W-:Y:S02]  /*1ba80*/  IMAD.WIDE R34, R8.reuse, 0x4, R228 ;  /* 0x0000000408227825 */ /* 0x040fe400078e02e4 */
[----:B------:R-:W2:Y:S04]  /*1ba90*/  LDL.LU.64 R228, [R1+0x21b8] ;  /* 0x0021b80001e47983 */ /* 0x000ea80000300a00 */
[----:B------:R3:W-:Y:S02]  /*1baa0*/  STL.64 [R1+0x2150], R2 ;  /* 0x0021500201007387 */ /* 0x0007e40000100a00 */
[C---:B---3--:R-:W-:Y:S02]  /*1bab0*/  IMAD.WIDE R2, R8.reuse, 0x4, R230 ;  /* 0x0000000408027825 */ /* 0x048fe400078e02e6 */
[----:B------:R-:W3:Y:S02]  /*1bac0*/  LDL.LU.64 R230, [R1+0x21c0] ;  /* 0x0021c00001e67983 */ /* 0x000ee40000300a00 */
[----:B------:R-:W-:-:S04]  /*1bad0*/  IMAD.WIDE R4, R8, 0x4, R198 ;  /* 0x0000000408047825 */ /* 0x000fc800078e02c6 */
[C---:B------:R-:W-:Y:S01]  /*1bae0*/  IMAD.WIDE R32, R8.reuse, 0x4, R196 ;  /* 0x0000000408207825 */ /* 0x040fe200078e02c4 */
[----:B------:R-:W-:Y:S04]  /*1baf0*/  STL.64 [R1+0x2168], R4 ;  /* 0x0021680401007387 */ /* 0x000fe80000100a00 */
[----:B------:R-:W-:Y:S01]  /*1bb00*/  STL.64 [R1+0x2158], R34 ;  /* 0x0021582201007387 */ /* 0x000fe20000100a00 */
[----:B------:R-:W-:-:S03]  /*1bb10*/  IMAD.WIDE R238, R8, 0x4, R200 ;  /* 0x0000000408ee7825 */ /* 0x000fc600078e02c8 */
[----:B------:R1:W-:Y:S04]  /*1bb20*/  STL.64 [R1+0x2170], R2 ;  /* 0x0021700201007387 */ /* 0x0003e80000100a00 */
[----:B------:R-:W-:Y:S01]  /*1bb30*/  STL.64 [R1+0x2798], R34 ;  /* 0x0027982201007387 */ /* 0x000fe20000100a00 */
[----:B------:R-:W-:-:S03]  /*1bb40*/  IMAD.WIDE R28, R8, 0x4, R210 ;  /* 0x00000004081c7825 */ /* 0x000fc600078e02d2 */
[----:B------:R-:W-:Y:S04]  /*1bb50*/  STL.64 [R1+0x2160], R32 ;  /* 0x0021602001007387 */ /* 0x000fe80000100a00 */
[----:B------:R-:W-:Y:S01]  /*1bb60*/  STL.64 [R1+0x27a0], R32 ;  /* 0x0027a02001007387 */ /* 0x000fe20000100a00 */
[----:B------:R-:W-:-:S03]  /*1bb70*/  IMAD.WIDE R30, R8, 0x4, R202 ;  /* 0x00000004081e7825 */ /* 0x000fc600078e02ca */
[----:B------:R-:W3:Y:S01]  /*1bb80*/  LDL.LU.64 R210, [R1+0x1a68] ;  /* 0x001a680001d27983 */ /* 0x000ee20000300a00 */
[----:B------:R-:W-:-:S03]  /*1bb90*/  IMAD.WIDE R26, R8, 0x4, R220 ;  /* 0x00000004081a7825 */ /* 0x000fc600078e02dc */
[----:B------:R-:W3:Y:S04]  /*1bba0*/  LDL.LU.64 R220, [R1+0x1a60] ;  /* 0x001a600001dc7983 */ /* 0x000ee80000300a00 */
[----:B------:R-:W-:Y:S04]  /*1bbb0*/  STL.64 [R1+0x2178], R238 ;  /* 0x002178ee01007387 */ /* 0x000fe80000100a00 */
[----:B------:R-:W-:Y:S01]  /*1bbc0*/  STL.64 [R1+0x2750], R238 ;  /* 0x002750ee01007387 */ /* 0x000fe20000100a00 */
[----:B----4-:R-:W-:-:S03]  /*1bbd0*/  IMAD.WIDE R88, R8, 0x4, R222 ;  /* 0x0000000408587825 */ /* 0x010fc600078e02de */
[----:B------:R-:W1:Y:S04]  /*1bbe0*/  LDL.LU.64 R222, [R1+0x21d8] ;  /* 0x0021d80001de7983 */ /* 0x000e680000300a00 */
[----:B------:R-:W-:Y:S04]  /*1bbf0*/  STL.64 [R1+0x2180], R30 ;  /* 0x0021801e01007387 */ /* 0x000fe80000100a00 */
[----:B------:R-:W-:Y:S04]  /*1bc00*/  STL.64 [R1+0x2758], R30 ;  /* 0x0027581e01007387 */ /* 0x000fe80000100a00 */
[----:B------:R-:W-:Y:S04]  /*1bc10*/  STL.64 [R1+0x2188], R28 ;  /* 0x0021881c01007387 */ /* 0x000fe80000100a00 */
[----:B------:R-:W-:Y:S04]  /*1bc20*/  STL.64 [R1+0x27a8], R28 ;  /* 0x0027a81c01007387 */ /* 0x000fe80000100a00 */
[----:B------:R-:W-:Y:S04]  /*1bc30*/  STL.64 [R1+0x2190], R26 ;  /* 0x0021901a01007387 */ /* 0x000fe80000100a00 */
[----:B------:R-:W-:Y:S01]  /*1bc40*/  STL.64 [R1+0x27b0], R26 ;  /* 0x0027b01a01007387 */ /* 0x000fe20000100a00 */
[----:B------:R-:W-:-:S04]  /*1bc50*/  IMAD.WIDE R98, R8, 0x4, R208 ;  /* 0x0000000408627825 */ /* 0x000fc800078e02d0 */
[C---:B--2---:R-:W-:Y:S02]  /*1bc60*/  IMAD.WIDE R100, R8.reuse, 0x4, R224 ;  /* 0x0000000408647825 */ /* 0x044fe400078e02e0 */
[----:B------:R-:W2:Y:S04]  /*1bc70*/  LDL.LU.64 R224, [R1+0x21e0] ;  /* 0x0021e00001e07983 */ /* 0x000ea80000300a00 */
[----:B------:R-:W-:Y:S04]  /*1bc80*/  STL.64 [R1+0x2198], R88 ;  /* 0x0021985801007387 */ /* 0x000fe80000100a00 */
[----:B------:R-:W-:Y:S01]  /*1bc90*/  STL.64 [R1+0x27b8], R88 ;  /* 0x0027b85801007387 */ /* 0x000fe20000100a00 */
[----:B------:R-:W-:-:S03]  /*1bca0*/  IMAD.WIDE R102, R8, 0x4, R226 ;  /* 0x0000000408667825 */ /* 0x000fc600078e02e2 */
[----:B------:R-:W4:Y:S04]  /*1bcb0*/  LDL.LU.64 R226, [R1+0x1a88] ;  /* 0x001a880001e27983 */ /* 0x000f280000300a00 */
[----:B------:R-:W-:Y:S04]  /*1bcc0*/  STL.64 [R1+0x21a0], R98 ;  /* 0x0021a06201007387 */ /* 0x000fe80000100a00 */
[----:B------:R-:W-:Y:S04]  /*1bcd0*/  STL.64 [R1+0x27c0], R98 ;  /* 0x0027c06201007387 */ /* 0x000fe80000100a00 */
[----:B------:R-:W4:Y:S04]  /*1bce0*/  LDL.LU.64 R190, [R1+0x1a80] ;  /* 0x001a800001be7983 */ /* 0x000f280000300a00 */
[----:B------:R-:W4:Y:S01]  /*1bcf0*/  LDL.LU.64 R192, [R1+0x21f8] ;  /* 0x0021f80001c07983 */ /* 0x000f220000300a00 */
[----:B------:R-:W-:-:S03]  /*1bd00*/  IMAD.WIDE R116, R8, 0x4, R228 ;  /* 0x0000000408747825 */ /* 0x000fc600078e02e4 */
[----:B------:R-:W4:Y:S04]  /*1bd10*/  LDL.LU.64 R228, [R1+0x2200] ;  /* 0x0022000001e47983 */ /* 0x000f280000300a00 */
[----:B------:R-:W4:Y:S01]  /*1bd20*/  LDL.LU.64 R194, [R1+0x1a98] ;  /* 0x001a980001c27983 */ /* 0x000f220000300a00 */
[----:B---3--:R-:W-:-:S03]  /*1bd30*/  IMAD.WIDE R114, R8, 0x4, R230 ;  /* 0x0000000408727825 */ /* 0x008fc600078e02e6 */
[----:B------:R-:W3:Y:S04]  /*1bd40*/  LDL.LU.64 R230, [R1+0x1a90] ;  /* 0x001a900001e67983 */ /* 0x000ee80000300a00 */
[----:B------:R-:W-:Y:S04]  /*1bd50*/  STL.64 [R1+0x21a8], R100 ;  /* 0x0021a86401007387 */ /* 0x000fe80000100a00 */
[----:B------:R-:W-:Y:S04]  /*1bd60*/  STL.64 [R1+0x27c8], R100 ;  /* 0x0027c86401007387 */ /* 0x000fe80000100a00 */
[----:B------:R-:W3:Y:S04]  /*1bd70*/  LDL.LU.64 R202, [R1+0x2218] ;  /* 0x0022180001ca7983 */ /* 0x000ee80000300a00 */
[----:B------:R-:W-:Y:S04]  /*1bd80*/  STL.64 [R1+0x21b0], R102 ;  /* 0x0021b06601007387 */ /* 0x000fe80000100a00 */
[----:B------:R-:W-:Y:S04]  /*1bd90*/  STL.64 [R1+0x27d0], R102 ;  /* 0x0027d06601007387 */ /* 0x000fe80000100a00 */
[----:B------:R-:W3:Y:S04]  /*1bda0*/  LDL.LU.64 R208, [R1+0x2220] ;  /* 0x0022200001d07983 */ /* 0x000ee80000300a00 */
[----:B------:R-:W-:Y:S01]  /*1bdb0*/  STL.64 [R1+0x21b8], R116 ;  /* 0x0021b87401007387 */ /* 0x000fe20000100a00 */
[----:B------:R-:W-:-:S03]  /*1bdc0*/  IMAD.WIDE R112, R8, 0x4, R210 ;  /* 0x0000000408707825 */ /* 0x000fc600078e02d2 */
[----:B------:R-:W-:Y:S04]  /*1bdd0*/  STL.64 [R1+0x27d8], R116 ;  /* 0x0027d87401007387 */ /* 0x000fe80000100a00 */
[----:B------:R-:W3:Y:S04]  /*1bde0*/  LDL.LU.64 R196, [R1+0x1ab8] ;  /* 0x001ab80001c47983 */ /* 0x000ee80000300a00 */
[----:B------:R-:W3:Y:S01]  /*1bdf0*/  LDL.LU.64 R198, [R1+0x1ab0] ;  /* 0x001ab00001c67983 */ /* 0x000ee20000300a00 */
[----:B------:R-:W-:-:S04]  /*1be00*/  IMAD.WIDE R78, R8, 0x4, R220 ;  /* 0x00000004084e7825 */ /* 0x000fc800078e02dc */
[----:B-1----:R-:W-:-:S05]  /*1be10*/  IMAD.WIDE R2, R8, 0x4, R222 ;  /* 0x0000000408027825 */ /* 0x002fca00078e02de */
[----:B------:R2:W-:Y:S04]  /*1be20*/  STL.64 [R1+0x21d8], R2 ;  /* 0x0021d80201007387 */ /* 0x0005e80000100a00 */
[----:B------:R-:W3:Y:S04]  /*1be30*/  LDL.LU.64 R210, [R1+0x2238] ;  /* 0x0022380001d27983 */ /* 0x000ee80000300a00 */
[----:B------:R-:W3:Y:S04]  /*1be40*/  LDL.LU.64 R200, [R1+0x2240] ;  /* 0x0022400001c87983 */ /* 0x000ee80000300a00 */
[----:B------:R-:W3:Y:S04]  /*1be50*/  LDL.LU.64 R220, [R1+0x1ad8] ;  /* 0x001ad80001dc7983 */ /* 0x000ee80000300a00 */
[----:B------:R-:W3:Y:S04]  /*1be60*/  LDL.LU.64 R222, [R1+0x1ad0] ;  /* 0x001ad00001de7983 */ /* 0x000ee80000300a00 */
[----:B------:R-:W-:Y:S04]  /*1be70*/  STL.64 [R1+0x21c0], R114 ;  /* 0x0021c07201007387 */ /* 0x000fe80000100a00 */
[----:B------:R-:W-:Y:S01]  /*1be80*/  STL.64 [R1+0x27e0], R114 ;  /* 0x0027e07201007387 */ /* 0x000fe20000100a00 */
[----:B--2---:R-:W-:-:S03]  /*1be90*/  IMAD.WIDE R2, R8, 0x4, R224 ;  /* 0x0000000408027825 */ /* 0x004fc600078e02e0 */
[----:B------:R-:W2:Y:S04]  /*1bea0*/  LDL.LU.64 R224, [R1+0x2258] ;  /* 0x0022580001e07983 */ /* 0x000ea80000300a00 */
        /* <DEDUP_REMOVED lines=10> */
[----:B------:R-:W-:-:S03]  /*1bf50*/  IMAD.WIDE R30, R8, 0x4, R228 ;  /* 0x00000004081e7825 */ /* 0x000fc600078e02e4 */
[----:B------:R-:W4:Y:S01]  /*1bf60*/  LDL.LU.64 R228, [R1+0x1af8] ;  /* 0x001af80001e47983 */ /* 0x000f220000300a00 */
[----:B---3--:R-:W-:-:S03]  /*1bf70*/  IMAD.WIDE R2, R8, 0x4, R230 ;  /* 0x0000000408027825 */ /* 0x008fc600078e02e6 */
[----:B------:R-:W3:Y:S01]  /*1bf80*/  LDL.LU.64 R230, [R1+0x1af0] ;  /* 0x001af00001e67983 */ /* 0x000ee20000300a00 */
[----:B------:R-:W-:-:S04]  /*1bf90*/  IMAD.WIDE R4, R8, 0x4, R194 ;  /* 0x0000000408047825 */ /* 0x000fc800078e02c2 */
[C---:B------:R-:W-:Y:S01]  /*1bfa0*/  IMAD.WIDE R214, R8.reuse, 0x4, R192 ;  /* 0x0000000408d67825 */ /* 0x040fe200078e02c0 */
[----:B------:R-:W-:Y:S04]  /*1bfb0*/  STL.64 [R1+0x2208], R4 ;  /* 0x0022080401007387 */ /* 0x000fe80000100a00 */
[----:B------:R-:W-:Y:S04]  /*1bfc0*/  STL.64 [R1+0x21f8], R214 ;  /* 0x0021f8d601007387 */ /* 0x000fe80000100a00 */
[----:B------:R1:W-:Y:S04]  /*1bfd0*/  STL.64 [R1+0x2210], R2 ;  /* 0x0022100201007387 */ /* 0x0003e80000100a00 */
[----:B------:R-:W-:Y:S01]  /*1bfe0*/  STL.64 [R1+0x28b0], R214 ;  /* 0x0028b0d601007387 */ /* 0x000fe20000100a00 */
[----:B-1----:R-:W-:-:S03]  /*1bff0*/  IMAD.WIDE R2, R8, 0x4, R202 ;  /* 0x0000000408027825 */ /* 0x002fc600078e02ca */
[----:B------:R-:W3:Y:S04]  /*1c000*/  LDL.LU.64 R202, [R1+0x2278] ;  /* 0x0022780001ca7983 */ /* 0x000ee80000300a00 */
[----:B------:R-:W-:Y:S04]  /*1c010*/  STL.64 [R1+0x2200], R30 ;  /* 0x0022001e01007387 */ /* 0x000fe80000100a00 */
[----:B------:R1:W-:Y:S01]  /*1c020*/  STL.64 [R1+0x2218], R2 ;  /* 0x0022180201007387 */ /* 0x0003e20000100a00 */
[----:B------:R-:W-:-:S03]  /*1c030*/  IMAD.WIDE R4, R8, 0x4, R196 ;  /* 0x0000000408047825 */ /* 0x000fc600078e02c4 */
[----:B------:R-:W-:Y:S01]  /*1c040*/  STL.64 [R1+0x28b8], R30 ;  /* 0x0028b81e01007387 */ /* 0x000fe20000100a00 */
[----:B-1----:R-:W-:-:S03]  /*1c050*/  IMAD.WIDE R2, R8, 0x4, R208 ;  /* 0x0000000408027825 */ /* 0x002fc600078e02d0 */
[----:B------:R-:W3:Y:S04]  /*1c060*/  LDL.LU.64 R208, [R1+0x2280] ;  /* 0x0022800001d07983 */ /* 0x000ee80000300a00 */
[----:B------:R1:W-:Y:S04]  /*1c070*/  STL.64 [R1+0x2220], R2 ;  /* 0x0022200201007387 */ /* 0x0003e80000100a00 */
[----:B------:R-:W-:Y:S01]  /*1c080*/  STL.64 [R1+0x2228], R4 ;  /* 0x0022280401007387 */ /* 0x000fe20000100a00 */
[----:B-1----:R-:W-:-:S04]  /*1c090*/  IMAD.WIDE R2, R8, 0x4, R198 ;  /* 0x0000000408027825 */ /* 0x002fc800078e02c6 */
[C---:B------:R-:W-:Y:S02]  /*1c0a0*/  IMAD.WIDE R100, R8.reuse, 0x4, R210 ;  /* 0x0000000408647825 */ /* 0x040fe400078e02d2 */
[----:B------:R-:W3:Y:S04]  /*1c0b0*/  LDL.LU.64 R210, [R1+0x1b08] ;  /* 0x001b080001d27983 */ /* 0x000ee80000300a00 */
[----:B------:R-:W-:Y:S01]  /*1c0c0*/  STL.64 [R1+0x2230], R2 ;  /* 0x0022300201007387 */ /* 0x000fe20000100a00 */
[----:B------:R-:W-:-:S03]  /*1c0d0*/  IMAD.WIDE R88, R8, 0x4, R220 ;  /* 0x0000000408587825 */ /* 0x000fc600078e02dc */
[----:B------:R-:W3:Y:S01]  /*1c0e0*/  LDL.LU.64 R220, [R1+0x1b00] ;  /* 0x001b000001dc7983 */ /* 0x000ee20000300a00 */
[----:B------:R-:W-:-:S04]  /*1c0f0*/  IMAD.WIDE R98, R8, 0x4, R200 ;  /* 0x0000000408627825 */ /* 0x000fc800078e02c8 */
[C---:B------:R-:W-:Y:S02]  /*1c100*/  IMAD.WIDE R26, R8.reuse, 0x4, R222 ;  /* 0x00000004081a7825 */ /* 0x040fe400078e02de */
[----:B------:R-:W3:Y:S04]  /*1c110*/  LDL.LU.64 R222, [R1+0x2298] ;  /* 0x0022980001de7983 */ /* 0x000ee80000300a00 */
[----:B------:R-:W-:Y:S04]  /*1c120*/  STL.64 [R1+0x2238], R100 ;  /* 0x0022386401007387 */ /* 0x000fe80000100a00 */
[----:B------:R-:W-:Y:S01]  /*1c130*/  STL.64 [R1+0x27f8], R100 ;  /* 0x0027f86401007387 */ /* 0x000fe20000100a00 */
[----:B--2---:R-:W-:-:S03]  /*1c140*/  IMAD.WIDE R118, R8, 0x4, R224 ;  /* 0x0000000408767825 */ /* 0x004fc600078e02e0 */
[----:B------:R-:W2:Y:S04]  /*1c150*/  LDL.LU.64 R224, [R1+0x22a0] ;  /* 0x0022a00001e07983 */ /* 0x000ea80000300a00 */
[----:B------:R-:W-:Y:S04]  /*1c160*/  STL.64 [R1+0x2240], R98 ;  /* 0x0022406201007387 */ /* 0x000fe80000100a00 */
[----:B------:R-:W-:Y:S01]  /*1c170*/  STL.64 [R1+0x2810], R98 ;  /* 0x0028106201007387 */ /* 0x000fe20000100a00 */
[----:B----4-:R-:W-:-:S03]  /*1c180*/  IMAD.WIDE R120, R8, 0x4, R226 ;  /* 0x0000000408787825 */ /* 0x010fc600078e02e2 */
[----:B------:R-:W4:Y:S04]  /*1c190*/  LDL.LU.64 R226, [R1+0x1b30] ;  /* 0x001b300001e27983 */ /* 0x000f280000300a00 */
[----:B------:R-:W-:Y:S04]  /*1c1a0*/  STL.64 [R1+0x2248], R88 ;  /* 0x0022485801007387 */ /* 0x000fe80000100a00 */
[----:B------:R-:W-:Y:S01]  /*1c1b0*/  STL.64 [R1+0x2818], R88 ;  /* 0x0028185801007387 */ /* 0x000fe20000100a00 */
[----:B------:R-:W-:-:S03]  /*1c1c0*/  IMAD.WIDE R122, R8, 0x4, R228 ;  /* 0x00000004087a7825 */ /* 0x000fc600078e02e4 */
[----:B------:R-:W4:Y:S04]  /*1c1d0*/  LDL.LU.64 R228, [R1+0x1b28] ;  /* 0x001b280001e47983 */ /* 0x000f280000300a00 */
[----:B------:R-:W-:Y:S04]  /*1c1e0*/  STL.64 [R1+0x2250], R26 ;  /* 0x0022501a01007387 */ /* 0x000fe80000100a00 */
[----:B------:R-:W-:Y:S01]  /*1c1f0*/  STL.64 [R1+0x2820], R26 ;  /* 0x0028201a01007387 */ /* 0x000fe20000100a00 */
[----:B---3--:R-:W-:-:S03]  /*1c200*/  IMAD.WIDE R124, R8, 0x4, R230 ;  /* 0x00000004087c7825 */ /* 0x008fc600078e02e6 */
[----:B------:R-:W3:Y:S04]  /*1c210*/  LDL.LU.64 R230, [R1+0x22b8] ;  /* 0x0022b80001e67983 */ /* 0x000ee80000300a00 */
[----:B------:R-:W-:Y:S04]  /*1c220*/  STL.64 [R1+0x2258], R118 ;  /* 0x0022587601007387 */ /* 0x000fe80000100a00 */
[----:B------:R-:W-:Y:S04]  /*1c230*/  STL.64 [R1+0x2828], R118 ;  /* 0x0028287601007387 */ /* 0x000fe80000100a00 */
[----:B------:R-:W-:Y:S04]  /*1c240*/  STL.64 [R1+0x2260], R120 ;  /* 0x0022607801007387 */ /* 0x000fe80000100a00 */
[----:B------:R-:W-:Y:S01]  /*1c250*/  STL.64 [R1+0x2830], R120 ;  /* 0x0028307801007387 */ /* 0x000fe20000100a00 */
[----:B------:R-:W-:-:S04]  /*1c260*/  IMAD.WIDE R24, R8, 0x4, R202 ;  /* 0x0000000408187825 */ /* 0x000fc800078e02ca */
[C---:B------:R-:W-:Y:S02]  /*1c270*/  IMAD.WIDE R250, R8.reuse, 0x4, R208 ;  /* 0x0000000408fa7825 */ /* 0x040fe400078e02d0 */
[----:B------:R-:W3:Y:S04]  /*1c280*/  LDL.LU.64 R208, [R1+0x22c0] ;  /* 0x0022c00001d07983 */ /* 0x000ee80000300a00 */
[----:B------:R-:W-:Y:S04]  /*1c290*/  STL.64 [R1+0x2268], R122 ;  /* 0x0022687a01007387 */ /* 0x000fe80000100a00 */
[----:B------:R-:W-:Y:S04]  /*1c2a0*/  STL.64 [R1+0x2838], R122 ;  /* 0x0028387a01007387 */ /* 0x000fe80000100a00 */
[----:B------:R-:W-:Y:S04]  /*1c2b0*/  STL.64 [R1+0x2270], R124 ;  /* 0x0022707c01007387 */ /* 0x000fe80000100a00 */
[----:B------:R-:W-:Y:S01]  /*1c2c0*/  STL.64 [R1+0x2868], R124 ;  /* 0x0028687c01007387 */ /* 0x000fe20000100a00 */
[----:B------:R-:W-:-:S03]  /*1c2d0*/  IMAD.WIDE R248, R8, 0x4, R210 ;  /* 0x0000000408f87825 */ /* 0x000fc600078e02d2 */
[----:B------:R-:W3:Y:S04]  /*1c2e0*/  LDL.LU.64 R210, [R1+0x1b60] ;  /* 0x001b600001d27983 */ /* 0x000ee80000300a00 */
[----:B------:R-:W-:Y:S01]  /*1c2f0*/  STL.64 [R1+0x2278], R24 ;  /* 0x0022781801007387 */ /* 0x000fe20000100a00 */
[----:B------:R-:W-:-:S03]  /*1c300*/  IMAD.WIDE R246, R8, 0x4, R220 ;  /* 0x0000000408f67825 */ /* 0x000fc600078e02dc */
[----:B------:R-:W-:Y:S04]  /*1c310*/  STL.64 [R1+0x2870], R24 ;  /* 0x0028701801007387 */ /* 0x000fe80000100a00 */
[----:B------:R-:W3:Y:S01]  /*1c320*/  LDL.LU.64 R220, [R1+0x1b58] ;  /* 0x001b580001dc7983 */ /* 0x000ee20000300a00 */
[----:B------:R-:W-:-:S03]  /*1c330*/  IMAD.WIDE R104, R8, 0x4, R222 ;  /* 0x0000000408687825 */ /* 0x000fc600078e02de */
[----:B------:R-:W-:Y:S04]  /*1c340*/  STL.64 [R1+0x2280], R250 ;  /* 0x002280fa01007387 */ /* 0x000fe80000100a00 */
[----:B------:R-:W-:Y:S04]  /*1c350*/  STL.64 [R1+0x2878], R250 ;  /* 0x002878fa01007387 */ /* 0x000fe80000100a00 */
        /* <DEDUP_REMOVED lines=10> */
[----:B------:R-:W-:Y:S04]  /*1c400*/  STL.64 [R1+0x28c8], R104 ;  /* 0x0028c86801007387 */ /* 0x000fe80000100a00 */
[----:B------:R-:W4:Y:S01]  /*1c410*/  LDL.LU.64 R198, [R1+0x22f0] ;  /* 0x0022f00001c67983 */ /* 0x000f220000300a00 */
[----:B------:R-:W-:-:S03]  /*1c420*/  IMAD.WIDE R242, R8, 0x4, R228 ;  /* 0x0000000408f27825 */ /* 0x000fc600078e02e4 */
[----:B------:R-:W4:Y:S04]  /*1c430*/  LDL.LU.64 R228, [R1+0x22f8] ;  /* 0x0022f80001e47983 */ /* 0x000f280000300a00 */
[----:B------:R-:W4:Y:S01]  /*1c440*/  LDL.LU.64 R200, [R1+0x2300] ;  /* 0x0023000001c87983 */ /* 0x000f220000300a00 */
[----:B---3--:R-:W-:-:S03]  /*1c450*/  IMAD.WIDE R76, R8, 0x4, R230 ;  /* 0x00000004084c7825 */ /* 0x008fc600078e02e6 */
[----:B------:R-:W3:Y:S04]  /*1c460*/  LDL.LU.64 R230, [R1+0x2328] ;  /* 0x0023280001e67983 */ /* 0x000ee80000300a00 */
[----:B------:R-:W-:Y:S04]  /*1c470*/  STL.64 [R1+0x22a0], R234 ;  /* 0x0022a0ea01007387 */ /* 0x000fe80000100a00 */
[----:B------:R1:W-:Y:S04]  /*1c480*/  STL.64 [R1+0x28d0], R234 ;  /* 0x0028d0ea01007387 */ /* 0x0003e80000100a00 */
        /* <DEDUP_REMOVED lines=9> */
[----:B------:R-:W-:-:S03]  /*1c520*/  IMAD.WIDE R70, R8, 0x4, R220 ;  /* 0x0000000408467825 */ /* 0x000fc600078e02dc */
[----:B------:R-:W3:Y:S04]  /*1c530*/  LDL.LU.64 R220, [R1+0x2318] ;  /* 0x0023180001dc7983 */ /* 0x000ee80000300a00 */
[----:B------:R-:W-:Y:S04]  /*1c540*/  STL.64 [R1+0x22b8], R76 ;  /* 0x0022b84c01007387 */ /* 0x000fe80000100a00 */
[----:B------:R2:W-:Y:S01]  /*1c550*/  STL.64 [R1+0x28e8], R76 ;  /* 0x0028e84c01007387 */ /* 0x0005e20000100a00 */
[----:B-1----:R-:W-:-:S03]  /*1c560*/  IMAD.WIDE R234, R8, 0x4, R222 ;  /* 0x0000000408ea7825 */ /* 0x002fc600078e02de */
[----:B------:R-:W3:Y:S04]  /*1c570*/  LDL.LU.64 R222, [R1+0x2310] ;  /* 0x0023100001de7983 */ /* 0x000ee80000300a00 */
[----:B------:R-:W-:Y:S04]  /*1c580*/  STL.64 [R1+0x22c0], R74 ;  /* 0x0022c04a01007387 */ /* 0x000fe80000100a00 */
[----:B------:R1:W-:Y:S01]  /*1c590*/  STL.64 [R1+0x28f0], R74 ;  /* 0x0028f04a01007387 */ /* 0x0003e20000100a00 */
        /* <DEDUP_REMOVED lines=10> */
[----:B------:R-:W-:Y:S01]  /*1c640*/  STL.64 [R1+0x22e8], R246 ;  /* 0x0022e8f601007387 */ /* 0x000fe20000100a00 */
[----:B---3--:R-:W-:-:S03]  /*1c650*/  IMAD.WIDE R124, R8, 0x4, R230 ;  /* 0x00000004087c7825 */ /* 0x008fc600078e02e6 */
[----:B------:R-:W3:Y:S01]  /*1c660*/  LDL.LU.64 R230, [R1+0x1ba0] ;  /* 0x001ba00001e67983 */ /* 0x000ee20000300a00 */
[----:B------:R-:W-:-:S04]  /*1c670*/  IMAD.WIDE R30, R8, 0x4, R198 ;  /* 0x00000004081e7825 */ /* 0x000fc800078e02c6 */
[C---:B------:R-:W-:Y:S01]  /*1c680*/  IMAD.WIDE R126, R8.reuse, 0x4, R200 ;  /* 0x00000004087e7825 */ /* 0x040fe200078e02c8 */
[----:B------:R-:W-:Y:S04]  /*1c690*/  STL.64 [R1+0x22f0], R30 ;  /* 0x0022f01e01007387 */ /* 0x000fe80000100a00 */
[----:B------:R-:W-:Y:S01]  /*1c6a0*/  STL.64 [R1+0x22f8], R24 ;  /* 0x0022f81801007387 */ /* 0x000fe20000100a00 */
[----:B------:R-:W-:-:S03]  /*1c6b0*/  IMAD.WIDE R96, R8, 0x4, R202 ;  /* 0x0000000408607825 */ /* 0x000fc600078e02ca */
[----:B------:R-:W3:Y:S04]  /*1c6c0*/  LDL.LU.64 R188, [R1+0x2378] ;  /* 0x0023780001bc7983 */ /* 0x000ee80000300a00 */
[----:B------:R-:W3:Y:S04]  /*1c6d0*/  LDL.LU.64 R190, [R1+0x2350] ;  /* 0x0023500001be7983 */ /* 0x000ee80000300a00 */
[----:B------:R-:W-:Y:S04]  /*1c6e0*/  STL.64 [R1+0x2300], R126 ;  /* 0x0023007e01007387 */ /* 0x000fe80000100a00 */
[----:B------:R-:W3:Y:S04]  /*1c6f0*/  LDL.LU.64 R192, [R1+0x1b98] ;  /* 0x001b980001c07983 */ /* 0x000ee80000300a00 */
[----:B------:R-:W3:Y:S04]  /*1c700*/  LDL.LU.64 R194, [R1+0x1b80] ;  /* 0x001b800001c27983 */ /* 0x000ee80000300a00 */
[----:B------:R-:W-:Y:S04]  /*1c710*/  STL.64 [R1+0x23e8], R124 ;  /* 0x0023e87c01007387 */ /* 0x000fe80000100a00 */
[----:B------:R-:W3:Y:S04]  /*1c720*/  LDL.LU.64 R196, [R1+0x2370] ;  /* 0x0023700001c47983 */ /* 0x000ee80000300a00 */
[----:B------:R-:W3:Y:S04]  /*1c730*/  LDL.LU.64 R198, [R1+0x2348] ;  /* 0x0023480001c67983 */ /* 0x000ee80000300a00 */
[----:B------:R-:W-:Y:S01]  /*1c740*/  STL.64 [R1+0x23e0], R96 ;  /* 0x0023e06001007387 */ /* 0x000fe20000100a00 */
[----:B------:R-:W-:-:S03]  /*1c750*/  IMAD.WIDE R88, R8, 0x4, R208 ;  /* 0x0000000408587825 */ /* 0x000fc600078e02d0 */
[----:B------:R-:W3:Y:S04]  /*1c760*/  LDL.LU.64 R200, [R1+0x1b78] ;  /* 0x001b780001c87983 */ /* 0x000ee80000300a00 */
[----:B------:R-:W3:Y:S04]  /*1c770*/  LDL.LU.64 R202, [R1+0x1b70] ;  /* 0x001b700001ca7983 */ /* 0x000ee80000300a00 */
[----:B------:R-:W-:Y:S04]  /*1c780*/  STL.64 [R1+0x23d8], R88 ;  /* 0x0023d85801007387 */ /* 0x000fe80000100a00 */
[----:B------:R-:W3:Y:S01]  /*1c790*/  LDL.LU.64 R208, [R1+0x2368] ;  /* 0x0023680001d07983 */ /* 0x000ee20000300a00 */
[----:B------:R-:W-:-:S03]  /*1c7a0*/  IMAD.WIDE R98, R8, 0x4, R210 ;  /* 0x0000000408627825 */ /* 0x000fc600078e02d2 */
[----:B------:R-:W3:Y:S04]  /*1c7b0*/  LDL.LU.64 R210, [R1+0x2340] ;  /* 0x0023400001d27983 */ /* 0x000ee80000300a00 */
[----:B------:R-:W-:Y:S01]  /*1c7c0*/  STL.64 [R1+0x23d0], R98 ;  /* 0x0023d06201007387 */ /* 0x000fe20000100a00 */
[----:B------:R-:W-:-:S03]  /*1c7d0*/  IMAD.WIDE R204, R8, 0x4, R220 ;  /* 0x0000000408cc7825 */ /* 0x000fc600078e02dc */
[----:B------:R-:W3:Y:S01]  /*1c7e0*/  LDL.LU.64 R220, [R1+0x1b68] ;  /* 0x001b680001dc7983 */ /* 0x000ee20000300a00 */
[----:B------:R-:W-:-:S03]  /*1c7f0*/  IMAD.WIDE R206, R8, 0x4, R222 ;  /* 0x0000000408ce7825 */ /* 0x000fc600078e02de */
[----:B------:R-:W3:Y:S04]  /*1c800*/  LDL.LU.64 R222, [R1+0x1b50] ;  /* 0x001b500001de7983 */ /* 0x000ee80000300a00 */
[----:B------:R-:W-:Y:S01]  /*1c810*/  STL.64 [R1+0x23c8], R204 ;  /* 0x0023c8cc01007387 */ /* 0x000fe20000100a00 */
[----:B--2---:R-:W-:-:S03]  /*1c820*/  IMAD.WIDE R28, R8, 0x4, R224 ;  /* 0x00000004081c7825 */ /* 0x004fc600078e02e0 */
[----:B------:R-:W2:Y:S01]  /*1c830*/  LDL.LU.64 R224, [R1+0x2338] ;  /* 0x0023380001e07983 */ /* 0x000ea20000300a00 */
[----:B----4-:R-:W-:-:S03]  /*1c840*/  IMAD.WIDE R32, R8, 0x4, R226 ;  /* 0x0000000408207825 */ /* 0x010fc600078e02e2 */
[----:B------:R-:W4:Y:S04]  /*1c850*/  LDL.LU.64 R226, [R1+0x2330] ;  /* 0x0023300001e27983 */ /* 0x000f280000300a00 */
[----:B------:R-:W-:Y:S01]  /*1c860*/  STL.64 [R1+0x23c0], R206 ;  /* 0x0023c0ce01007387 */ /* 0x000fe20000100a00 */
[----:B------:R-:W-:-:S03]  /*1c870*/  IMAD.WIDE R34, R8, 0x4, R228 ;  /* 0x0000000408227825 */ /* 0x000fc600078e02e4 */
[----:B------:R-:W4:Y:S01]  /*1c880*/  LDL.LU.64 R228, [R1+0x1b48] ;  /* 0x001b480001e47983 */ /* 0x000f220000300a00 */
[----:B---3--:R-:W-:-:S03]  /*1c890*/  IMAD.WIDE R36, R8, 0x4, R230 ;  /* 0x0000000408247825 */ /* 0x008fc600078e02e6 */
[----:B------:R-:W3:Y:S04]  /*1c8a0*/  LDL.LU.64 R230, [R1+0x1b20] ;  /* 0x001b200001e67983 */ /* 0x000ee80000300a00 */
[----:B------:R-:W-:Y:S04]  /*1c8b0*/  STL.64 [R1+0x23b8], R28 ;  /* 0x0023b81c01007387 */ /* 0x000fe80000100a00 */
[----:B------:R-:W-:Y:S01]  /*1c8c0*/  STL.64 [R1+0x23b0], R32 ;  /* 0x0023b02001007387 */ /* 0x000fe20000100a00 */
[----:B------:R-:W-:-:S03]  /*1c8d0*/  IMAD.WIDE R86, R8, 0x4, R188 ;  /* 0x0000000408567825 */ /* 0x000fc600078e02bc */
[----:B------:R-:W-:Y:S01]  /*1c8e0*/  STL.64 [R1+0x23a8], R34 ;  /* 0x0023a82201007387 */ /* 0x000fe20000100a00 */
[----:B------:R-:W-:-:S03]  /*1c8f0*/  IMAD.WIDE R84, R8, 0x4, R190 ;  /* 0x0000000408547825 */ /* 0x000fc600078e02be */
[----:B------:R-:W-:Y:S04]  /*1c900*/  STL.64 [R1+0x23a0], R36 ;  /* 0x0023a02401007387 */ /* 0x000fe80000100a00 */
        /* <DEDUP_REMOVED lines=16> */
[----:B------:R-:W-:-:S05]  /*1ca10*/  IMAD.WIDE R90, R8, 0x4, R210 ;  /* 0x00000004085a7825 */ /* 0x000fca00078e02d2 */
[----:B------:R-:W-:Y:S01]  /*1ca20*/  STL.64 [R1+0x2348], R90 ;  /* 0x0023485a01007387 */ /* 0x000fe20000100a00 */
[----:B------:R-:W-:-:S05]  /*1ca30*/  IMAD.WIDE R92, R8, 0x4, R220 ;  /* 0x00000004085c7825 */ /* 0x000fca00078e02dc */
[----:B------:R-:W-:Y:S01]  /*1ca40*/  STL.64 [R1+0x2340], R92 ;  /* 0x0023405c01007387 */ /* 0x000fe20000100a00 */
[----:B------:R-:W-:-:S05]  /*1ca50*/  IMAD.WIDE R94, R8, 0x4, R222 ;  /* 0x00000004085e7825 */ /* 0x000fca00078e02de */
[----:B------:R-:W-:Y:S01]  /*1ca60*/  STL.64 [R1+0x2328], R94 ;  /* 0x0023285e01007387 */ /* 0x000fe20000100a00 */
[----:B--2---:R-:W-:-:S05]  /*1ca70*/  IMAD.WIDE R68, R8, 0x4, R224 ;  /* 0x0000000408447825 */ /* 0x004fca00078e02e0 */
[----:B------:R-:W-:Y:S04]  /*1ca80*/  STL.64 [R1+0x2320], R68 ;  /* 0x0023204401007387 */ /* 0x000fe80000100a00 */
[----:B------:R-:W-:Y:S01]  /*1ca90*/  STL [R1+0x200], RZ ;  /* 0x000200ff01007387 */ /* 0x000fe20000100800 */
[----:B----4-:R-:W-:-:S05]  /*1caa0*/  IMAD.WIDE R66, R8, 0x4, R226 ;  /* 0x0000000408427825 */ /* 0x010fca00078e02e2 */
[----:B------:R-:W-:Y:S04]  /*1cab0*/  STL.64 [R1+0x2318], R66 ;  /* 0x0023184201007387 */ /* 0x000fe80000100a00 */
[----:B------:R-:W-:Y:S01]  /*1cac0*/  STL [R1+0x204], RZ ;  /* 0x000204ff01007387 */ /* 0x000fe20000100800 */
[----:B------:R-:W-:-:S05]  /*1cad0*/  IMAD.WIDE R64, R8, 0x4, R228 ;  /* 0x0000000408407825 */ /* 0x000fca00078e02e4 */
[----:B------:R-:W-:Y:S04]  /*1cae0*/  STL.64 [R1+0x2310], R64 ;  /* 0x0023104001007387 */ /* 0x000fe80000100a00 */
[----:B------:R-:W-:Y:S01]  /*1caf0*/  STL [R1+0x208], RZ ;  /* 0x000208ff01007387 */ /* 0x000fe20000100800 */
[----:B---3--:R-:W-:-:S05]  /*1cb00*/  IMAD.WIDE R62, R8, 0x4, R230 ;  /* 0x00000004083e7825 */ /* 0x008fca00078e02e6 */
[----:B------:R-:W-:Y:S04]  /*1cb10*/  STL.64 [R1+0x2308], R62 ;  /* 0x0023083e01007387 */ /* 0x000fe80000100a00 */
[----:B------:R-:W-:Y:S04]  /*1cb20*/  STL [R1+0x20c], RZ ;  /* 0x00020cff01007387 */ /* 0x000fe80000100800 */
        /* <DEDUP_REMOVED lines=12> */
[----:B------:R-:W2:Y:S04]  /*1cbf0*/  LDL.LU.64 R118, [R1+0xe90] ;  /* 0x000e900001767983 */ /* 0x000ea80000300a00 */
[----:B------:R-:W3:Y:S04]  /*1cc00*/  LDL.LU.64 R114, [R1+0xe88] ;  /* 0x000e880001727983 */ /* 0x000ee80000300a00 */
[----:B------:R-:W4:Y:S04]  /*1cc10*/  LDL.LU.64 R112, [R1+0xe80] ;  /* 0x000e800001707983 */ /* 0x000f280000300a00 */
[----:B------:R-:W4:Y:S04]  /*1cc20*/  LDL.LU.64 R102, [R1+0xe78] ;  /* 0x000e780001667983 */ /* 0x000f280000300a00 */
[----:B------:R-:W4:Y:S04]  /*1cc30*/  LDL.LU.64 R100, [R1+0xe70] ;  /* 0x000e700001647983 */ /* 0x000f280000300a00 */
[----:B------:R-:W4:Y:S04]  /*1cc40*/  LDL.LU.64 R78, [R1+0xe68] ;  /* 0x000e6800014e7983 */ /* 0x000f280000300a00 */
[----:B------:R-:W4:Y:S04]  /*1cc50*/  LDL.LU.64 R214, [R1+0xe60] ;  /* 0x000e600001d67983 */ /* 0x000f280000300a00 */
[----:B------:R-:W1:Y:S04]  /*1cc60*/  LDL.LU.64 R116, [R1+0xe58] ;  /* 0x000e580001747983 */ /* 0x000e680000300a00 */
        /* <DEDUP_REMOVED lines=8> */
[----:B------:R-:W-:Y:S01]  /*1ccf0*/  IADD3 R26, R252, -0x100, RZ ;  /* 0xffffff00fc1a7810 */ /* 0x000fe20007ffe0ff */
[----:B--2---:R-:W-:-:S04]  /*1cd00*/  IMAD.WIDE R118, R0, 0x4, R118 ;  /* 0x0000000400767825 */ /* 0x004fc800078e0276 */
[C---:B---3--:R-:W-:Y:S01]  /*1cd10*/  IMAD.WIDE R114, R0.reuse, 0x4, R114 ;  /* 0x0000000400727825 */ /* 0x048fe200078e0272 */
[----:B------:R-:W-:Y:S03]  /*1cd20*/  STL.64 [R1+0xc68], R118 ;  /* 0x000c687601007387 */ /* 0x000fe60000100a00 */
[C---:B----4-:R-:W-:Y:S01]  /*1cd30*/  IMAD.WIDE R112, R0.reuse, 0x4, R112 ;  /* 0x0000000400707825 */ /* 0x050fe200078e0270 */
[----:B------:R2:W-:Y:S03]  /*1cd40*/  LDGSTS.E [R236+0x1e600], [R118.64], !P6 ;  /* 0x1e60000076ec7fae */ /* 0x0005e6000f121848 */
[C---:B------:R-:W-:Y:S01]  /*1cd50*/  IMAD.WIDE R102, R0.reuse, 0x4, R102 ;  /* 0x0000000400667825 */ /* 0x040fe200078e0266 */
[----:B------:R-:W-:Y:S03]  /*1cd60*/  STL.64 [R1+0xc70], R114 ;  /* 0x000c707201007387 */ /* 0x000fe60000100a00 */
[C---:B------:R-:W-:Y:S01]  /*1cd70*/  IMAD.WIDE R100, R0.reuse, 0x4, R100 ;  /* 0x0000000400647825 */ /* 0x040fe200078e0264 */
[----:B------:R2:W-:Y:S03]  /*1cd80*/  LDGSTS.E [R236+0x1e680], [R114.64], !P6 ;  /* 0x1e68000072ec7fae */ /* 0x0005e6000f121848 */
[C---:B------:R-:W-:Y:S01]  /*1cd90*/  IMAD.WIDE R78, R0.reuse, 0x4, R78 ;  /* 0x00000004004e7825 */ /* 0x040fe200078e024e */
[----:B------:R-:W-:Y:S03]  /*1cda0*/  STL.64 [R1+0xc78], R112 ;  /* 0x000c787001007387 */ /* 0x000fe60000100a00 */
[C---:B------:R-:W-:Y:S01]  /*1cdb0*/  IMAD.WIDE R76, R0.reuse, 0x4, R214 ;  /* 0x00000004004c7825 */ /* 0x040fe200078e02d6 */
[----:B------:R4:W-:Y:S03]  /*1cdc0*/  LDGSTS.E [R236+0x1e700], [R112.64], !P6 ;  /* 0x1e70000070ec7fae */ /* 0x0009e6000f121848 */
[C---:B-1----:R-:W-:Y:S01]  /*1cdd0*/  IMAD.WIDE R74, R0.reuse, 0x4, R116 ;  /* 0x00000004004a7825 */ /* 0x042fe200078e0274 */
[----:B------:R1:W-:Y:S03]  /*1cde0*/  STL.64 [R1+0xc80], R102 ;  /* 0x000c806601007387 */ /* 0x0003e60000100a00 */
[C---:B------:R-:W-:Y:S01]  /*1cdf0*/  IMAD.WIDE R106, R0.reuse, 0x4, R106 ;  /* 0x00000004006a7825 */ /* 0x040fe200078e026a */
[----:B------:R1:W-:Y:S04]  /*1ce00*/  LDGSTS.E [R236+0x1e780], [R102.64], !P6 ;  /* 0x1e78000066ec7fae */ /* 0x0003e8000f121848 */
[----:B------:R-:W-:Y:S01]  /*1ce10*/  STL.64 [R1+0xe70], R100 ;  /* 0x000e706401007387 */ /* 0x000fe20000100a00 */
[----:B------:R-:W-:-:S03]  /*1ce20*/  IMAD.WIDE R218, R0, 0x4, R218 ;  /* 0x0000000400da7825 */ /* 0x000fc600078e02da */
[----:B------:R-:W-:Y:S01]  /*1ce30*/  STL.64 [R1+0xe68], R78 ;  /* 0x000e684e01007387 */ /* 0x000fe20000100a00 */
[----:B-1----:R-:W-:-:S03]  /*1ce40*/  IMAD.WIDE R102, R0, 0x4, R238 ;  /* 0x0000000400667825 */ /* 0x002fc600078e02ee */
[----:B------:R1:W-:Y:S01]  /*1ce50*/  STL.64 [R1+0xe60], R76 ;  /* 0x000e604c01007387 */ /* 0x0003e20000100a00 */
[----:B------:R-:W-:-:S03]  /*1ce60*/  IMAD.WIDE R216, R0, 0x4, R216 ;  /* 0x0000000400d87825 */ /* 0x000fc600078e02d8 */
[----:B------:R1:W-:Y:S01]  /*1ce70*/  STL.64 [R1+0xe58], R74 ;  /* 0x000e584a01007387 */ /* 0x0003e20000100a00 */
[----:B------:R-:W-:-:S03]  /*1ce80*/  IMAD.WIDE R212, R0, 0x4, R212 ;  /* 0x0000000400d47825 */ /* 0x000fc600078e02d4 */
[----:B------:R1:W-:Y:S01]  /*1ce90*/  LDGSTS.E [R236+0x1ee00], [R100.64], !P5 ;  /* 0x1ee0000064ec7fae */ /* 0x0003e2000e921848 */
[----:B------:R-:W-:-:S03]  /*1cea0*/  IMAD.WIDE R38, R0, 0x4, R38 ;  /* 0x0000000400267825 */ /* 0x000fc600078e0226 */
[----:B------:R-:W-:Y:S04]  /*1ceb0*/  STL.64 [R1+0xe50], R106 ;  /* 0x000e506a01007387 */ /* 0x000fe80000100a00 */
[----:B------:R1:W-:Y:S04]  /*1cec0*/  LDGSTS.E [R236+0x1ee80], [R78.64], !P5 ;  /* 0x1ee800004eec7fae */ /* 0x0003e8000e921848 */
[----:B------:R1:W-:Y:S04]  /*1ced0*/  STL.64 [R1+0xe48], R102 ;  /* 0x000e486601007387 */ /* 0x0003e80000100a00 */
[----:B------:R1:W-:Y:S04]  /*1cee0*/  LDGSTS.E [R236+0x1ef00], [R76.64], !P5 ;  /* 0x1ef000004cec7fae */ /* 0x0003e8000e921848 */
[----:B------:R2:W-:Y:S04]  /*1cef0*/  STL.64 [R1+0xe40], R218 ;  /* 0x000e40da01007387 */ /* 0x0005e80000100a00 */
[----:B------:R2:W-:Y:S01]  /*1cf00*/  STL.64 [R1+0xe38], R216 ;  /* 0x000e38d801007387 */ /* 0x0005e20000100a00 */
[----:B-1----:R-:W-:-:S03]  /*1cf10*/  IMAD.WIDE R76, R0, 0x4, R108 ;  /* 0x00000004004c7825 */ /* 0x002fc600078e026c */
[----:B------:R1:W-:Y:S04]  /*1cf20*/  LDGSTS.E [R236+0x1ef80], [R74.64], !P5 ;  /* 0x1ef800004aec7fae */ /* 0x0003e8000e921848 */
[----:B------:R2:W-:Y:S04]  /*1cf30*/  STL.64 [R1+0xe28], R212 ;  /* 0x000e28d401007387 */ /* 0x0005e80000100a00 */
[----:B------:R-:W3:Y:S01]  /*1cf40*/  LDL.64 R240, [R1+0x1bd8] ;  /* 0x001bd80001f07983 */ /* 0x000ee20000100a00 */
[----:B-1----:R-:W-:-:S03]  /*1cf50*/  IMAD.WIDE R74, R0, 0x4, R110 ;  /* 0x00000004004a7825 */ /* 0x002fc600078e026e */
[----:B------:R1:W-:Y:S04]  /*1cf60*/  STL.64 [R1+0xe18], R38 ;  /* 0x000e182601007387 */ /* 0x0003e80000100a00 */
[----:B------:R-:W3:Y:S04]  /*1cf70*/  LDL.64 R248, [R1+0x1be0] ;  /* 0x001be00001f87983 */ /* 0x000ee80000100a00 */
[----:B------:R1:W-:Y:S04]  /*1cf80*/  STL.64 [R1+0xe10], R76 ;  /* 0x000e104c01007387 */ /* 0x0003e80000100a00 */
[----:B------:R-:W3:Y:S01]  /*1cf90*/  LDL.64 R250, [R1+0x1be8] ;  /* 0x001be80001fa7983 */ /* 0x000ee20000100a00 */
[----:B------:R-:W-:-:S03]  /*1cfa0*/  ISETP.GE.U32.AND P5, PT, R26, 0x7ffffe81, PT ;  /* 0x7ffffe811a00780c */ /* 0x000fc60003fa6070 */
[----:B------:R1:W-:Y:S04]  /*1cfb0*/  STL.64 [R1+0xe08], R74 ;  /* 0x000e084a01007387 */ /* 0x0003e80000100a00 */
[----:B------:R-:W3:Y:S04]  /*1cfc0*/  LDL.64 R122, [R1+0x1bf0] ;  /* 0x001bf000017a7983 */ /* 0x000ee80000100a00 */
[----:B------:R-:W3:Y:S04]  /*1cfd0*/  LDL.64 R120, [R1+0x1cd8] ;  /* 0x001cd80001787983 */ /* 0x000ee80000100a00 */
[----:B--2---:R-:W2:Y:S04]  /*1cfe0*/  LDL.64 R118, [R1+0x1ce0] ;  /* 0x001ce00001767983 */ /* 0x004ea80000100a00 */
[----:B------:R-:W2:Y:S04]  /*1cff0*/  LDL.64 R26, [R1+0x1ce8] ;  /* 0x001ce800011a7983 */ /* 0x000ea80000100a00 */
[----:B------:R-:W2:Y:S04]  /*1d000*/  LDL.64 R100, [R1+0x1cf0] ;  /* 0x001cf00001647983 */ /* 0x000ea80000100a00 */
[----:B------:R-:W2:Y:S04]  /*1d010*/  LDL.64 R214, [R1+0x1dd8] ;  /* 0x001dd80001d67983 */ /* 0x000ea80000100a00 */
[----:B------:R-:W2:Y:S04]  /*1d020*/  LDL.64 R78, [R1+0x1de0] ;  /* 0x001de000014e7983 */ /* 0x000ea80000100a00 */
[----:B----4-:R-:W2:Y:S04]  /*1d030*/  LDL.64 R112, [R1+0x1de8] ;  /* 0x001de80001707983 */ /* 0x010ea80000100a00 */
[----:B------:R-:W2:Y:S04]  /*1d040*/  LDL.64 R108, [R1+0x1df0] ;  /* 0x001df000016c7983 */ /* 0x000ea80000100a00 */
[----:B------:R-:W2:Y:S01]  /*1d050*/  LDL.64 R110, [R1+0x1ed8] ;  /* 0x001ed800016e7983 */ /* 0x000ea20000100a00 */
[----:B------:R-:W-:-:S03]  /*1d060*/  IMAD.MOV.U32 R117, RZ, RZ, 0x7f ;  /* 0x0000007fff757424 */ /* 0x000fc600078e00ff */
[----:B------:R1:W-:Y:S02]  /*1d070*/  LDGSTS.E [R236+0x1f600], [R106.64], !P3 ;  /* 0x1f6000006aec7fae */ /* 0x0003e4000d921848 */
[----:B------:R-:W-:Y:S02]  /*1d080*/  IADD3 R252, R117, c[0x0][0x180], RZ ;  /* 0x0000600075fc7a10 */ /* 0x000fe40007ffe0ff */
[----:B------:R-:W2:Y:S04]  /*1d090*/  LDL.64 R114, [R1+0x1ee0] ;  /* 0x001ee00001727983 */ /* 0x000ea80000100a00 */
[----:B------:R1:W-:Y:S04]  /*1d0a0*/  LDGSTS.E [R236+0x1f680], [R102.64], !P3 ;  /* 0x1f68000066ec7fae */ /* 0x0003e8000d921848 */
[----:B------:R-:W2:Y:S04]  /*1d0b0*/  LDL.64 R116, [R1+0x1ee8] ;  /* 0x001ee80001747983 */ /* 0x000ea80000100a00 */
[----:B------:R-:W2:Y:S04]  /*1d0c0*/  LDL.64 R238, [R1+0x1fd8] ;  /* 0x001fd80001ee7983 */ /* 0x000ea80000100a00 */
[----:B-1----:R-:W2:Y:S04]  /*1d0d0*/  LDL.64 R102, [R1+0x1ef0] ;  /* 0x001ef00001667983 */ /* 0x002ea80000100a00 */
[----:B------:R1:W-:Y:S04]  /*1d0e0*/  LDGSTS.E [R236+0x1f700], [R218.64], !P3 ;  /* 0x1f700000daec7fae */ /* 0x0003e8000d921848 */
[----:B------:R-:W2:Y:S04]  /*1d0f0*/  LDL.64 R106, [R1+0x1fe0] ;  /* 0x001fe000016a7983 */ /* 0x000ea80000100a00 */
[----:B------:R1:W-:Y:S04]  /*1d100*/  LDGSTS.E [R236+0x1f780], [R216.64], !P3 ;  /* 0x1f780000d8ec7fae */ /* 0x0003e8000d921848 */
[----:B------:R1:W-:Y:S04]  /*1d110*/  LDGSTS.E [R236+0x1fe00], [R212.64], !P5 ;  /* 0x1fe00000d4ec7fae */ /* 0x0003e8000e921848 */
[----:B-1----:R-:W2:Y:S04]  /*1d120*/  LDL.64 R218, [R1+0x1ff0] ;  /* 0x001ff00001da7983 */ /* 0x002ea80000100a00 */
[----:B------:R-:W2:Y:S04]  /*1d130*/  LDL.64 R216, [R1+0x1fe8] ;  /* 0x001fe80001d87983 */ /* 0x000ea80000100a00 */
[----:B------:R1:W-:Y:S04]  /*1d140*/  LDGSTS.E [R236+0x1fe80], [R38.64], !P5 ;  /* 0x1fe8000026ec7fae */ /* 0x0003e8000e921848 */
[----:B------:R-:W2:Y:S01]  /*1d150*/  LDL.64 R212, [R1+0x20d8] ;  /* 0x0020d80001d47983 */ /* 0x000ea20000100a00 */
[----:B------:R-:W-:-:S03]  /*1d160*/  SEL R10, R9, RZ, P4 ;  /* 0x000000ff090a7207 */ /* 0x000fc60002000000 */
[----:B------:R-:W2:Y:S04]  /*1d170*/  LDL.64 R242, [R1+0x21e8] ;  /* 0x0021e80001f27983 */ /* 0x000ea80000100a00 */
[----:B-1----:R-:W2:Y:S01]  /*1d180*/  LDL.64 R38, [R1+0x20e0] ;  /* 0x0020e00001267983 */ /* 0x002ea20000100a00 */
[----:B------:R-:W-:Y:S02]  /*1d190*/  SEL R9, RZ, 0x4, P1 ;  /* 0x00000004ff097807 */ /* 0x000fe40000800000 */
[----:B------:R-:W-:Y:S01]  /*1d1a0*/  ISETP.NE.U32.AND P1, PT, R10, RZ, PT ;  /* 0x000000ff0a00720c */ /* 0x000fe20003f25070 */
[----:B------:R1:W-:Y:S01]  /*1d1b0*/  LDGSTS.E [R236+0x1ff00], [R76.64], !P5 ;  /* 0x1ff000004cec7fae */ /* 0x0003e2000e921848 */
[----:B------:R-:W-:Y:S02]  /*1d1c0*/  SEL R10, R9, RZ, P4 ;  /* 0x000000ff090a7207 */ /* 0x000fe40002000000 */
[----:B------:R-:W-:Y:S01]  /*1d1d0*/  SEL R9, R11, RZ, P4 ;  /* 0x000000ff0b097207 */ /* 0x000fe20002000000 */
[----:B------:R1:W-:Y:S01]  /*1d1e0*/  LDGSTS.E [R236+0x1ff80], [R74.64], !P5 ;  /* 0x1ff800004aec7fae */ /* 0x0003e2000e921848 */
[----:B------:R-:W-:-:S02]  /*1d1f0*/  ISETP.NE.U32.AND P4, PT, R10, RZ, PT ;  /* 0x000000ff0a00720c */ /* 0x000fc40003f85070 */
[----:B------:R-:W-:Y:S01]  /*1d200*/  ISETP.NE.U32.AND P2, PT, R9, RZ, PT ;  /* 0x000000ff0900720c */ /* 0x000fe20003f45070 */
[----:B------:R-:W0:Y:S04]  /*1d210*/  LDGDEPBAR ;  /* 0x00000000000079af */ /* 0x000e280000000000 */
[----:B-1----:R-:W2:Y:S04]  /*1d220*/  LDL.64 R76, [R1+0x21e0] ;  /* 0x0021e000014c7983 */ /* 0x002ea80000100a00 */
[----:B------:R-:W2:Y:S04]  /*1d230*/  LDL.64 R74, [R1+0x21d8] ;  /* 0x0021d800014a7983 */ /* 0x000ea80000100a00 */
[----:B---3--:R1:W-:Y:S04]  /*1d240*/  LDGSTS.E [R237+0x28000], [R240.64], P1 ;  /* 0x28000000f0ed7fae */ /* 0x0083e80008921848 */
[----:B------:R3:W-:Y:S04]  /*1d250*/  LDGSTS.E [R237+0x28080], [R248.64], P0 ;  /* 0x28080000f8ed7fae */ /* 0x0007e80008121848 */
[----:B-1----:R-:W4:Y:S04]  /*1d260*/  LDL.64 R240, [R1+0x21f0] ;  /* 0x0021f00001f07983 */ /* 0x002f280000100a00 */
[----:B------:R1:W-:Y:S04]  /*1d270*/  LDGSTS.E [R237+0x28100], [R250.64], P4 ;  /* 0x28100000faed7fae */ /* 0x0003e8000a121848 */
[----:B---3--:R-:W3:Y:S04]  /*1d280*/  LDL.64 R248, [R1+0x1d00] ;  /* 0x001d000001f87983 */ /* 0x008ee80000100a00 */
[----:B------:R1:W-:Y:S04]  /*1d290*/  LDGSTS.E [R237+0x28180], [R122.64], P2 ;  /* 0x281800007aed7fae */ /* 0x0003e80009121848 */
[----:B------:R1:W-:Y:S04]  /*1d2a0*/  LDGSTS.E [R237+0x29000], [R120.64], P1 ;  /* 0x2900000078ed7fae */ /* 0x0003e80008921848 */
[----:B--2---:R2:W-:Y:S04]  /*1d2b0*/  LDGSTS.E [R237+0x29080], [R118.64], P0 ;  /* 0x2908000076ed7fae */ /* 0x0045e80008121848 */
[----:B------:R1:W-:Y:S04]  /*1d2c0*/  LDGSTS.E [R237+0x29100], [R26.64], P4 ;  /* 0x291000001aed7fae */ /* 0x0003e8000a121848 */
[----:B------:R1:W-:Y:S04]  /*1d2d0*/  LDGSTS.E [R237+0x29180], [R100.64], P2 ;  /* 0x2918000064ed7fae */ /* 0x0003e80009121848 */
[----:B------:R1:W-:Y:S04]  /*1d2e0*/  LDGSTS.E [R237+0x2a000], [R214.64], P1 ;  /* 0x2a000000d6ed7fae */ /* 0x0003e80008921848 */
[----:B------:R1:W-:Y:S04]  /*1d2f0*/  LDGSTS.E [R237+0x2a080], [R78.64], P0 ;  /* 0x2a0800004eed7fae */ /* 0x0003e80008121848 */
[----:B------:R1:W-:Y:S04]  /*1d300*/  LDGSTS.E [R237+0x2a100], [R112.64], P4 ;  /* 0x2a10000070ed7fae */ /* 0x0003e8000a121848 */
[----:B------:R1:W-:Y:S04]  /*1d310*/  LDGSTS.E [R237+0x2a180], [R108.64], P2 ;  /* 0x2a1800006ced7fae */ /* 0x0003e80009121848 */
[----:B------:R1:W-:Y:S04]  /*1d320*/  LDGSTS.E [R237+0x2b000], [R110.64], P1 ;  /* 0x2b0000006eed7fae */ /* 0x0003e80008921848 */
[----:B-1----:R-:W3:Y:S04]  /*1d330*/  LDL.64 R214, [R1+0x1bf8] ;  /* 0x001bf80001d67983 */ /* 0x002ee80000100a00 */
[----:B------:R-:W3:Y:S04]  /*1d340*/  LDL.64 R108, [R1+0x20e8] ;  /* 0x0020e800016c7983 */ /* 0x000ee80000100a00 */
[----:B------:R-:W4:Y:S04]  /*1d350*/  LDL.64 R110, [R1+0x20f0] ;  /* 0x0020f000016e7983 */ /* 0x000f280000100a00 */
[----:B------:R1:W-:Y:S04]  /*1d360*/  LDGSTS.E [R237+0x2b080], [R114.64], P0 ;  /* 0x2b08000072ed7fae */ /* 0x0003e80008121848 */
[----:B------:R1:W-:Y:S04]  /*1d370*/  LDGSTS.E [R237+0x2b100], [R116.64], P4 ;  /* 0x2b10000074ed7fae */ /* 0x0003e8000a121848 */
[----:B------:R1:W-:Y:S04]  /*1d380*/  LDGSTS.E [R237+0x2b180], [R102.64], P2 ;  /* 0x2b18000066ed7fae */ /* 0x0003e80009121848 */
[----:B------:R1:W-:Y:S04]  /*1d390*/  LDGSTS.E [R237+0x2c000], [R238.64], P1 ;  /* 0x2c000000eeed7fae */ /* 0x0003e80008921848 */
[----:B------:R1:W-:Y:S04]  /*1d3a0*/  LDGSTS.E [R237+0x2c080], [R106.64], P0 ;  /* 0x2c0800006aed7fae */ /* 0x0003e80008121848 */
[----:B------:R-:W4:Y:S04]  /*1d3b0*/  LDL.64 R250, [R1+0x1d08] ;  /* 0x001d080001fa7983 */ /* 0x000f280000100a00 */
[----:B------:R-:W4:Y:S04]  /*1d3c0*/  LDL.64 R122, [R1+0x1d10] ;  /* 0x001d1000017a7983 */ /* 0x000f280000100a00 */
[----:B------:R-:W4:Y:S04]  /*1d3d0*/  LDL.64 R120, [R1+0x1df8] ;  /* 0x001df80001787983 */ /* 0x000f280000100a00 */
[----:B------:R1:W-:Y:S04]  /*1d3e0*/  LDGSTS.E [R237+0x2c100], [R216.64], P4 ;  /* 0x2c100000d8ed7fae */ /* 0x0003e8000a121848 */
[----:B------:R1:W-:Y:S04]  /*1d3f0*/  LDGSTS.E [R237+0x2c180], [R218.64], P2 ;  /* 0x2c180000daed7fae */ /* 0x0003e80009121848 */
[----:B------:R1:W-:Y:S04]  /*1d400*/  LDGSTS.E [R237+0x2d000], [R212.64], P1 ;  /* 0x2d000000d4ed7fae */ /* 0x0003e80008921848 */
[----:B-1----:R-:W4:Y:S04]  /*1d410*/  LDL.64 R216, [R1+0x1c00] ;  /* 0x001c000001d87983 */ /* 0x002f280000100a00 */
[----:B------:R-:W4:Y:S04]  /*1d420*/  LDL.64 R218, [R1+0x1c08] ;  /* 0x001c080001da7983 */ /* 0x000f280000100a00 */
[----:B------:R1:W-:Y:S04]  /*1d430*/  LDGSTS.E [R237+0x2d080], [R38.64], P0 ;  /* 0x2d08000026ed7fae */ /* 0x0003e80008121848 */
[----:B------:R-:W4:Y:S04]  /*1d440*/  LDL.64 R212, [R1+0x1c10] ;  /* 0x001c100001d47983 */ /* 0x000f280000100a00 */
[----:B--2---:R-:W4:Y:S04]  /*1d450*/  LDL.64 R118, [R1+0x1e00] ;  /* 0x001e000001767983 */ /* 0x004f280000100a00 */
[----:B-1----:R-:W4:Y:S04]  /*1d460*/  LDL.64 R38, [R1+0x1cf8] ;  /* 0x001cf80001267983 */ /* 0x002f280000100a00 */
[----:B------:R-:W4:Y:S04]  /*1d470*/  LDL.64 R26, [R1+0x1e08] ;  /* 0x001e0800011a7983 */ /* 0x000f280000100a00 */
[----:B------:R-:W4:Y:S04]  /*1d480*/  LDL.64 R78, [R1+0x1e10] ;  /* 0x001e1000014e7983 */ /* 0x000f280000100a00 */
[----:B------:R-:W4:Y:S04]  /*1d490*/  LDL.64 R112, [R1+0x1ef8] ;  /* 0x001ef80001707983 */ /* 0x000f280000100a00 */
[----:B------:R-:W4:Y:S04]  /*1d4a0*/  LDL.64 R114, [R1+0x1f00] ;  /* 0x001f000001727983 */ /* 0x000f280000100a00 */
[----:B------:R-:W4:Y:S04]  /*1d4b0*/  LDL.64 R116, [R1+0x1f08] ;  /* 0x001f080001747983 */ /* 0x000f280000100a00 */
[----:B------:R-:W4:Y:S04]  /*1d4c0*/  LDL.64 R102, [R1+0x1f10] ;  /* 0x001f100001667983 */ /* 0x000f280000100a00 */
[----:B------:R-:W4:Y:S04]  /*1d4d0*/  LDL.64 R238, [R1+0x1ff8] ;  /* 0x001ff80001ee7983 */ /* 0x000f280000100a00 */
[----:B------:R-:W4:Y:S04]  /*1d4e0*/  LDL.64 R106, [R1+0x2000] ;  /* 0x00200000016a7983 */ /* 0x000f280000100a00 */
[----:B---3--:R1:W-:Y:S04]  /*1d4f0*/  LDGSTS.E [R237+0x2d100], [R108.64], P4 ;  /* 0x2d1000006ced7fae */ /* 0x0083e8000a121848 */
[----:B----4-:R3:W-:Y:S04]  /*1d500*/  LDGSTS.E [R237+0x2d180], [R110.64], P2 ;  /* 0x2d1800006eed7fae */ /* 0x0107e80009121848 */
[----:B------:R4:W-:Y:S04]  /*1d510*/  LDGSTS.E [R237+0x2e000], [R74.64], P1 ;  /* 0x2e0000004aed7fae */ /* 0x0009e80008921848 */
[----:B-1----:R-:W2:Y:S04]  /*1d520*/  LDL.64 R108, [R1+0x2008] ;  /* 0x00200800016c7983 */ /* 0x002ea80000100a00 */
[----:B---3--:R-:W1:Y:S04]  /*1d530*/  S2R R111, SR_TID.X ;  /* 0x00000000006f7919 */ /* 0x008e680000002100 */
[----:B------:R3:W-:Y:S04]  /*1d540*/  LDGSTS.E [R237+0x2e080], [R76.64], P0 ;  /* 0x2e0800004ced7fae */ /* 0x0007e80008121848 */
[----:B------:R1:W-:Y:S04]  /*1d550*/  LDGSTS.E [R237+0x2e100], [R242.64], P4 ;  /* 0x2e100000f2ed7fae */ /* 0x0003e8000a121848 */
[----:B------:R1:W-:Y:S04]  /*1d560*/  LDGSTS.E [R237+0x2e180], [R240.64], P2 ;  /* 0x2e180000f0ed7fae */ /* 0x0003e80009121848 */
[----:B------:R3:W-:Y:S04]  /*1d570*/  LDGSTS.E [R237+0x2f000], [R234.64], P1 ;  /* 0x2f000000eaed7fae */ /* 0x0007e80008921848 */
[----:B------:R3:W-:Y:S01]  /*1d580*/  LDGSTS.E [R237+0x2f080], [R104.64], P0 ;  /* 0x2f08000068ed7fae */ /* 0x0007e20008121848 */
[----:B-1----:R-:W-:-:S03]  /*1d590*/  LOP3.LUT R101, R111, 0x1f, RZ, 0xc0, !PT ;  /* 0x0000001f6f657812 */ /* 0x002fc600078ec0ff */
[----:B------:R1:W-:Y:S01]  /*1d5a0*/  LDGSTS.E [R237+0x2f100], [R246.64], P4 ;  /* 0x2f100000f6ed7fae */ /* 0x0003e2000a121848 */
[----:B------:R-:W-:-:S03]  /*1d5b0*/  SHF.L.U32 R101, R101, 0x2, RZ ;  /* 0x0000000265657819 */ /* 0x000fc600000006ff */
[----:B------:R-:W2:Y:S04]  /*1d5c0*/  LDL.64 R110, [R1+0x2010] ;  /* 0x00201000016e7983 */ /* 0x000ea80000100a00 */
[----:B----4-:R-:W4:Y:S01]  /*1d5d0*/  LDL.LU.64 R74, [R1+0x28f0] ;  /* 0x0028f000014a7983 */ /* 0x010f220000300a00 */
[----:B------:R-:W-:-:S03]  /*1d5e0*/  LOP3.LUT R100, R101, 0x10, RZ, 0x3c, !PT ;  /* 0x0000001065647812 */ /* 0x000fc600078e3cff */
[----:B---3--:R-:W3:Y:S04]  /*1d5f0*/  LDL.LU.64 R76, [R1+0x28e8] ;  /* 0x0028e800014c7983 */ /* 0x008ee80000300a00 */
[----:B------:R-:W3:Y:S04]  /*1d600*/  LDL.LU.64 R242, [R1+0x28e0] ;  /* 0x0028e00001f27983 */ /* 0x000ee80000300a00 */
[----:B------:R-:W3:Y:S04]  /*1d610*/  LDL.LU.64 R240, [R1+0x28d8] ;  /* 0x0028d80001f07983 */ /* 0x000ee80000300a00 */
[----:B------:R-:W3:Y:S04]  /*1d620*/  LDL.LU.64 R234, [R1+0x28d0] ;  /* 0x0028d00001ea7983 */ /* 0x000ee80000300a00 */
[----:B------:R-:W3:Y:S04]  /*1d630*/  LDL.LU.64 R104, [R1+0x28c8] ;  /* 0x0028c80001687983 */ /* 0x000ee80000300a00 */
[----:B-1----:R-:W3:Y:S04]  /*1d640*/  LDL.LU.64 R246, [R1+0x28c0] ;  /* 0x0028c00001f67983 */ /* 0x002ee80000300a00 */
        /* <DEDUP_REMOVED lines=23> */
[----:B-1----:R-:W4:Y:S04]  /*1d7c0*/  LDL.64 R248, [R1+0x2208] ;  /* 0x0022080001f87983 */ /* 0x002f280000100a00 */
[----:B------:R1:W-:Y:S04]  /*1d7d0*/  LDGSTS.E [R100+0x2c200], [R238.64], P1 ;  /* 0x2c200000ee647fae */ /* 0x0003e80008921848 */
[----:B------:R-:W4:Y:S04]  /*1d7e0*/  LDL.64 R250, [R1+0x2210] ;  /* 0x0022100001fa7983 */ /* 0x000f280000100a00 */
[----:B------:R1:W-:Y:S04]  /*1d7f0*/  LDGSTS.E [R100+0x2c280], [R106.64], P0 ;  /* 0x2c2800006a647fae */ /* 0x0003e80008121848 */
[----:B--2---:R2:W-:Y:S04]  /*1d800*/  LDGSTS.E [R100+0x2c300], [R108.64], P4 ;  /* 0x2c3000006c647fae */ /* 0x0045e8000a121848 */
[----:B------:R1:W-:Y:S04]  /*1d810*/  LDGSTS.E [R100+0x2c380], [R110.64], P2 ;  /* 0x2c3800006e647fae */ /* 0x0003e80009121848 */
[----:B---3--:R3:W-:Y:S04]  /*1d820*/  LDGSTS.E [R100+0x2d200], [R38.64], P1 ;  /* 0x2d20000026647fae */ /* 0x0087e80008921848 */
[----:B------:R1:W-:Y:S04]  /*1d830*/  LDGSTS.E [R100+0x2d280], [R212.64], P0 ;  /* 0x2d280000d4647fae */ /* 0x0003e80008121848 */
[----:B------:R2:W-:Y:S04]  /*1d840*/  LDGSTS.E [R100+0x2d300], [R218.64], P4 ;  /* 0x2d300000da647fae */ /* 0x0005e8000a121848 */
[----:B---3--:R-:W3:Y:S04]  /*1d850*/  LDL.LU R38, [R1+0x2888] ;  /* 0x0028880001267983 */ /* 0x008ee80000300800 */
[----:B-1----:R-:W3:Y:S04]  /*1d860*/  LDL.64 R106, [R1+0x1c18] ;  /* 0x001c1800016a7983 */ /* 0x002ee80000100a00 */
[----:B--2---:R-:W2:Y:S04]  /*1d870*/  LDL.64 R108, [R1+0x1c20] ;  /* 0x001c2000016c7983 */ /* 0x004ea80000100a00 */
[----:B------:R-:W2:Y:S04]  /*1d880*/  LDL.64 R110, [R1+0x1c28] ;  /* 0x001c2800016e7983 */ /* 0x000ea80000100a00 */
[----:B------:R-:W2:Y:S04]  /*1d890*/  LDL.64 R212, [R1+0x1c30] ;  /* 0x001c300001d47983 */ /* 0x000ea80000100a00 */
[----:B------:R-:W2:Y:S04]  /*1d8a0*/  LDL.64 R122, [R1+0x1d18] ;  /* 0x001d1800017a7983 */ /* 0x000ea80000100a00 */
[----:B------:R-:W2:Y:S04]  /*1d8b0*/  LDL.64 R120, [R1+0x1d20] ;  /* 0x001d200001787983 */ /* 0x000ea80000100a00 */
[----:B------:R-:W2:Y:S04]  /*1d8c0*/  LDL.64 R118, [R1+0x1d28] ;  /* 0x001d280001767983 */ /* 0x000ea80000100a00 */
[----:B------:R-:W2:Y:S04]  /*1d8d0*/  LDL.64 R26, [R1+0x1d30] ;  /* 0x001d3000011a7983 */ /* 0x000ea80000100a00 */
[----:B------:R-:W1:Y:S04]  /*1d8e0*/  S2R R39, SR_TID.X ;  /* 0x0000000000277919 */ /* 0x000e680000002100 */
[----:B------:R1:W-:Y:S04]  /*1d8f0*/  LDGSTS.E [R100+0x2d380], [R216.64], P2 ;  /* 0x2d380000d8647fae */ /* 0x0003e80009121848 */
[----:B------:R1:W-:Y:S04]  /*1d900*/  LDGSTS.E [R100+0x2e200], [R214.64], P1 ;  /* 0x2e200000d6647fae */ /* 0x0003e80008921848 */
[----:B------:R-:W2:Y:S04]  /*1d910*/  LDL.64 R78, [R1+0x1e18] ;  /* 0x001e1800014e7983 */ /* 0x000ea80000100a00 */
[----:B------:R4:W-:Y:S04]  /*1d920*/  LDGSTS.E [R100+0x2e280], [R30.64], P0 ;  /* 0x2e2800001e647fae */ /* 0x0009e80008121848 */
[----:B------:R-:W2:Y:S01]  /*1d930*/  LDL.64 R112, [R1+0x1e20] ;  /* 0x001e200001707983 */ /* 0x000ea20000100a00 */
[----:B-1----:R-:W-:-:S03]  /*1d940*/  LOP3.LUT R39, R39, 0x1f, RZ, 0xc0, !PT ;  /* 0x0000001f27277812 */ /* 0x002fc600078ec0ff */
[----:B------:R-:W2:Y:S02]  /*1d950*/  LDL.64 R114, [R1+0x1e28] ;  /* 0x001e280001727983 */ /* 0x000ea40000100a00 */
[----:B------:R-:W-:Y:S02]  /*1d960*/  IMAD.SHL.U32 R39, R39, 0x4, RZ ;  /* 0x0000000427277824 */ /* 0x000fe400078e00ff */
[----:B------:R-:W2:Y:S04]  /*1d970*/  LDL.64 R116, [R1+0x1e30] ;  /* 0x001e300001747983 */ /* 0x000ea80000100a00 */
[----:B------:R-:W2:Y:S01]  /*1d980*/  LDL.64 R102, [R1+0x1f18] ;  /* 0x001f180001667983 */ /* 0x000ea20000100a00 */
[----:B------:R-:W-:-:S03]  /*1d990*/  LOP3.LUT R101, R39, 0x20, RZ, 0x3c, !PT ;  /* 0x0000002027657812 */ /* 0x000fc600078e3cff */
[----:B----4-:R-:W2:Y:S04]  /*1d9a0*/  LDL.64 R30, [R1+0x1f20] ;  /* 0x001f2000011e7983 */ /* 0x010ea80000100a00 */
[----:B------:R-:W2:Y:S04]  /*1d9b0*/  LDL.64 R238, [R1+0x1f28] ;  /* 0x001f280001ee7983 */ /* 0x000ea80000100a00 */
[----:B------:R-:W2:Y:S04]  /*1d9c0*/  LDL.64 R218, [R1+0x1f30] ;  /* 0x001f300001da7983 */ /* 0x000ea80000100a00 */
[----:B------:R-:W2:Y:S04]  /*1d9d0*/  LDL.64 R216, [R1+0x2018] ;  /* 0x0020180001d87983 */ /* 0x000ea80000100a00 */
[----:B------:R-:W2:Y:S04]  /*1d9e0*/  LDL.64 R214, [R1+0x2020] ;  /* 0x0020200001d67983 */ /* 0x000ea80000100a00 */
        /* <DEDUP_REMOVED lines=12> */
[----:B---3--:R1:W-:Y:S04]  /*1dab0*/  LDGSTS.E [R101+0x28400], [R106.64], P1 ;  /* 0x284000006a657fae */ /* 0x0083e80008921848 */
[----:B--2---:R2:W-:Y:S04]  /*1dac0*/  LDGSTS.E [R101+0x28480], [R108.64], P0 ;  /* 0x284800006c657fae */ /* 0x0045e80008121848 */
        /* <DEDUP_REMOVED lines=8> */
[----:B------:R-:W3:Y:S04]  /*1db50*/  LDL.64 R122, [R1+0x2218] ;  /* 0x00221800017a7983 */ /* 0x000ee80000100a00 */
[----:B------:R1:W-:Y:S04]  /*1db60*/  LDGSTS.E [R101+0x29500], [R118.64], P4 ;  /* 0x2950000076657fae */ /* 0x0003e8000a121848 */
[----:B------:R-:W4:Y:S04]  /*1db70*/  LDL.64 R120, [R1+0x2220] ;  /* 0x0022200001787983 */ /* 0x000f280000100a00 */
[----:B------:R1:W-:Y:S04]  /*1db80*/  LDGSTS.E [R101+0x29580], [R26.64], P2 ;  /* 0x295800001a657fae */ /* 0x0003e80009121848 */
[----:B-1----:R-:W4:Y:S04]  /*1db90*/  LDL.64 R118, [R1+0x2228] ;  /* 0x0022280001767983 */ /* 0x002f280000100a00 */
[----:B------:R1:W-:Y:S04]  /*1dba0*/  LDGSTS.E [R101+0x2a400], [R78.64], P1 ;  /* 0x2a4000004e657fae */ /* 0x0003e80008921848 */
[----:B------:R-:W4:Y:S04]  /*1dbb0*/  LDL.64 R26, [R1+0x2230] ;  /* 0x00223000011a7983 */ /* 0x000f280000100a00 */
        /* <DEDUP_REMOVED lines=11> */
[----:B------:R-:W4:Y:S04]  /*1dc70*/  LDL.64 R114, [R1+0x1c48] ;  /* 0x001c480001727983 */ /* 0x000f280000100a00 */
[----:B------:R-:W4:Y:S04]  /*1dc80*/  LDL.64 R116, [R1+0x1c50] ;  /* 0x001c500001747983 */ /* 0x000f280000100a00 */
[----:B------:R-:W4:Y:S04]  /*1dc90*/  LDL.64 R102, [R1+0x1d38] ;  /* 0x001d380001667983 */ /* 0x000f280000100a00 */
[----:B------:R-:W4:Y:S04]  /*1dca0*/  LDL.64 R30, [R1+0x1d40] ;  /* 0x001d4000011e7983 */ /* 0x000f280000100a00 */
[----:B------:R1:W-:Y:S04]  /*1dcb0*/  LDGSTS.E [R101+0x2c500], [R126.64], P4 ;  /* 0x2c5000007e657fae */ /* 0x0003e8000a121848 */
[----:B------:R-:W4:Y:S04]  /*1dcc0*/  LDL.64 R238, [R1+0x1d48] ;  /* 0x001d480001ee7983 */ /* 0x000f280000100a00 */
[----:B------:R-:W4:Y:S04]  /*1dcd0*/  LDL.64 R218, [R1+0x1d50] ;  /* 0x001d500001da7983 */ /* 0x000f280000100a00 */
[----:B------:R-:W4:Y:S04]  /*1dce0*/  LDL.64 R216, [R1+0x1e38] ;  /* 0x001e380001d87983 */ /* 0x000f280000100a00 */
[----:B-1----:R-:W4:Y:S04]  /*1dcf0*/  LDL.64 R214, [R1+0x1e40] ;  /* 0x001e400001d67983 */ /* 0x002f280000100a00 */
[----:B------:R-:W4:Y:S04]  /*1dd00*/  LDL.64 R126, [R1+0x1e48] ;  /* 0x001e4800017e7983 */ /* 0x000f280000100a00 */
[----:B--2---:R1:W-:Y:S04]  /*1dd10*/  LDGSTS.E [R101+0x2c580], [R212.64], P2 ;  /* 0x2c580000d4657fae */ /* 0x0043e80009121848 */
[----:B---3--:R2:W-:Y:S04]  /*1dd20*/  LDGSTS.E [R101+0x2d400], [R110.64], P1 ;  /* 0x2d4000006e657fae */ /* 0x0085e80008921848 */
[----:B------:R3:W-:Y:S04]  /*1dd30*/  LDGSTS.E [R101+0x2d480], [R108.64], P0 ;  /* 0x2d4800006c657fae */ /* 0x0007e80008121848 */
[----:B----4-:R3:W-:Y:S04]  /*1dd40*/  LDGSTS.E [R101+0x2d500], [R106.64], P4 ;  /* 0x2d5000006a657fae */ /* 0x0107e8000a121848 */
[----:B------:R2:W-:Y:S04]  /*1dd50*/  LDGSTS.E [R101+0x2d580], [R96.64], P2 ;  /* 0x2d58000060657fae */ /* 0x0005e80009121848 */
[----:B-1----:R-:W4:Y:S04]  /*1dd60*/  LDL.64 R212, [R1+0x1f38] ;  /* 0x001f380001d47983 */ /* 0x002f280000100a00 */
[----:B---3--:R-:W3:Y:S04]  /*1dd70*/  LDL.64 R106, [R1+0x1f40] ;  /* 0x001f4000016a7983 */ /* 0x008ee80000100a00 */
[----:B--2---:R-:W2:Y:S04]  /*1dd80*/  LDL.64 R96, [R1+0x1e50] ;  /* 0x001e500001607983 */ /* 0x004ea80000100a00 */
[----:B------:R-:W3:Y:S04]  /*1dd90*/  LDL.64 R108, [R1+0x1f48] ;  /* 0x001f4800016c7983 */ /* 0x000ee80000100a00 */
[----:B------:R-:W3:Y:S04]  /*1dda0*/  LDL.64 R110, [R1+0x1f50] ;  /* 0x001f5000016e7983 */ /* 0x000ee80000100a00 */
        /* <DEDUP_REMOVED lines=14> */
[----:B-1----:R-:W3:Y:S04]  /*1de90*/  LDL.LU.64 R204, [R1+0x2808] ;  /* 0x0028080001cc7983 */ /* 0x002ee80000300a00 */
[----:B------:R-:W3:Y:S04]  /*1dea0*/  LDL.LU.64 R206, [R1+0x2800] ;  /* 0x0028000001ce7983 */ /* 0x000ee80000300a00 */
[----:B------:R-:W3:Y:S01]  /*1deb0*/  LDL.64 R100, [R1+0x2048] ;  /* 0x0020480001647983 */ /* 0x000ee20000100a00 */
[----:B------:R-:W-:-:S05]  /*1dec0*/  LOP3.LUT R39, R39, 0x30, RZ, 0x3c, !PT ;  /* 0x0000003027277812 */ /* 0x000fca00078e3cff */
        /* <DEDUP_REMOVED lines=22> */
[----:B--2---:R1:W-:Y:S04]  /*1e030*/  LDGSTS.E [R39+0x2a780], [R96.64], P2 ;  /* 0x2a78000060277fae */ /* 0x0043e80009121848 */
[----:B----4-:R2:W-:Y:S04]  /*1e040*/  LDGSTS.E [R39+0x2b600], [R212.64], P1 ;  /* 0x2b600000d4277fae */ /* 0x0105e80008921848 */
[----:B---3--:R4:W-:Y:S04]  /*1e050*/  LDGSTS.E [R39+0x2b680], [R106.64], P0 ;  /* 0x2b6800006a277fae */ /* 0x0089e80008121848 */
[----:B------:R4:W-:Y:S04]  /*1e060*/  LDGSTS.E [R39+0x2b700], [R108.64], P4 ;  /* 0x2b7000006c277fae */ /* 0x0009e8000a121848 */
[----:B------:R2:W-:Y:S04]  /*1e070*/  LDGSTS.E [R39+0x2b780], [R110.64], P2 ;  /* 0x2b7800006e277fae */ /* 0x0005e80009121848 */
[----:B-1----:R-:W4:Y:S04]  /*1e080*/  LDL.64 R96, [R1+0x1c60] ;  /* 0x001c600001607983 */ /* 0x002f280000100a00 */
[----:B----4-:R-:W4:Y:S04]  /*1e090*/  LDL.64 R106, [R1+0x1c68] ;  /* 0x001c6800016a7983 */ /* 0x010f280000100a00 */
[----:B------:R-:W4:Y:S04]  /*1e0a0*/  LDL.64 R108, [R1+0x1c70] ;  /* 0x001c7000016c7983 */ /* 0x000f280000100a00 */
[----:B--2---:R-:W2:Y:S04]  /*1e0b0*/  LDL.64 R110, [R1+0x1d58] ;  /* 0x001d5800016e7983 */ /* 0x004ea80000100a00 */
[----:B------:R-:W2:Y:S04]  /*1e0c0*/  LDL.64 R212, [R1+0x1f58] ;  /* 0x001f580001d47983 */ /* 0x000ea80000100a00 */
[----:B------:R1:W-:Y:S04]  /*1e0d0*/  LDGSTS.E [R39+0x2c600], [R206.64], P1 ;  /* 0x2c600000ce277fae */ /* 0x0003e80008921848 */
[----:B------:R1:W-:Y:S04]  /*1e0e0*/  LDGSTS.E [R39+0x2c680], [R204.64], P0 ;  /* 0x2c680000cc277fae */ /* 0x0003e80008121848 */
[----:B------:R1:W-:Y:S04]  /*1e0f0*/  LDGSTS.E [R39+0x2c700], [R100.64], P4 ;  /* 0x2c70000064277fae */ /* 0x0003e8000a121848 */
[----:B-1----:R-:W2:Y:S04]  /*1e100*/  LDL.64 R206, [R1+0x1e70] ;  /* 0x001e700001ce7983 */ /* 0x002ea80000100a00 */
[----:B------:R-:W2:Y:S04]  /*1e110*/  LDL.64 R204, [R1+0x1e68] ;  /* 0x001e680001cc7983 */ /* 0x000ea80000100a00 */
[----:B------:R-:W2:Y:S01]  /*1e120*/  LDL.LU.64 R100, [R1+0x27f8] ;  /* 0x0027f80001647983 */ /* 0x000ea20000300a00 */
[----:B------:R-:W-:-:S05]  /*1e130*/  IMAD.SHL.U32 R61, R61, 0x4, RZ ;  /* 0x000000043d3d7824 */ /* 0x000fca00078e00ff */
[C---:B------:R-:W-:Y:S01]  /*1e140*/  LOP3.LUT R0, R61.reuse, 0x40, RZ, 0x3c, !PT ;  /* 0x000000403d007812 */ /* 0x040fe200078e3cff */
[----:B------:R1:W-:Y:S04]  /*1e150*/  LDGSTS.E [R39+0x2c780], [R78.64], P2 ;  /* 0x2c7800004e277fae */ /* 0x0003e80009121848 */
[----:B------:R1:W-:Y:S04]  /*1e160*/  LDGSTS.E [R39+0x2d600], [R112.64], P1 ;  /* 0x2d60000070277fae */ /* 0x0003e80008921848 */
[----:B------:R1:W-:Y:S04]  /*1e170*/  LDGSTS.E [R39+0x2d680], [R114.64], P0 ;  /* 0x2d68000072277fae */ /* 0x0003e80008121848 */
[----:B-1----:R-:W4:Y:S04]  /*1e180*/  LDL.LU.64 R78, [R1+0x27f0] ;  /* 0x0027f000014e7983 */ /* 0x002f280000300a00 */
[----:B------:R-:W4:Y:S04]  /*1e190*/  LDL.LU.64 R112, [R1+0x27e8] ;  /* 0x0027e80001707983 */ /* 0x000f280000300a00 */
[----:B------:R-:W4:Y:S04]  /*1e1a0*/  LDL.LU.64 R114, [R1+0x27e0] ;  /* 0x0027e00001727983 */ /* 0x000f280000300a00 */
[----:B------:R1:W-:Y:S04]  /*1e1b0*/  LDGSTS.E [R39+0x2d700], [R116.64], P4 ;  /* 0x2d70000074277fae */ /* 0x0003e8000a121848 */
[----:B------:R1:W-:Y:S04]  /*1e1c0*/  LDGSTS.E [R39+0x2d780], [R102.64], P2 ;  /* 0x2d78000066277fae */ /* 0x0003e80009121848 */
[----:B-1----:R-:W4:Y:S04]  /*1e1d0*/  LDL.LU.64 R116, [R1+0x27d8] ;  /* 0x0027d80001747983 */ /* 0x002f280000300a00 */
[----:B------:R-:W4:Y:S04]  /*1e1e0*/  LDL.LU.64 R102, [R1+0x27d0] ;  /* 0x0027d00001667983 */ /* 0x000f280000300a00 */
[----:B--2---:R1:W-:Y:S04]  /*1e1f0*/  LDGSTS.E [R39+0x2e600], [R100.64], P1 ;  /* 0x2e60000064277fae */ /* 0x0043e80008921848 */
[----:B------:R2:W-:Y:S04]  /*1e200*/  LDGSTS.E [R39+0x2e680], [R98.64], P0 ;  /* 0x2e68000062277fae */ /* 0x0005e80008121848 */
[----:B------:R4:W-:Y:S04]  /*1e210*/  LDGSTS.E [R39+0x2e700], [R88.64], P4 ;  /* 0x2e70000058277fae */ /* 0x0009e8000a121848 */
[----:B-1----:R-:W3:Y:S04]  /*1e220*/  LDL.LU.64 R100, [R1+0x27c8] ;  /* 0x0027c80001647983 */ /* 0x002ee80000300a00 */
[----:B--2---:R-:W2:Y:S04]  /*1e230*/  LDL.LU.64 R98, [R1+0x27c0] ;  /* 0x0027c00001627983 */ /* 0x004ea80000300a00 */
[----:B----4-:R-:W4:Y:S04]  /*1e240*/  LDL.LU.64 R88, [R1+0x27b8] ;  /* 0x0027b80001587983 */ /* 0x010f280000300a00 */
        /* <DEDUP_REMOVED lines=11> */
[----:B------:R-:W2:Y:S04]  /*1e300*/  LDL.LU R39, [R1+0x2788] ;  /* 0x0027880001277983 */ /* 0x000ea80000300800 */
        /* <DEDUP_REMOVED lines=11> */
[----:B------:R-:W3:Y:S04]  /*1e3c0*/  LDL.64 R30, [R1+0x2168] ;  /* 0x00216800011e7983 */ /* 0x000ee80000100a00 */
[----:B------:R1:W-:Y:S04]  /*1e3d0*/  LDGSTS.E [R0+0x29980], [R218.64], P2 ;  /* 0x29980000da007fae */ /* 0x0003e80009121848 */
[----:B------:R-:W3:Y:S04]  /*1e3e0*/  LDL.64 R238, [R1+0x2170] ;  /* 0x0021700001ee7983 */ /* 0x000ee80000100a00 */
        /* <DEDUP_REMOVED lines=11> */
[----:B--2---:R1:W-:Y:S04]  /*1e4a0*/  LDGSTS.E [R0+0x2b880], [R110.64], P0 ;  /* 0x2b8800006e007fae */ /* 0x0043e80008121848 */
[----:B------:R2:W-:Y:S04]  /*1e4b0*/  LDGSTS.E [R0+0x2b900], [R108.64], P4 ;  /* 0x2b9000006c007fae */ /* 0x0005e8000a121848 */
[----:B------:R1:W-:Y:S04]  /*1e4c0*/  LDGSTS.E [R0+0x2b980], [R106.64], P2 ;  /* 0x2b9800006a007fae */ /* 0x0003e80009121848 */
[----:B------:R2:W-:Y:S04]  /*1e4d0*/  LDGSTS.E [R0+0x2c800], [R96.64], P1 ;  /* 0x2c80000060007fae */ /* 0x0005e80008921848 */
[----:B------:R2:W-:Y:S04]  /*1e4e0*/  LDGSTS.E [R0+0x2c880], [R126.64], P0 ;  /* 0x2c8800007e007fae */ /* 0x0005e80008121848 */
[----:B-1----:R-:W4:Y:S04]  /*1e4f0*/  LDL.64 R106, [R1+0x1c78] ;  /* 0x001c7800016a7983 */ /* 0x002f280000100a00 */
[----:B------:R1:W-:Y:S04]  /*1e500*/  LDGSTS.E [R0+0x2c900], [R38.64], P4 ;  /* 0x2c90000026007fae */ /* 0x0003e8000a121848 */
[----:B------:R1:W-:Y:S04]  /*1e510*/  LDGSTS.E [R0+0x2c980], [R36.64], P2 ;  /* 0x2c98000024007fae */ /* 0x0003e80009121848 */
[----:B------:R1:W-:Y:S04]  /*1e520*/  LDGSTS.E [R0+0x2d800], [R34.64], P1 ;  /* 0x2d80000022007fae */ /* 0x0003e80008921848 */
[----:B------:R1:W-:Y:S04]  /*1e530*/  LDGSTS.E [R0+0x2d880], [R32.64], P0 ;  /* 0x2d88000020007fae */ /* 0x0003e80008121848 */
[----:B--2---:R-:W2:Y:S04]  /*1e540*/  LDL.64 R96, [R1+0x1c80] ;  /* 0x001c800001607983 */ /* 0x004ea80000100a00 */
[----:B------:R-:W2:Y:S04]  /*1e550*/  LDL.64 R110, [R1+0x1c88] ;  /* 0x001c8800016e7983 */ /* 0x000ea80000100a00 */
[----:B------:R-:W2:Y:S04]  /*1e560*/  LDL.64 R108, [R1+0x1c90] ;  /* 0x001c9000016c7983 */ /* 0x000ea80000100a00 */
[----:B-1----:R-:W2:Y:S04]  /*1e570*/  LDL.64 R32, [R1+0x1e78] ;  /* 0x001e780001207983 */ /* 0x002ea80000100a00 */
[----:B------:R-:W2:Y:S04]  /*1e580*/  LDL.64 R126, [R1+0x1e80] ;  /* 0x001e8000017e7983 */ /* 0x000ea80000100a00 */
[----:B------:R-:W2:Y:S04]  /*1e590*/  LDL.64 R38, [R1+0x1f80] ;  /* 0x001f800001267983 */ /* 0x000ea80000100a00 */
[----:B------:R-:W2:Y:S04]  /*1e5a0*/  LDL.64 R36, [R1+0x1f88] ;  /* 0x001f880001247983 */ /* 0x000ea80000100a00 */
[----:B------:R-:W2:Y:S04]  /*1e5b0*/  LDL.64 R34, [R1+0x1f90] ;  /* 0x001f900001227983 */ /* 0x000ea80000100a00 */
[----:B---3--:R1:W-:Y:S04]  /*1e5c0*/  LDGSTS.E [R0+0x2d900], [R30.64], P4 ;  /* 0x2d9000001e007fae */ /* 0x0083e8000a121848 */
[----:B------:R3:W-:Y:S01]  /*1e5d0*/  LDGSTS.E [R0+0x2d980], [R238.64], P2 ;  /* 0x2d980000ee007fae */ /* 0x0007e20009121848 */
[----:B------:R-:W-:-:S03]  /*1e5e0*/  LOP3.LUT R61, R61, 0x50, RZ, 0x3c, !PT ;  /* 0x000000503d3d7812 */ /* 0x000fc600078e3cff */
[----:B------:R3:W-:Y:S04]  /*1e5f0*/  LDGSTS.E [R0+0x2e800], [R118.64], P1 ;  /* 0x2e80000076007fae */ /* 0x0007e80008921848 */
[----:B-1----:R-:W2:Y:S04]  /*1e600*/  LDL.LU.64 R30, [R1+0x2758] ;  /* 0x00275800011e7983 */ /* 0x002ea80000300a00 */
[----:B---3--:R-:W3:Y:S04]  /*1e610*/  LDL.LU.64 R238, [R1+0x2750] ;  /* 0x0027500001ee7983 */ /* 0x008ee80000300a00 */
        /* <DEDUP_REMOVED lines=14> */
[----:B-1----:R-:W3:Y:S04]  /*1e700*/  LDL.LU.64 R80, [R1+0x2710] ;  /* 0x0027100001507983 */ /* 0x002ee80000300a00 */
[----:B----4-:R1:W-:Y:S04]  /*1e710*/  LDGSTS.E [R61+0x28a00], [R106.64], P1 ;  /* 0x28a000006a3d7fae */ /* 0x0103e80008921848 */
[----:B-1----:R-:W4:Y:S04]  /*1e720*/  LDL.LU.64 R106, [R1+0x2708] ;  /* 0x00270800016a7983 */ /* 0x002f280000300a00 */
[----:B--2---:R1:W-:Y:S04]  /*1e730*/  LDGSTS.E [R61+0x28a80], [R96.64], P0 ;  /* 0x28a80000603d7fae */ /* 0x0043e80008121848 */
[----:B------:R2:W-:Y:S04]  /*1e740*/  LDGSTS.E [R61+0x28b00], [R110.64], P4 ;  /* 0x28b000006e3d7fae */ /* 0x0005e8000a121848 */
[----:B------:R2:W-:Y:S04]  /*1e750*/  LDGSTS.E [R61+0x28b80], [R108.64], P2 ;  /* 0x28b800006c3d7fae */ /* 0x0005e80009121848 */
[----:B-1----:R-:W3:Y:S04]  /*1e760*/  LDL.64 R96, [R1+0x1c98] ;  /* 0x001c980001607983 */ /* 0x002ee80000100a00 */
[----:B--2---:R-:W2:Y:S04]  /*1e770*/  LDL.64 R110, [R1+0x1ca0] ;  /* 0x001ca000016e7983 */ /* 0x004ea80000100a00 */
[----:B------:R-:W2:Y:S04]  /*1e780*/  LDL.64 R108, [R1+0x1ca8] ;  /* 0x001ca800016c7983 */ /* 0x000ea80000100a00 */
[----:B----4-:R1:W-:Y:S04]  /*1e790*/  LDGSTS.E [R61+0x29a00], [R106.64], P1 ;  /* 0x29a000006a3d7fae */ /* 0x0103e80008921848 */
[----:B------:R4:W-:Y:S04]  /*1e7a0*/  LDGSTS.E [R61+0x29a80], [R218.64], P0 ;  /* 0x29a80000da3d7fae */ /* 0x0009e80008121848 */
[----:B------:R3:W-:Y:S04]  /*1e7b0*/  LDGSTS.E [R61+0x29b00], [R216.64], P4 ;  /* 0x29b00000d83d7fae */ /* 0x0007e8000a121848 */
[----:B-1----:R-:W2:Y:S04]  /*1e7c0*/  LDL.64 R106, [R1+0x1cb0] ;  /* 0x001cb000016a7983 */ /* 0x002ea80000100a00 */
[----:B----4-:R-:W3:Y:S04]  /*1e7d0*/  LDL.LU.64 R218, [R1+0x2700] ;  /* 0x0027000001da7983 */ /* 0x010ee80000300a00 */
[----:B---3--:R-:W3:Y:S04]  /*1e7e0*/  LDL.LU.64 R216, [R1+0x26f8] ;  /* 0x0026f80001d87983 */ /* 0x008ee80000300a00 */
[----:B------:R1:W-:Y:S04]  /*1e7f0*/  LDGSTS.E [R61+0x29b80], [R214.64], P2 ;  /* 0x29b80000d63d7fae */ /* 0x0003e80009121848 */
[----:B------:R1:W-:Y:S04]  /*1e800*/  LDGSTS.E [R61+0x2aa00], [R32.64], P1 ;  /* 0x2aa00000203d7fae */ /* 0x0003e80008921848 */
[----:B------:R1:W-:Y:S04]  /*1e810*/  LDGSTS.E [R61+0x2aa80], [R126.64], P0 ;  /* 0x2aa800007e3d7fae */ /* 0x0003e80008121848 */
[----:B-1----:R-:W2:Y:S04]  /*1e820*/  LDL.LU.64 R214, [R1+0x26f0] ;  /* 0x0026f00001d67983 */ /* 0x002ea80000300a00 */
[----:B------:R-:W2:Y:S04]  /*1e830*/  LDL.LU.64 R32, [R1+0x26e8] ;  /* 0x0026e80001207983 */ /* 0x000ea80000300a00 */
        /* <DEDUP_REMOVED lines=13> */
[----:B--2---:R1:W-:Y:S04]  /*1e910*/  LDGSTS.E [R61+0x2ca00], [R32.64], P1 ;  /* 0x2ca00000203d7fae */ /* 0x0043e80008921848 */
[----:B------:R2:W-:Y:S04]  /*1e920*/  LDGSTS.E [R61+0x2ca80], [R214.64], P0 ;  /* 0x2ca80000d63d7fae */ /* 0x0005e80008121848 */
[----:B---3--:R3:W-:Y:S04]  /*1e930*/  LDGSTS.E [R61+0x2cb00], [R216.64], P4 ;  /* 0x2cb00000d83d7fae */ /* 0x0087e8000a121848 */
        /* <DEDUP_REMOVED lines=35> */
[----:B-1----:R-:W3:Y:S04]  /*1eb70*/  LDL.LU.64 R108, [R1+0x2618] ;  /* 0x00261800016c7983 */ /* 0x002ee80000300a00 */
[----:B------:R-:W3:Y:S04]  /*1eb80*/  LDL.LU.64 R106, [R1+0x2610] ;  /* 0x00261000016a7983 */ /* 0x000ee80000300a00 */
[----:B--2---:R1:W-:Y:S04]  /*1eb90*/  LDGSTS.E [R236+0x29c00], [R96.64], P1 ;  /* 0x29c0000060ec7fae */ /* 0x0043e80008921848 */
[----:B------:R2:W-:Y:S04]  /*1eba0*/  LDGSTS.E [R236+0x29c80], [R2.64], P0 ;  /* 0x29c8000002ec7fae */ /* 0x0005e80008121848 */
[----:B------:R4:W-:Y:S04]  /*1ebb0*/  LDGSTS.E [R236+0x29d00], [R4.64], P4 ;  /* 0x29d0000004ec7fae */ /* 0x0009e8000a121848 */
[----:B-1----:R-:W3:Y:S04]  /*1ebc0*/  LDL.LU.64 R96, [R1+0x2608] ;  /* 0x0026080001607983 */ /* 0x002ee80000300a00 */
[----:B--2---:R1:W5:Y:S04]  /*1ebd0*/  LDL.LU.64 R2, [R1+0x2600] ;  /* 0x0026000001027983 */ /* 0x0043680000300a00 */
[----:B----4-:R1:W5:Y:S04]  /*1ebe0*/  LDL.LU.64 R4, [R1+0x25f8] ;  /* 0x0025f80001047983 */ /* 0x0103680000300a00 */
[----:B------:R2:W-:Y:S04]  /*1ebf0*/  LDGSTS.E [R236+0x29d80], [R6.64], P2 ;  /* 0x29d8000006ec7fae */ /* 0x0005e80009121848 */
[----:B------:R4:W-:Y:S04]  /*1ec00*/  LDGSTS.E [R236+0x2ac00], [R24.64], P1 ;  /* 0x2ac0000018ec7fae */ /* 0x0009e80008921848 */
[----:B------:R1:W-:Y:S04]  /*1ec10*/  LDGSTS.E [R236+0x2ac80], [R26.64], P0 ;  /* 0x2ac800001aec7fae */ /* 0x0003e80008121848 */
[----:B--2---:R2:W5:Y:S04]  /*1ec20*/  LDL.LU.64 R6, [R1+0x25f0] ;  /* 0x0025f00001067983 */ /* 0x0045680000300a00 */
[----:B----4-:R2:W5:Y:S04]  /*1ec30*/  LDL.LU.64 R24, [R1+0x25e8] ;  /* 0x0025e80001187983 */ /* 0x0105680000300a00 */
[----:B-1----:R2:W5:Y:S04]  /*1ec40*/  LDL.LU.64 R26, [R1+0x25e0] ;  /* 0x0025e000011a7983 */ /* 0x0025680000300a00 */
[----:B------:R1:W-:Y:S04]  /*1ec50*/  LDGSTS.E [R236+0x2ad00], [R28.64], P4 ;  /* 0x2ad000001cec7fae */ /* 0x0003e8000a121848 */
[----:B------:R4:W-:Y:S04]  /*1ec60*/  LDGSTS.E [R236+0x2ad80], [R30.64], P2 ;  /* 0x2ad800001eec7fae */ /* 0x0009e80009121848 */
[----:B------:R2:W-:Y:S04]  /*1ec70*/  LDGSTS.E [R236+0x2bc00], [R32.64], P1 ;  /* 0x2bc0000020ec7fae */ /* 0x0005e80008921848 */
[----:B-1----:R1:W5:Y:S04]  /*1ec80*/  LDL.LU.64 R28, [R1+0x25d8] ;  /* 0x0025d800011c7983 */ /* 0x0023680000300a00 */
[----:B----4-:R1:W5:Y:S04]  /*1ec90*/  LDL.LU.64 R30, [R1+0x25d0] ;  /* 0x0025d000011e7983 */ /* 0x0103680000300a00 */
[----:B--2---:R1:W5:Y:S04]  /*1eca0*/  LDL.LU.64 R32, [R1+0x25c8] ;  /* 0x0025c80001207983 */ /* 0x0043680000300a00 */
        /* <DEDUP_REMOVED lines=19> */
[----:B------:R4:W-:Y:S01]  /*1ede0*/  LDGSTS.E [R236+0x2dd80], [R102.64], P2 ;  /* 0x2dd8000066ec7fae */ /* 0x0009e20009121848 */
[----:B------:R-:W-:-:S03]  /*1edf0*/  LOP3.LUT R237, R237, 0x70, RZ, 0x3c, !PT ;  /* 0x00000070eded7812 */ /* 0x000fc600078e3cff */
        /* <DEDUP_REMOVED lines=17> */
[----:B--2---:R1:W5:Y:S01]  /*1ef10*/  LDL.LU.64 R94, [R1+0x2530] ;  /* 0x00253000015e7983 */ /* 0x0043620000300a00 */
[----:B------:R-:W-:-:S03]  /*1ef20*/  ISETP.GE.AND P6, PT, R252, 0x80, PT ;  /* 0x00000080fc00780c */ /* 0x000fc60003fc6270 */
[----:B---3--:R2:W-:Y:S04]  /*1ef30*/  LDGSTS.E [R237+0x28e00], [R96.64], P1 ;  /* 0x28e0000060ed7fae */ /* 0x0085e80008921848 */
[----:B------:R3:W-:Y:S04]  /*1ef40*/  LDGSTS.E [R237+0x28e80], [R106.64], P0 ;  /* 0x28e800006aed7fae */ /* 0x0007e80008121848 */
[----:B------:R4:W-:Y:S04]  /*1ef50*/  LDGSTS.E [R237+0x28f00], [R108.64], P4 ;  /* 0x28f000006ced7fae */ /* 0x0009e8000a121848 */
[----:B--2---:R1:W5:Y:S04]  /*1ef60*/  LDL.LU.64 R96, [R1+0x2528] ;  /* 0x0025280001607983 */ /* 0x0043680000300a00 */
[----:B---3--:R1:W5:Y:S04]  /*1ef70*/  LDL.LU.64 R106, [R1+0x2520] ;  /* 0x00252000016a7983 */ /* 0x0083680000300a00 */
[----:B----4-:R1:W5:Y:S04]  /*1ef80*/  LDL.LU.64 R108, [R1+0x2518] ;  /* 0x00251800016c7983 */ /* 0x0103680000300a00 */
[----:B------:R2:W-:Y:S04]  /*1ef90*/  LDGSTS.E [R237+0x28f80], [R110.64], P2 ;  /* 0x28f800006eed7fae */ /* 0x0005e80009121848 */
        /* <DEDUP_REMOVED lines=10> */
[----:B------:R1:W-:Y:S04]  /*1f040*/  STL [R1+0x20], RZ ;  /* 0x000020ff01007387 */ /* 0x0003e80000100800 */
        /* <DEDUP_REMOVED lines=52> */
[----:B------:R2:W-:Y:S04]  /*1f390*/  LDGSTS.E [R237+0x2ae80], [R218.64], P0 ;  /* 0x2ae80000daed7fae */ /* 0x0005e80008121848 */
        /* <DEDUP_REMOVED lines=23> */
[----:B------:R1:W-:Y:S01]  /*1f510*/  LDGSTS.E [R237+0x2ef00], [R72.64], P4 ;  /* 0x2ef0000048ed7fae */ /* 0x0003e2000a121848 */
[----:B------:R-:W-:-:S03]  /*1f520*/  MOV R0, c[0x0][0x188] ;  /* 0x0000620000007a02 */ /* 0x000fc60000000f00 */
[----:B------:R1:W-:Y:S04]  /*1f530*/  LDGSTS.E [R237+0x2ef80], [R70.64], P2 ;  /* 0x2ef8000046ed7fae */ /* 0x0003e80009121848 */
[----:B------:R1:W-:Y:S04]  /*1f540*/  LDGSTS.E [R237+0x2fe00], [R68.64], P1 ;  /* 0x2fe0000044ed7fae */ /* 0x0003e80008921848 */
[----:B------:R1:W-:Y:S04]  /*1f550*/  LDGSTS.E [R237+0x2fe80], [R66.64], P0 ;  /* 0x2fe8000042ed7fae */ /* 0x0003e80008121848 */
[----:B------:R1:W-:Y:S04]  /*1f560*/  LDGSTS.E [R237+0x2ff00], [R64.64], P4 ;  /* 0x2ff0000040ed7fae */ /* 0x0003e8000a121848 */
[----:B------:R1:W-:Y:S01]  /*1f570*/  LDGSTS.E [R237+0x2ff80], [R62.64], P2 ;  /* 0x2ff800003eed7fae */ /* 0x0003e20009121848 */
[----:B------:R-:W-:-:S03]  /*1f580*/  CS2R R128, SRZ ;  /* 0x0000000000807805 */ /* 0x000fc6000001ff00 */
[----:B------:R-:W0:Y:S01]  /*1f590*/  LDGDEPBAR ;  /* 0x00000000000079af */ /* 0x000e220000000000 */
[----:B------:R-:W-:Y:S01]  /*1f5a0*/  CS2R R130, SRZ ;  /* 0x0000000000827805 */ /* 0x000fe2000001ff00 */
        /* <DEDUP_REMOVED lines=62> */
[----:B------:R-:W-:Y:S01]  /*1f990*/  IMAD.SHL.U32 R0, R0, 0x80, RZ ;  /* 0x0000008000007824 */ /* 0x000fe200078e00ff */
[----:B------:R-:W-:Y:S01]  /*1f9a0*/  CS2R R60, SRZ ;  /* 0x00000000003c7805 */ /* 0x000fe2000001ff00 */
[----:B-1----:R-:W-:Y:S01]  /*1f9b0*/  CS2R R62, SRZ ;  /* 0x00000000003e7805 */ /* 0x002fe2000001ff00 */
        /* <DEDUP_REMOVED lines=20> */
[----:B---3--:R-:W-:Y:S01]  /*1fb00*/  CS2R R216, SRZ ;  /* 0x0000000000d87805 */ /* 0x008fe2000001ff00 */
[----:B--2---:R-:W-:Y:S01]  /*1fb10*/  CS2R R218, SRZ ;  /* 0x0000000000da7805 */ /* 0x004fe2000001ff00 */
[----:B----4-:R-:W-:Y:S01]  /*1fb20*/  CS2R R236, SRZ ;  /* 0x0000000000ec7805 */ /* 0x010fe2000001ff00 */
[----:B------:R-:W-:Y:S01]  /*1fb30*/  CS2R R238, SRZ ;  /* 0x0000000000ee7805 */ /* 0x000fe2000001ff00 */
[----:B------:R-:W-:Y:S05]  /*1fb40*/  @!P6 BRA `(.L_x_0) ;  /* 0x000421300000e947 */ /* 0x000fea0003800000 */
[----:B------:R-:W2:Y:S04]  /*1fb50*/  LDL.LU.64 R76, [R1+0xf58] ;  /* 0x000f5800014c7983 */ /* 0x000ea80000300a00 */
[----:B------:R-:W3:Y:S04]  /*1fb60*/  LDL.LU.64 R214, [R1+0xf60] ;  /* 0x000f600001d67983 */ /* 0x000ee80000300a00 */
[----:B------:R-:W4:Y:S04]  /*1fb70*/  LDL.LU.64 R112, [R1+0xf68] ;  /* 0x000f680001707983 */ /* 0x000f280000300a00 */
[----:B------:R-:W3:Y:S04]  /*1fb80*/  LDL.LU.64 R114, [R1+0xf70] ;  /* 0x000f700001727983 */ /* 0x000ee80000300a00 */
[----:B------:R-:W3:Y:S04]  /*1fb90*/  LDL.LU.64 R216, [R1+0x430] ;  /* 0x0004300001d87983 */ /* 0x000ee80000300a00 */
[----:B------:R-:W3:Y:S04]  /*1fba0*/  LDL.LU.64 R218, [R1+0x410] ;  /* 0x0004100001da7983 */ /* 0x000ee80000300a00 */
[----:B------:R-:W4:Y:S04]  /*1fbb0*/  LDL.LU.64 R236, [R1+0x400] ;  /* 0x0004000001ec7983 */ /* 0x000f280000300a00 */
[----:B------:R-:W4:Y:S04]  /*1fbc0*/  LDL.LU.64 R206, [R1+0x3e0] ;  /* 0x0003e00001ce7983 */ /* 0x000f280000300a00 */
[----:B------:R-:W4:Y:S04]  /*1fbd0*/  LDL.LU.64 R238, [R1+0x2f0] ;  /* 0x0002f00001ee7983 */ /* 0x000f280000300a00 */
[----:B------:R-:W4:Y:S04]  /*1fbe0*/  LDL.LU.64 R78, [R1+0x2e8] ;  /* 0x0002e800014e7983 */ /* 0x000f280000300a00 */
[----:B------:R-:W4:Y:S04]  /*1fbf0*/  LDL.LU.64 R212, [R1+0x2e0] ;  /* 0x0002e00001d47983 */ /* 0x000f280000300a00 */
[----:B--2---:R1:W-:Y:S01]  /*1fc00*/  STL [R1+0x1b8c], R76 ;  /* 0x001b8c4c01007387 */ /* 0x0043e20000100800 */
[----:B------:R-:W-:-:S03]  /*1fc10*/  IMAD.MOV.U32 R8, RZ, RZ, R77 ;  /* 0x000000ffff087224 */ /* 0x000fc600078e004d */
[----:B-1----:R-:W2:Y:S04]  /*1fc20*/  LDL.LU.64 R76, [R1+0x2d8] ;  /* 0x0002d800014c7983 */ /* 0x002ea80000300a00 */
[----:B------:R1:W-:Y:S04]  /*1fc30*/  STL [R1+0x1b88], R8 ;  /* 0x001b880801007387 */ /* 0x0003e80000100800 */
[----:B---3--:R3:W-:Y:S01]  /*1fc40*/  STL [R1+0x1b94], R214 ;  /* 0x001b94d601007387 */ /* 0x0087e20000100800 */
[----:B-1----:R-:W-:-:S03]  /*1fc50*/  MOV R8, R215 ;  /* 0x000000d700087202 */ /* 0x002fc60000000f00 */
[----:B---3--:R-:W3:Y:S04]  /*1fc60*/  LDL.LU.64 R214, [R1+0x2d0] ;  /* 0x0002d00001d67983 */ /* 0x008ee80000300a00 */
[----:B------:R1:W-:Y:S04]  /*1fc70*/  STL [R1+0x1b90], R8 ;  /* 0x001b900801007387 */ /* 0x0003e80000100800 */
[----:B----4-:R4:W-:Y:S01]  /*1fc80*/  STL [R1+0x1b9c], R112 ;  /* 0x001b9c7001007387 */ /* 0x0109e20000100800 */
[----:B-1----:R-:W-:-:S03]  /*1fc90*/  IMAD.MOV.U32 R8, RZ, RZ, R113 ;  /* 0x000000ffff087224 */ /* 0x002fc600078e0071 */
[----:B----4-:R-:W4:Y:S04]  /*1fca0*/  LDL.LU.64 R112, [R1+0x2c8] ;  /* 0x0002c80001707983 */ /* 0x010f280000300a00 */
[----:B------:R1:W-:Y:S04]  /*1fcb0*/  STL [R1+0x1b98], R8 ;  /* 0x001b980801007387 */ /* 0x0003e80000100800 */
[----:B------:R1:W-:Y:S02]  /*1fcc0*/  STL [R1+0x1ba4], R114 ;  /* 0x001ba47201007387 */ /* 0x0003e40000100800 */
[----:B-1----:R-:W-:-:S02]  /*1fcd0*/  IMAD.MOV.U32 R8, RZ, RZ, R115 ;  /* 0x000000ffff087224 */ /* 0x002fc400078e0073 */
[----:B------:R-:W4:Y:S04]  /*1fce0*/  LDL.LU.64 R114, [R1+0x2c0] ;  /* 0x0002c00001727983 */ /* 0x000f280000300a00 */
[----:B------:R1:W-:Y:S04]  /*1fcf0*/  STL [R1+0x1ba0], R8 ;  /* 0x001ba00801007387 */ /* 0x0003e80000100800 */
[----:B------:R1:W-:Y:S02]  /*1fd00*/  STL [R1+0x1ba8], R216 ;  /* 0x001ba8d801007387 */ /* 0x0003e40000100800 */
[----:B-1----:R-:W-:-:S02]  /*1fd10*/  MOV R8, R217 ;  /* 0x000000d900087202 */ /* 0x002fc40000000f00 */
[----:B------:R-:W4:Y:S04]  /*1fd20*/  LDL.LU.64 R216, [R1+0x2b8] ;  /* 0x0002b80001d87983 */ /* 0x000f280000300a00 */
[----:B------:R1:W-:Y:S04]  /*1fd30*/  STL [R1+0x1b80], R8 ;  /* 0x001b800801007387 */ /* 0x0003e80000100800 */
[----:B------:R1:W-:Y:S02]  /*1fd40*/  STL [R1+0x1b84], R218 ;  /* 0x001b84da01007387 */ /* 0x0003e40000100800 */
[----:B-1----:R-:W-:-:S02]  /*1fd50*/  IMAD.MOV.U32 R8, RZ, RZ, R219 ;  /* 0x000000ffff087224 */ /* 0x002fc400078e00db */
[----:B------:R-:W4:Y:S04]  /*1fd60*/  LDL.LU.64 R218, [R1+0x9f0] ;  /* 0x0009f00001da7983 */ /* 0x000f280000300a00 */
        /* <DEDUP_REMOVED lines=21> */
[----:B--2---:R2:W-:Y:S01]  /*1fec0*/  STL [R1+0x1b54], R76 ;  /* 0x001b544c01007387 */ /* 0x0045e20000100800 */
[----:B-1----:R-:W-:-:S03]  /*1fed0*/  IMAD.MOV.U32 R8, RZ, RZ, R77 ;  /* 0x000000ffff087224 */ /* 0x002fc600078e004d */
[----:B--2---:R-:W2:Y:S04]  /*1fee0*/  LDL.LU.64 R76, [R1+0x3a0] ;  /* 0x0003a000014c7983 */ /* 0x004ea80000300a00 */
[----:B------:R1:W-:Y:S04]  /*1fef0*/  STL [R1+0x1b48], R8 ;  /* 0x001b480801007387 */ /* 0x0003e80000100800 */
[----:B---3--:R3:W-:Y:S01]  /*1ff00*/  STL [R1+0x1b4c], R214 ;  /* 0x001b4cd601007387 */ /* 0x0087e20000100800 */
[----:B-1----:R-:W-:-:S03]  /*1ff10*/  IMAD.MOV.U32 R8, RZ, RZ, R215 ;  /* 0x000000ffff087224 */ /* 0x002fc600078e00d7 */
[----:B---3--:R-:W3:Y:S04]  /*1ff20*/  LDL.LU.64 R214, [R1+0x378] ;  /* 0x0003780001d67983 */ /* 0x008ee80000300a00 */
[----:B------:R1:W-:Y:S04]  /*1ff30*/  STL [R1+0x1b40], R8 ;  /* 0x001b400801007387 */ /* 0x0003e80000100800 */
[----:B----4-:R4:W-:Y:S01]  /*1ff40*/  STL [R1+0x1b44], R112 ;  /* 0x001b447001007387 */ /* 0x0109e20000100800 */
[----:B-1----:R-:W-:-:S03]  /*1ff50*/  MOV R8, R113 ;  /* 0x0000007100087202 */ /* 0x002fc60000000f00 */
[----:B----4-:R-:W4:Y:S04]  /*1ff60*/  LDL.LU.64 R112, [R1+0x2b0] ;  /* 0x0002b00001707983 */ /* 0x010f280000300a00 */
        /* <DEDUP_REMOVED lines=33> */
[----:B--2---:R2:W-:Y:S01]  /*20180*/  STL [R1+0x1afc], R76 ;  /* 0x001afc4c01007387 */ /* 0x0045e20000100800 */
[----:B-1----:R-:W-:-:S03]  /*20190*/  MOV R8, R77 ;  /* 0x0000004d00087202 */ /* 0x002fc60000000f00 */
[----:B--2---:R-:W2:Y:S04]  /*201a0*/  LDL.LU.64 R76, [R1+0xab0] ;  /* 0x000ab000014c7983 */ /* 0x004ea80000300a00 */
[----:B------:R1:W-:Y:S04]  /*201b0*/  STL [R1+0x1af0], R8 ;  /* 0x001af00801007387 */ /* 0x0003e80000100800 */
[----:B---3--:R3:W-:Y:S01]  /*201c0*/  STL [R1+0x1af4], R214 ;  /* 0x001af4d601007387 */ /* 0x0087e20000100800 */
[----:B-1----:R-:W-:-:S03]  /*201d0*/  IMAD.MOV.U32 R8, RZ, RZ, R215 ;  /* 0x000000ffff087224 */ /* 0x002fc600078e00d7 */
[----:B---3--:R-:W3:Y:S04]  /*201e0*/  LDL.LU.64 R214, [R1+0xab8] ;  /* 0x000ab80001d67983 */ /* 0x008ee80000300a00 */
[----:B------:R1:W-:Y:S04]  /*201f0*/  STL [R1+0x1ae8], R8 ;  /* 0x001ae80801007387 */ /* 0x0003e80000100800 */
[----:B----4-:R4:W-:Y:S01]  /*20200*/  STL [R1+0x1aec], R112 ;  /* 0x001aec7001007387 */ /* 0x0109e20000100800 */
[----:B-1----:R-:W-:-:S03]  /*20210*/  IMAD.MOV.U32 R8, RZ, RZ, R113 ;  /* 0x000000ffff087224 */ /* 0x002fc600078e0071 */
[----:B----4-:R-:W4:Y:S04]  /*20220*/  LDL.LU.64 R112, [R1+0xac0] ;  /* 0x000ac00001707983 */ /* 0x010f280000300a00 */
        /* <DEDUP_REMOVED lines=33> */
[----:B--2---:R2:W-:Y:S01]  /*20440*/  STL [R1+0x1a98], R76 ;  /* 0x001a984c01007387 */ /* 0x0045e20000100800 */
[----:B-1----:R-:W-:-:S03]  /*20450*/  IMAD.MOV.U32 R8, RZ, RZ, R77 ;  /* 0x000000ffff087224 */ /* 0x002fc600078e004d */
[----:B--2---:R-:W2:Y:S04]  /*20460*/  LDL.LU.64 R76, [R1+0x250] ;  /* 0x00025000014c7983 */ /* 0x004ea80000300a00 */
        /* <DEDUP_REMOVED lines=69> */
[----:B------:R-:W-:Y:S04]  /*208c0*/  STL [R1+0x1a28], R206 ;  /* 0x001a28ce01007387 */ /* 0x000fe80000100800 */
[----:B------:R-:W4:Y:S01]  /*208d0*/  LDL.LU.64 R204, [R1+0x1c0] ;  /* 0x0001c00001cc7983 */ /* 0x000f220000300a00 */
[----:B-1----:R-:W-:-:S05]  /*208e0*/  IMAD.MOV.U32 R8, RZ, RZ, R207 ;  /* 0x000000ffff087224 */ /* 0x002fca00078e00cf */
[----:B------:R1:W-:Y:S04]  /*208f0*/  STL [R1+0x1a24], R8 ;  /* 0x001a240801007387 */ /* 0x0003e80000100800 */
[----:B------:R1:W-:Y:S02]  /*20900*/  STL [R1+0x1a2c], R238 ;  /* 0x001a2cee01007387 */ /* 0x0003e40000100800 */
[----:B-1----:R-:W-:Y:S02]  /*20910*/  MOV R8, R239 ;  /* 0x000000ef00087202 */ /* 0x002fe40000000f00 */
        /* <DEDUP_REMOVED lines=10> */
[----:B--2---:R-:W-:Y:S04]  /*209c0*/  STL [R1+0x19f4], R76 ;  /* 0x0019f44c01007387 */ /* 0x004fe80000100800 */
[----:B------:R-:W2:Y:S01]  /*209d0*/  LDL.LU.64 R206, [R1+0xd08] ;  /* 0x000d080001ce7983 */ /* 0x000ea20000300a00 */
[----:B-1----:R-:W-:-:S05]  /*209e0*/  MOV R8, R77 ;  /* 0x0000004d00087202 */ /* 0x002fca0000000f00 */
        /* <DEDUP_REMOVED lines=20> */
[----:B------:R1:W-:Y:S02]  /*20b30*/  STL [R1+0x19c0], R8 ;  /* 0x0019c00801007387 */ /* 0x0003e40000100800 */
[----:B-1----:R-:W-:Y:S02]  /*20b40*/  MOV R8, R237 ;  /* 0x000000ed00087202 */ /* 0x002fe40000000f00 */
[----:B------:R1:W-:Y:S04]  /*20b50*/  STL [R1+0x19c4], R236 ;  /* 0x0019c4ec01007387 */ /* 0x0003e80000100800 */
[----:B------:R-:W4:Y:S04]  /*20b60*/  LDL.LU.64 R218, [R1+0x1b0] ;  /* 0x0001b00001da7983 */ /* 0x000f280000300a00 */
[----:B------:R1:W-:Y:S04]  /*20b70*/  STL [R1+0x19b8], R8 ;  /* 0x0019b80801007387 */ /* 0x0003e80000100800 */
[----:B------:R-:W-:Y:S04]  /*20b80*/  STL [R1+0x19bc], R204 ;  /* 0x0019bccc01007387 */ /* 0x000fe80000100800 */
[----:B-1----:R-:W4:Y:S01]  /*20b90*/  LDL.LU.64 R236, [R1+0x1a8] ;  /* 0x0001a80001ec7983 */ /* 0x002f220000300a00 */
[----:B------:R-:W-:-:S03]  /*20ba0*/  IMAD.MOV.U32 R8, RZ, RZ, R205 ;  /* 0x000000ffff087224 */ /* 0x000fc600078e00cd */
[----:B------:R-:W-:Y:S04]  /*20bb0*/  STL [R1+0x19b4], R238 ;  /* 0x0019b4ee01007387 */ /* 0x000fe80000100800 */
[----:B------:R1:W-:Y:S02]  /*20bc0*/  STL [R1+0x19b0], R8 ;  /* 0x0019b00801007387 */ /* 0x0003e40000100800 */
[----:B-1----:R-:W-:Y:S02]  /*20bd0*/  IMAD.MOV.U32 R8, RZ, RZ, R239 ;  /* 0x000000ffff087224 */ /* 0x002fe400078e00ef */
        /* <DEDUP_REMOVED lines=36> */
[----:B------:R-:W-:Y:S04]  /*20e20*/  STL [R1+0x1964], R236 ;  /* 0x001964ec01007387 */ /* 0x000fe80000100800 */
[----:B------:R1:W-:Y:S04]  /*20e30*/  STL [R1+0x1960], R8 ;  /* 0x0019600801007387 */ /* 0x0003e80000100800 */
[----:B------:R-:W4:Y:S01]  /*20e40*/  LDL.LU.64 R218, [R1+0xd50] ;  /* 0x000d500001da7983 */ /* 0x000f220000300a00 */
[----:B-1----:R-:W-:-:S03]  /*20e50*/  MOV R8, R237 ;  /* 0x000000ed00087202 */ /* 0x002fc60000000f00 */
        /* <DEDUP_REMOVED lines=14> */
[----:B--2---:R-:W-:Y:S04]  /*20f40*/  STL [R1+0x1944], R206 ;  /* 0x001944ce01007387 */ /* 0x004fe80000100800 */
[----:B------:R-:W2:Y:S01]  /*20f50*/  LDL.LU.64 R204, [R1+0x170] ;  /* 0x0001700001cc7983 */ /* 0x000ea20000300a00 */
[----:B-1----:R-:W-:-:S05]  /*20f60*/  IMAD.MOV.U32 R8, RZ, RZ, R207 ;  /* 0x000000ffff087224 */ /* 0x002fca00078e00cf */
        /* <DEDUP_REMOVED lines=9> */
[----:B------:R1:W-:Y:S04]  /*21000*/  STL [R1+0x18f0], R114 ;  /* 0x0018f07201007387 */ /* 0x0003e80000100800 */
[----:B------:R-:W4:Y:S01]  /*21010*/  LDL.LU.64 R206, [R1+0x158] ;  /* 0x0001580001ce7983 */ /* 0x000f220000300a00 */
[----:B-1----:R-:W-:-:S03]  /*21020*/  IMAD.MOV.U32 R8, RZ, RZ, R115 ;  /* 0x000000ffff087224 */ /* 0x002fc600078e0073 */
[----:B------:R-:W-:Y:S04]  /*21030*/  STL [R1+0x18f8], R216 ;  /* 0x0018f8d801007387 */ /* 0x000fe80000100800 */
[----:B------:R1:W-:Y:S04]  /*21040*/  STL [R1+0x18ec], R8 ;  /* 0x0018ec0801007387 */ /* 0x0003e80000100800 */
[----:B------:R-:W4:Y:S01]  /*21050*/  LDL.LU.64 R114, [R1+0x150] ;  /* 0x0001500001727983 */ /* 0x000f220000300a00 */
[----:B-1----:R-:W-:-:S03]  /*21060*/  IMAD.MOV.U32 R8, RZ, RZ, R217 ;  /* 0x000000ffff087224 */ /* 0x002fc600078e00d9 */
        /* <DEDUP_REMOVED lines=16> */
[----:B------:R-:W-:Y:S04]  /*21170*/  STL [R1+0x1920], R78 ;  /* 0x0019204e01007387 */ /* 0x000fe80000100800 */
[----:B------:R1:W-:Y:S04]  /*21180*/  STL [R1+0x1914], R8 ;  /* 0x0019140801007387 */ /* 0x0003e80000100800 */
[----:B------:R-:W4:Y:S01]  /*21190*/  LDL.LU.64 R238, [R1+0xd80] ;  /* 0x000d800001ee7983 */ /* 0x000f220000300a00 */
[----:B-1----:R-:W-:-:S03]  /*211a0*/  IMAD.MOV.U32 R8, RZ, RZ, R79 ;  /* 0x000000ffff087224 */ /* 0x002fc600078e004f */
[----:B------:R-:W-:Y:S04]  /*211b0*/  STL [R1+0x1928], R212 ;  /* 0x001928d401007387 */ /* 0x000fe80000100800 */
[----:B------:R1:W-:Y:S04]  /*211c0*/  STL [R1+0x191c], R8 ;  /* 0x00191c0801007387 */ /* 0x0003e80000100800 */
[----:B------:R-:W4:Y:S01]  /*211d0*/  LDL.LU.64 R78, [R1+0xd88] ;  /* 0x000d8800014e7983 */ /* 0x000f220000300a00 */
[----:B-1----:R-:W-:-:S03]  /*211e0*/  IMAD.MOV.U32 R8, RZ, RZ, R213 ;  /* 0x000000ffff087224 */ /* 0x002fc600078e00d5 */
[----:B--2---:R-:W-:Y:S04]  /*211f0*/  STL [R1+0x192c], R204 ;  /* 0x00192ccc01007387 */ /* 0x004fe80000100800 */
[----:B------:R1:W-:Y:S04]  /*21200*/  STL [R1+0x1924], R8 ;  /* 0x0019240801007387 */ /* 0x0003e80000100800 */
[----:B------:R-:W2:Y:S01]  /*21210*/  LDL.LU.64 R212, [R1+0xd90] ;  /* 0x000d900001d47983 */ /* 0x000ea20000300a00 */
[----:B-1----:R-:W-:-:S03]  /*21220*/  MOV R8, R205 ;  /* 0x000000cd00087202 */ /* 0x002fc60000000f00 */
[----:B---3--:R-:W-:Y:S04]  /*21230*/  STL [R1+0x18e4], R214 ;  /* 0x0018e4d601007387 */ /* 0x008fe80000100800 */
[----:B------:R1:W-:Y:S02]  /*21240*/  STL [R1+0x18e0], R8 ;  /* 0x0018e00801007387 */ /* 0x0003e40000100800 */
[----:B-1----:R-:W-:Y:S02]  /*21250*/  IMAD.MOV.U32 R8, RZ, RZ, R215 ;  /* 0x000000ffff087224 */ /* 0x002fe400078e00d7 */
[----:B------:R-:W3:Y:S04]  /*21260*/  LDL.LU.64 R214, [R1+0x4b8] ;  /* 0x0004b80001d67983 */ /* 0x000ee80000300a00 */
[----:B------:R1:W-:Y:S04]  /*21270*/  STL [R1+0x18d8], R8 ;  /* 0x0018d80801007387 */ /* 0x0003e80000100800 */
[----:B----4-:R4:W-:Y:S01]  /*21280*/  STL [R1+0x18dc], R112 ;  /* 0x0018dc7001007387 */ /* 0x0109e20000100800 */
[----:B-1----:R-:W-:-:S03]  /*21290*/  IMAD.MOV.U32 R8, RZ, RZ, R113 ;  /* 0x000000ffff087224 */ /* 0x002fc600078e0071 */
[----:B------:R-:W-:Y:S04]  /*212a0*/  STL [R1+0x18d4], R206 ;  /* 0x0018d4ce01007387 */ /* 0x000fe80000100800 */
[----:B------:R1:W-:Y:S04]  /*212b0*/  STL [R1+0x18d0], R8 ;  /* 0x0018d00801007387 */ /* 0x0003e80000100800 */
[----:B----4-:R-:W4:Y:S01]  /*212c0*/  LDL.LU.64 R112, [R1+0x4b0] ;  /* 0x0004b00001707983 */ /* 0x010f220000300a00 */
[----:B-1----:R-:W-:-:S03]  /*212d0*/  MOV R8, R207 ;  /* 0x000000cf00087202 */ /* 0x002fc60000000f00 */
[----:B------:R-:W-:Y:S04]  /*212e0*/  STL [R1+0x18cc], R114 ;  /* 0x0018cc7201007387 */ /* 0x000fe80000100800 */
[----:B------:R1:W-:Y:S02]  /*212f0*/  STL [R1+0x18c8], R8 ;  /* 0x0018c80801007387 */ /* 0x0003e40000100800 */
[----:B-1----:R-:W-:Y:S02]  /*21300*/  IMAD.MOV.U32 R8, RZ, RZ, R115 ;  /* 0x000000ffff087224 */ /* 0x002fe400078e0073 */
[----:B------:R-:W4:Y:S04]  /*21310*/  LDL.LU.64 R114, [R1+0x4a8] ;  /* 0x0004a80001727983 */ /* 0x000f280000300a00 */
[----:B------:R1:W-:Y:S04]  /*21320*/  STL [R1+0x18c0], R8 ;  /* 0x0018c00801007387 */ /* 0x0003e80000100800 */
[----:B------:R1:W-:Y:S02]  /*21330*/  STL [R1+0x18c4], R216 ;  /* 0x0018c4d801007387 */ /* 0x0003e40000100800 */
[----:B-1----:R-:W-:-:S02]  /*21340*/  IMAD.MOV.U32 R8, RZ, RZ, R217 ;  /* 0x000000ffff087224 */ /* 0x002fc400078e00d9 */
[----:B------:R-:W-:Y:S04]  /*21350*/  STL [R1+0x18bc], R76 ;  /* 0x0018bc4c01007387 */ /* 0x000fe80000100800 */
[----:B------:R1:W-:Y:S04]  /*21360*/  STL [R1+0x18b8], R8 ;  /* 0x0018b80801007387 */ /* 0x0003e80000100800 */
[----:B------:R-:W4:Y:S04]  /*21370*/  LDL.LU.64 R216, [R1+0x4a0] ;  /* 0x0004a00001d87983 */ /* 0x000f280000300a00 */
[----:B------:R-:W4:Y:S01]  /*21380*/  LDL.LU.64 R72, [R1+0xa0] ;  /* 0x0000a00001487983 */ /* 0x000f220000300a00 */
[----:B-1----:R-:W-:-:S05]  /*21390*/  MOV R8, R77 ;  /* 0x0000004d00087202 */ /* 0x002fca0000000f00 */
[----:B------:R1:W-:Y:S04]  /*213a0*/  STL [R1+0x18b0], R8 ;  /* 0x0018b00801007387 */ /* 0x0003e80000100800 */
[----:B------:R1:W-:Y:S02]  /*213b0*/  STL [R1+0x18b4], R218 ;  /* 0x0018b4da01007387 */ /* 0x0003e40000100800 */
[----:B-1----:R-:W-:Y:S02]  /*213c0*/  IMAD.MOV.U32 R8, RZ, RZ, R219 ;  /* 0x000000ffff087224 */ /* 0x002fe400078e00db */
        /* <DEDUP_REMOVED lines=10> */
[----:B------:R-:W-:Y:S04]  /*21470*/  STL [R1+0x1880], R78 ;  /* 0x0018804e01007387 */ /* 0x000fe80000100800 */
[----:B------:R-:W4:Y:S01]  /*21480*/  LDL.LU.64 R74, [R1+0x60] ;  /* 0x00006000014a7983 */ /* 0x000f220000300a00 */
[----:B-1----:R-:W-:-:S05]  /*21490*/  IMAD.MOV.U32 R8, RZ, RZ, R79 ;  /* 0x000000ffff087224 */ /* 0x002fca00078e004f */
[----:B------:R1:W-:Y:S04]  /*214a0*/  STL [R1+0x187c], R8 ;  /* 0x00187c0801007387 */ /* 0x0003e80000100800 */
[----:B--2---:R-:W-:Y:S04]  /*214b0*/  STL [R1+0x1888], R212 ;  /* 0x001888d401007387 */ /* 0x004fe80000100800 */
[----:B------:R-:W2:Y:S01]  /*214c0*/  LDL.LU.64 R204, [R1+0x58] ;  /* 0x0000580001cc7983 */ /* 0x000ea20000300a00 */
[----:B-1----:R-:W-:-:S03]  /*214d0*/  IMAD.MOV.U32 R8, RZ, RZ, R213 ;  /* 0x000000ffff087224 */ /* 0x002fc600078e00d5 */
[----:B------:R-:W2:Y:S04]  /*214e0*/  LDL.LU.64 R206, [R1+0x50] ;  /* 0x0000500001ce7983 */ /* 0x000ea80000300a00 */
[----:B------:R1:W-:Y:S04]  /*214f0*/  STL [R1+0x1884], R8 ;  /* 0x0018840801007387 */ /* 0x0003e80000100800 */
[----:B---3--:R-:W-:Y:S04]  /*21500*/  STL [R1+0x1890], R214 ;  /* 0x001890d601007387 */ /* 0x008fe80000100800 */
[----:B------:R-:W3:Y:S01]  /*21510*/  LDL.LU.64 R76, [R1+0x8] ;  /* 0x00000800014c7983 */ /* 0x000ee20000300a00 */
[----:B-1----:R-:W-:-:S03]  /*21520*/  MOV R8, R215 ;  /* 0x000000d700087202 */ /* 0x002fc60000000f00 */
[----:B------:R-:W3:Y:S04]  /*21530*/  LDL.LU.64 R78, [R1+0xdb8] ;  /* 0x000db800014e7983 */ /* 0x000ee80000300a00 */
[----:B------:R1:W-:Y:S04]  /*21540*/  STL [R1+0x188c], R8 ;  /* 0x00188c0801007387 */ /* 0x0003e80000100800 */
[----:B----4-:R4:W-:Y:S04]  /*21550*/  STL [R1+0x1898], R112 ;  /* 0x0018987001007387 */ /* 0x0109e80000100800 */
[----:B------:R-:W3:Y:S01]  /*21560*/  LDL.LU.64 R212, [R1+0xdc0] ;  /* 0x000dc00001d47983 */ /* 0x000ee20000300a00 */
[----:B-1----:R-:W-:-:S03]  /*21570*/  IMAD.MOV.U32 R8, RZ, RZ, R113 ;  /* 0x000000ffff087224 */ /* 0x002fc600078e0071 */
[----:B------:R-:W3:Y:S04]  /*21580*/  LDL.LU.64 R214, [R1+0xdc8] ;  /* 0x000dc80001d67983 */ /* 0x000ee80000300a00 */
[----:B------:R1:W-:Y:S04]  /*21590*/  STL [R1+0x1894], R8 ;  /* 0x0018940801007387 */ /* 0x0003e80000100800 */
[----:B------:R4:W-:Y:S04]  /*215a0*/  STL [R1+0x18a0], R114 ;  /* 0x0018a07201007387 */ /* 0x0009e80000100800 */
[----:B----4-:R-:W4:Y:S01]  /*215b0*/  LDL.LU.64 R112, [R1+0xdd0] ;  /* 0x000dd00001707983 */ /* 0x010f220000300a00 */
[----:B-1----:R-:W-:-:S03]  /*215c0*/  IMAD.MOV.U32 R8, RZ, RZ, R115 ;  /* 0x000000ffff087224 */ /* 0x002fc600078e0073 */
[----:B------:R-:W4:Y:S04]  /*215d0*/  LDL.LU.64 R114, [R1+0x498] ;  /* 0x0004980001727983 */ /* 0x000f280000300a00 */
[----:B------:R1:W-:Y:S04]  /*215e0*/  STL [R1+0x189c], R8 ;  /* 0x00189c0801007387 */ /* 0x0003e80000100800 */
[----:B------:R1:W-:Y:S02]  /*215f0*/  STL [R1+0x18a8], R216 ;  /* 0x0018a8d801007387 */ /* 0x0003e40000100800 */
[----:B-1----:R-:W-:-:S02]  /*21600*/  MOV R8, R217 ;  /* 0x000000d900087202 */ /* 0x002fc40000000f00 */
[----:B------:R-:W-:Y:S04]  /*21610*/  STL [R1+0x18ac], R72 ;  /* 0x0018ac4801007387 */ /* 0x000fe80000100800 */
[----:B------:R1:W-:Y:S04]  /*21620*/  STL [R1+0x18a4], R8 ;  /* 0x0018a40801007387 */ /* 0x0003e80000100800 */
[----:B------:R-:W4:Y:S01]  /*21630*/  LDL.LU.64 R216, [R1+0x490] ;  /* 0x0004900001d87983 */ /* 0x000f220000300a00 */
[----:B-1----:R-:W-:-:S03]  /*21640*/  IMAD.MOV.U32 R8, RZ, RZ, R73 ;  /* 0x000000ffff087224 */ /* 0x002fc600078e0049 */
        /* <DEDUP_REMOVED lines=11> */
[----:B------:R-:W4:Y:S04]  /*21700*/  LDL.LU.64 R238, [R1] ;  /* 0x0000000001ee7983 */ /* 0x000f280000300a00 */
[----:B------:R1:W-:Y:S04]  /*21710*/  STL [R1+0x1848], R8 ;  /* 0x0018480801007387 */ /* 0x0003e80000100800 */
[----:B------:R-:W-:Y:S01]  /*21720*/  STL [R1+0x184c], R74 ;  /* 0x00184c4a01007387 */ /* 0x000fe20000100800 */
[----:B-1----:R-:W-:-:S03]  /*21730*/  IMAD.MOV.U32 R8, RZ, RZ, R75 ;  /* 0x000000ffff087224 */ /* 0x002fc600078e004b */
[----:B--2---:R-:W-:Y:S04]  /*21740*/  STL [R1+0x1844], R204 ;  /* 0x001844cc01007387 */ /* 0x004fe80000100800 */
[----:B------:R1:W-:Y:S04]  /*21750*/  STL [R1+0x1840], R8 ;  /* 0x0018400801007387 */ /* 0x0003e80000100800 */
[----:B------:R-:W-:Y:S01]  /*21760*/  STL [R1+0x183c], R206 ;  /* 0x00183cce01007387 */ /* 0x000fe20000100800 */
[----:B-1----:R-:W-:-:S05]  /*21770*/  MOV R8, R205 ;  /* 0x000000cd00087202 */ /* 0x002fca0000000f00 */
[----:B------:R1:W-:Y:S02]  /*21780*/  STL [R1+0x1838], R8 ;  /* 0x0018380801007387 */ /* 0x0003e40000100800 */
[----:B-1----:R-:W-:Y:S02]  /*21790*/  IMAD.MOV.U32 R8, RZ, RZ, R207 ;  /* 0x000000ffff087224 */ /* 0x002fe400078e00cf */
[----:B---3--:R-:W-:Y:S04]  /*217a0*/  STL [R1+0x1834], R76 ;  /* 0x0018344c01007387 */ /* 0x008fe80000100800 */
[----:B------:R1:W-:Y:S04]  /*217b0*/  STL [R1+0x1830], R8 ;  /* 0x0018300801007387 */ /* 0x0003e80000100800 */
[----:B------:R-:W-:Y:S01]  /*217c0*/  STL [R1+0x17f0], R78 ;  /* 0x0017f04e01007387 */ /* 0x000fe20000100800 */
[----:B-1----:R-:W-:-:S05]  /*217d0*/  IMAD.MOV.U32 R8, RZ, RZ, R77 ;  /* 0x000000ffff087224 */ /* 0x002fca00078e004d */
[----:B------:R1:W-:Y:S04]  /*217e0*/  STL [R1+0x17e8], R8 ;  /* 0x0017e80801007387 */ /* 0x0003e80000100800 */
[----:B------:R-:W-:Y:S01]  /*217f0*/  STL [R1+0x17f8], R212 ;  /* 0x0017f8d401007387 */ /* 0x000fe20000100800 */
[----:B-1----:R-:W-:-:S05]  /*21800*/  MOV R8, R79 ;  /* 0x0000004f00087202 */ /* 0x002fca0000000f00 */
[----:B------:R1:W-:Y:S04]  /*21810*/  STL [R1+0x17ec], R8 ;  /* 0x0017ec0801007387 */ /* 0x0003e80000100800 */
[----:B------:R-:W-:Y:S01]  /*21820*/  STL [R1+0x1800], R214 ;  /* 0x001800d601007387 */ /* 0x000fe20000100800 */
[----:B-1----:R-:W-:-:S05]  /*21830*/  IMAD.MOV.U32 R8, RZ, RZ, R213 ;  /* 0x000000ffff087224 */ /* 0x002fca00078e00d5 */
[----:B------:R1:W-:Y:S02]  /*21840*/  STL [R1+0x17f4], R8 ;  /* 0x0017f40801007387 */ /* 0x0003e40000100800 */
[----:B-1----:R-:W-:Y:S02]  /*21850*/  IMAD.MOV.U32 R8, RZ, RZ, R215 ;  /* 0x000000ffff087224 */ /* 0x002fe400078e00d7 */
[----:B----4-:R-:W-:Y:S04]  /*21860*/  STL [R1+0x1808], R112 ;  /* 0x0018087001007387 */ /* 0x010fe80000100800 */
[----:B------:R1:W-:Y:S04]  /*21870*/  STL [R1+0x17fc], R8 ;  /* 0x0017fc0801007387 */ /* 0x0003e80000100800 */
[----:B------:R-:W-:Y:S01]  /*21880*/  STL [R1+0x1810], R114 ;  /* 0x0018107201007387 */ /* 0x000fe20000100800 */
[----:B-1----:R-:W-:-:S05]  /*21890*/  MOV R8, R113 ;  /* 0x0000007100087202 */ /* 0x002fca0000000f00 */
[----:B------:R1:W-:Y:S04]  /*218a0*/  STL [R1+0x1804], R8 ;  /* 0x0018040801007387 */ /* 0x0003e80000100800 */
[----:B------:R-:W2:Y:S04]  /*218b0*/  LDL.LU.64 R212, [R1+0xdf8] ;  /* 0x000df80001d47983 */ /* 0x000ea80000300a00 */
[----:B------:R-:W3:Y:S01]  /*218c0*/  LDL.LU.64 R214, [R1+0xe00] ;  /* 0x000e000001d67983 */ /* 0x000ee20000300a00 */
[----:B-1----:R-:W-:-:S05]  /*218d0*/  IMAD.MOV.U32 R8, RZ, RZ, R115 ;  /* 0x000000ffff087224 */ /* 0x002fca00078e0073 */
[----:B------:R1:W-:Y:S04]  /*218e0*/  STL [R1+0x180c], R8 ;  /* 0x00180c0801007387 */ /* 0x0003e80000100800 */
[----:B------:R4:W-:Y:S04]  /*218f0*/  STL [R1+0x1818], R216 ;  /* 0x001818d801007387 */ /* 0x0009e80000100800 */
[----:B------:R-:W3:Y:S01]  /*21900*/  LDL.LU.64 R112, [R1+0xe20] ;  /* 0x000e200001707983 */ /* 0x000ee20000300a00 */
[----:B-1----:R-:W-:-:S03]  /*21910*/  IMAD.MOV.U32 R8, RZ, RZ, R217 ;  /* 0x000000ffff087224 */ /* 0x002fc600078e00d9 */
[----:B------:R-:W3:Y:S04]  /*21920*/  LDL.LU.64 R114, [R1+0xe30] ;  /* 0x000e300001727983 */ /* 0x000ee80000300a00 */
[----:B------:R1:W-:Y:S04]  /*21930*/  STL [R1+0x1814], R8 ;  /* 0x0018140801007387 */ /* 0x0003e80000100800 */
[----:B------:R4:W-:Y:S04]  /*21940*/  STL [R1+0x1820], R218 ;  /* 0x001820da01007387 */ /* 0x0009e80000100800 */
[----:B----4-:R-:W4:Y:S01]  /*21950*/  LDL.LU.64 R216, [R1+0xcd8] ;  /* 0x000cd80001d87983 */ /* 0x010f220000300a00 */
[----:B-1----:R-:W-:-:S03]  /*21960*/  MOV R8, R219 ;  /* 0x000000db00087202 */ /* 0x002fc60000000f00 */
[----:B------:R-:W-:Y:S04]  /*21970*/  STL [R1+0x1828], R236 ;  /* 0x001828ec01007387 */ /* 0x000fe80000100800 */
[----:B------:R1:W-:Y:S04]  /*21980*/  STL [R1+0x181c], R8 ;  /* 0x00181c0801007387 */ /* 0x0003e80000100800 */
[----:B------:R-:W4:Y:S01]  /*21990*/  LDL.LU.64 R218, [R1+0xce0] ;  /* 0x000ce00001da7983 */ /* 0x000f220000300a00 */
[----:B-1----:R-:W-:-:S05]  /*219a0*/  IMAD.MOV.U32 R8, RZ, RZ, R237 ;  /* 0x000000ffff087224 */ /* 0x002fca00078e00ed */
[----:B------:R1:W-:Y:S04]  /*219b0*/  STL [R1+0x1824], R8 ;  /* 0x0018240801007387 */ /* 0x0003e80000100800 */
[----:B------:R1:W-:Y:S02]  /*219c0*/  STL [R1+0x182c], R238 ;  /* 0x00182cee01007387 */ /* 0x0003e40000100800 */
[----:B-1----:R-:W-:Y:S02]  /*219d0*/  IMAD.MOV.U32 R8, RZ, RZ, R239 ;  /* 0x000000ffff087224 */ /* 0x002fe400078e00ef */
[----:B-----5:R-:W-:Y:S04]  /*219e0*/  STL [R1+0x17e4], R250 ;  /* 0x0017e4fa01007387 */ /* 0x020fe80000100800 */
[----:B------:R2:W-:Y:S04]  /*219f0*/  STL [R1+0x17e0], R8 ;  /* 0x0017e00801007387 */ /* 0x0005e80000100800 */
[----:B------:R-:W4:Y:S04]  /*21a00*/  LDL.LU.64 R236, [R1+0xce8] ;  /* 0x000ce80001ec7983 */ /* 0x000f280000300a00 */
[----:B------:R-:W-:Y:S04]  /*21a10*/  STL [R1+0x17d8], R251 ;  /* 0x0017d8fb01007387 */ /* 0x000fe80000100800 */
[----:B------:R-:W-:Y:S04]  /*21a20*/  STL [R1+0x17dc], R248 ;  /* 0x0017dcf801007387 */ /* 0x000fe80000100800 */
[----:B------:R-:W-:Y:S04]  /*21a30*/  STL [R1+0x17d0], R249 ;  /* 0x0017d0f901007387 */ /* 0x000fe80000100800 */
[----:B------:R-:W4:Y:S04]  /*21a40*/  LDL.LU.64 R238, [R1+0xcf0] ;  /* 0x000cf00001ee7983 */ /* 0x000f280000300a00 */
[----:B------:R-:W-:Y:S04]  /*21a50*/  STL [R1+0x17d4], R246 ;  /* 0x0017d4f601007387 */ /* 0x000fe80000100800 */
        /* <DEDUP_REMOVED lines=8> */
[----:B------:R-:W-:Y:S01]  /*21ae0*/  STL [R1+0x1768], R235 ;  /* 0x001768eb01007387 */ /* 0x000fe20000100800 */
[----:B--2---:R-:W-:-:S03]  /*21af0*/  MOV R8, R213 ;  /* 0x000000d500087202 */ /* 0x004fc60000000f00 */
[----:B------:R-:W-:Y:S04]  /*21b00*/  STL [R1+0x1770], R212 ;  /* 0x001770d401007387 */ /* 0x000fe80000100800 */
[----:B---3--:R-:W-:Y:S04]  /*21b10*/  STL [R1+0x1778], R214 ;  /* 0x001778d601007387 */ /* 0x008fe80000100800 */
[----:B------:R1:W-:Y:S02]  /*21b20*/  STL [R1+0x176c], R8 ;  /* 0x00176c0801007387 */ /* 0x0003e40000100800 */
[----:B-1----:R-:W-:-:S02]  /*21b30*/  IMAD.MOV.U32 R8, RZ, RZ, R215 ;  /* 0x000000ffff087224 */ /* 0x002fc400078e00d7 */
[----:B------:R-:W-:Y:S04]  /*21b40*/  STL [R1+0x1780], R112 ;  /* 0x0017807001007387 */ /* 0x000fe80000100800 */
[----:B------:R1:W-:Y:S04]  /*21b50*/  STL [R1+0x1774], R8 ;  /* 0x0017740801007387 */ /* 0x0003e80000100800 */
[----:B------:R-:W-:Y:S01]  /*21b60*/  STL [R1+0x1788], R114 ;  /* 0x0017887201007387 */ /* 0x000fe20000100800 */
[----:B-1----:R-:W-:-:S05]  /*21b70*/  IMAD.MOV.U32 R8, RZ, RZ, R113 ;  /* 0x000000ffff087224 */ /* 0x002fca00078e0071 */
[----:B------:R1:W-:Y:S04]  /*21b80*/  STL [R1+0x177c], R8 ;  /* 0x00177c0801007387 */ /* 0x0003e80000100800 */
[----:B----4-:R-:W-:Y:S01]  /*21b90*/  STL [R1+0x1790], R216 ;  /* 0x001790d801007387 */ /* 0x010fe20000100800 */
[----:B-1----:R-:W-:-:S05]  /*21ba0*/  MOV R8, R115 ;  /* 0x0000007300087202 */ /* 0x002fca0000000f00 */
[----:B------:R1:W-:Y:S04]  /*21bb0*/  STL [R1+0x1784], R8 ;  /* 0x0017840801007387 */ /* 0x0003e80000100800 */
[----:B------:R-:W2:Y:S04]  /*21bc0*/  LDL.LU.64 R212, [R1+0xeb8] ;  /* 0x000eb80001d47983 */ /* 0x000ea80000300a00 */
[----:B------:R-:W3:Y:S01]  /*21bd0*/  LDL.LU.64 R214, [R1+0xec0] ;  /* 0x000ec00001d67983 */ /* 0x000ee20000300a00 */
[----:B-1----:R-:W-:-:S05]  /*21be0*/  IMAD.MOV.U32 R8, RZ, RZ, R217 ;  /* 0x000000ffff087224 */ /* 0x002fca00078e00d9 */
[----:B------:R1:W-:Y:S04]  /*21bf0*/  STL [R1+0x178c], R8 ;  /* 0x00178c0801007387 */ /* 0x0003e80000100800 */
[----:B------:R-:W-:Y:S04]  /*21c00*/  STL [R1+0x1798], R218 ;  /* 0x001798da01007387 */ /* 0x000fe80000100800 */
[----:B------:R-:W4:Y:S01]  /*21c10*/  LDL.LU.64 R112, [R1+0xec8] ;  /* 0x000ec80001707983 */ /* 0x000f220000300a00 */
[----:B-1----:R-:W-:-:S03]  /*21c20*/  IMAD.MOV.U32 R8, RZ, RZ, R219 ;  /* 0x000000ffff087224 */ /* 0x002fc600078e00db */
[----:B------:R-:W4:Y:S04]  /*21c30*/  LDL.LU.64 R114, [R1+0xed0] ;  /* 0x000ed00001727983 */ /* 0x000f280000300a00 */
[----:B------:R1:W-:Y:S04]  /*21c40*/  STL [R1+0x1794], R8 ;  /* 0x0017940801007387 */ /* 0x0003e80000100800 */
[----:B------:R1:W-:Y:S04]  /*21c50*/  STL [R1+0x17a0], R236 ;  /* 0x0017a0ec01007387 */ /* 0x0003e80000100800 */
[----:B------:R-:W4:Y:S01]  /*21c60*/  LDL.LU.64 R216, [R1+0xd18] ;  /* 0x000d180001d87983 */ /* 0x000f220000300a00 */
[----:B-1----:R-:W-:-:S03]  /*21c70*/  MOV R8, R237 ;  /* 0x000000ed00087202 */ /* 0x002fc60000000f00 */
[----:B------:R-:W4:Y:S04]  /*21c80*/  LDL.LU.64 R218, [R1+0xd20] ;  /* 0x000d200001da7983 */ /* 0x000f280000300a00 */
[----:B------:R1:W-:Y:S04]  /*21c90*/  STL [R1+0x179c], R8 ;  /* 0x00179c0801007387 */ /* 0x0003e80000100800 */
[----:B------:R1:W-:Y:S04]  /*21ca0*/  STL [R1+0x17a8], R238 ;  /* 0x0017a8ee01007387 */ /* 0x0003e80000100800 */
[----:B------:R-:W4:Y:S01]  /*21cb0*/  LDL.LU.64 R236, [R1+0xd28] ;  /* 0x000d280001ec7983 */ /* 0x000f220000300a00 */
[----:B-1----:R-:W-:-:S03]  /*21cc0*/  IMAD.MOV.U32 R8, RZ, RZ, R239 ;  /* 0x000000ffff087224 */ /* 0x002fc600078e00ef */
[----:B------:R-:W-:Y:S04]  /*21cd0*/  STL [R1+0x17ac], R232 ;  /* 0x0017ace801007387 */ /* 0x000fe80000100800 */
[----:B------:R2:W-:Y:S04]  /*21ce0*/  STL [R1+0x17a4], R8 ;  /* 0x0017a40801007387 */ /* 0x0005e80000100800 */
        /* <DEDUP_REMOVED lines=16> */
[----:B--2---:R-:W-:-:S03]  /*21df0*/  IMAD.MOV.U32 R8, RZ, RZ, R213 ;  /* 0x000000ffff087224 */ /* 0x004fc600078e00d5 */
[----:B------:R-:W-:Y:S04]  /*21e00*/  STL [R1+0x16f0], R212 ;  /* 0x0016f0d401007387 */ /* 0x000fe80000100800 */
[----:B---3--:R-:W-:Y:S04]  /*21e10*/  STL [R1+0x16f8], R214 ;  /* 0x0016f8d601007387 */ /* 0x008fe80000100800 */
[----:B------:R1:W-:Y:S02]  /*21e20*/  STL [R1+0x16ec], R8 ;  /* 0x0016ec0801007387 */ /* 0x0003e40000100800 */
[----:B-1----:R-:W-:-:S02]  /*21e30*/  MOV R8, R215 ;  /* 0x000000d700087202 */ /* 0x002fc40000000f00 */
[----:B----4-:R-:W-:Y:S04]  /*21e40*/  STL [R1+0x1700], R112 ;  /* 0x0017007001007387 */ /* 0x010fe80000100800 */
[----:B------:R1:W-:Y:S04]  /*21e50*/  STL [R1+0x16f4], R8 ;  /* 0x0016f40801007387 */ /* 0x0003e80000100800 */
[----:B------:R-:W-:Y:S01]  /*21e60*/  STL [R1+0x1708], R114 ;  /* 0x0017087201007387 */ /* 0x000fe20000100800 */
[----:B-1----:R-:W-:-:S05]  /*21e70*/  IMAD.MOV.U32 R8, RZ, RZ, R113 ;  /* 0x000000ffff087224 */ /* 0x002fca00078e0071 */
        /* <DEDUP_REMOVED lines=9> */
[----:B------:R1:W-:Y:S04]  /*21f10*/  STL [R1+0x1714], R8 ;  /* 0x0017140801007387 */ /* 0x0003e80000100800 */
[----:B------:R-:W2:Y:S04]  /*21f20*/  LDL.LU.64 R204, [R1+0xef8] ;  /* 0x000ef80001cc7983 */ /* 0x000ea80000300a00 */
[----:B------:R-:W3:Y:S01]  /*21f30*/  LDL.LU.64 R206, [R1+0xf00] ;  /* 0x000f000001ce7983 */ /* 0x000ee20000300a00 */
[----:B-1----:R-:W-:-:S05]  /*21f40*/  IMAD.MOV.U32 R8, RZ, RZ, R237 ;  /* 0x000000ffff087224 */ /* 0x002fca00078e00ed */
[----:B------:R1:W-:Y:S04]  /*21f50*/  STL [R1+0x171c], R8 ;  /* 0x00171c0801007387 */ /* 0x0003e80000100800 */
[----:B------:R4:W-:Y:S04]  /*21f60*/  STL [R1+0x1728], R238 ;  /* 0x001728ee01007387 */ /* 0x0009e80000100800 */
[----:B------:R-:W3:Y:S01]  /*21f70*/  LDL.LU.64 R76, [R1+0xf08] ;  /* 0x000f0800014c7983 */ /* 0x000ee20000300a00 */
[----:B-1----:R-:W-:-:S03]  /*21f80*/  MOV R8, R239 ;  /* 0x000000ef00087202 */ /* 0x002fc60000000f00 */
[----:B------:R-:W3:Y:S04]  /*21f90*/  LDL.LU.64 R78, [R1+0xf10] ;  /* 0x000f1000014e7983 */ /* 0x000ee80000300a00 */
[----:B------:R2:W-:Y:S04]  /*21fa0*/  STL [R1+0x1724], R8 ;  /* 0x0017240801007387 */ /* 0x0005e80000100800 */
[----:B------:R-:W-:Y:S04]  /*21fb0*/  STL [R1+0x172c], R96 ;  /* 0x00172c6001007387 */ /* 0x000fe80000100800 */
[----:B------:R-:W3:Y:S04]  /*21fc0*/  LDL.LU.64 R212, [R1+0xd58] ;  /* 0x000d580001d47983 */ /* 0x000ee80000300a00 */
[----:B------:R-:W-:Y:S04]  /*21fd0*/  STL [R1+0x16e0], R97 ;  /* 0x0016e06101007387 */ /* 0x000fe80000100800 */
[----:B------:R-:W3:Y:S04]  /*21fe0*/  LDL.LU.64 R214, [R1+0xd60] ;  /* 0x000d600001d67983 */ /* 0x000ee80000300a00 */
[----:B------:R-:W-:Y:S04]  /*21ff0*/  STL [R1+0x16e4], R94 ;  /* 0x0016e45e01007387 */ /* 0x000fe80000100800 */
[----:B------:R-:W3:Y:S04]  /*22000*/  LDL.LU.64 R112, [R1+0xd68] ;  /* 0x000d680001707983 */ /* 0x000ee80000300a00 */
[----:B------:R-:W-:Y:S04]  /*22010*/  STL [R1+0x16d8], R95 ;  /* 0x0016d85f01007387 */ /* 0x000fe80000100800 */
[----:B------:R-:W-:Y:S04]  /*22020*/  STL [R1+0x16dc], R92 ;  /* 0x0016dc5c01007387 */ /* 0x000fe80000100800 */
        /* <DEDUP_REMOVED lines=12> */
[----:B------:R-:W3:Y:S04]  /*220f0*/  LDL.LU.64 R236, [R1+0x398] ;  /* 0x0003980001ec7983 */ /* 0x000ee80000300a00 */
[----:B------:R-:W-:Y:S04]  /*22100*/  STL [R1+0x16b4], R82 ;  /* 0x0016b45201007387 */ /* 0x000fe80000100800 */
[----:B------:R-:W-:Y:S04]  /*22110*/  STL [R1+0x1648], R83 ;  /* 0x0016485301007387 */ /* 0x000fe80000100800 */
[----:B----4-:R-:W4:Y:S01]  /*22120*/  LDL.LU.64 R238, [R1+0x3a8] ;  /* 0x0003a80001ee7983 */ /* 0x010f220000300a00 */
[----:B--2---:R-:W-:-:S03]  /*22130*/  IMAD.MOV.U32 R8, RZ, RZ, R205 ;  /* 0x000000ffff087224 */ /* 0x004fc600078e00cd */
[----:B------:R-:W-:Y:S04]  /*22140*/  STL [R1+0x1650], R204 ;  /* 0x001650cc01007387 */ /* 0x000fe80000100800 */
[----:B---3--:R-:W-:Y:S04]  /*22150*/  STL [R1+0x1658], R206 ;  /* 0x001658ce01007387 */ /* 0x008fe80000100800 */
[----:B------:R1:W-:Y:S02]  /*22160*/  STL [R1+0x164c], R8 ;  /* 0x00164c0801007387 */ /* 0x0003e40000100800 */
[----:B-1----:R-:W-:-:S02]  /*22170*/  IMAD.MOV.U32 R8, RZ, RZ, R207 ;  /* 0x000000ffff087224 */ /* 0x002fc400078e00cf */
[----:B------:R-:W-:Y:S04]  /*22180*/  STL [R1+0x1660], R76 ;  /* 0x0016604c01007387 */ /* 0x000fe80000100800 */
[----:B------:R1:W-:Y:S04]  /*22190*/  STL [R1+0x1654], R8 ;  /* 0x0016540801007387 */ /* 0x0003e80000100800 */
[----:B------:R-:W-:Y:S01]  /*221a0*/  STL [R1+0x1668], R78 ;  /* 0x0016684e01007387 */ /* 0x000fe20000100800 */
[----:B-1----:R-:W-:-:S05]  /*221b0*/  MOV R8, R77 ;  /* 0x0000004d00087202 */ /* 0x002fca0000000f00 */
        /* <DEDUP_REMOVED lines=14> */
[----:B------:R-:W-:Y:S04]  /*222a0*/  STL [R1+0x1688], R114 ;  /* 0x0016887201007387 */ /* 0x000fe80000100800 */
[----:B------:R-:W3:Y:S01]  /*222b0*/  LDL.LU.64 R76, [R1+0xf48] ;  /* 0x000f4800014c7983 */ /* 0x000ee20000300a00 */
[----:B-1----:R-:W-:-:S03]  /*222c0*/  IMAD.MOV.U32 R8, RZ, RZ, R115 ;  /* 0x000000ffff087224 */ /* 0x002fc600078e0073 */
[----:B------:R-:W3:Y:S04]  /*222d0*/  LDL.LU.64 R78, [R1+0xf50] ;  /* 0x000f5000014e7983 */ /* 0x000ee80000300a00 */
[----:B------:R1:W-:Y:S04]  /*222e0*/  STL [R1+0x1684], R8 ;  /* 0x0016840801007387 */ /* 0x0003e80000100800 */
[----:B------:R-:W-:Y:S04]  /*222f0*/  STL [R1+0x1690], R216 ;  /* 0x001690d801007387 */ /* 0x000fe80000100800 */
[----:B------:R-:W3:Y:S01]  /*22300*/  LDL.LU.64 R212, [R1+0xd98] ;  /* 0x000d980001d47983 */ /* 0x000ee20000300a00 */
[----:B-1----:R-:W-:-:S03]  /*22310*/  MOV R8, R217 ;  /* 0x000000d900087202 */ /* 0x002fc60000000f00 */
[----:B------:R-:W3:Y:S04]  /*22320*/  LDL.LU.64 R214, [R1+0xda0] ;  /* 0x000da00001d67983 */ /* 0x000ee80000300a00 */
[----:B------:R1:W-:Y:S04]  /*22330*/  STL [R1+0x168c], R8 ;  /* 0x00168c0801007387 */ /* 0x0003e80000100800 */
[----:B------:R-:W-:Y:S04]  /*22340*/  STL [R1+0x1698], R218 ;  /* 0x001698da01007387 */ /* 0x000fe80000100800 */
[----:B------:R-:W3:Y:S01]  /*22350*/  LDL.LU.64 R112, [R1+0xda8] ;  /* 0x000da80001707983 */ /* 0x000ee20000300a00 */
[----:B-1----:R-:W-:-:S03]  /*22360*/  IMAD.MOV.U32 R8, RZ, RZ, R219 ;  /* 0x000000ffff087224 */ /* 0x002fc600078e00db */
[----:B------:R-:W-:Y:S04]  /*22370*/  STL [R1+0x16a0], R236 ;  /* 0x0016a0ec01007387 */ /* 0x000fe80000100800 */
[----:B------:R1:W-:Y:S04]  /*22380*/  STL [R1+0x1694], R8 ;  /* 0x0016940801007387 */ /* 0x0003e80000100800 */
[----:B------:R-:W3:Y:S01]  /*22390*/  LDL.LU.64 R114, [R1+0xdb0] ;  /* 0x000db00001727983 */ /* 0x000ee20000300a00 */
[----:B-1----:R-:W-:-:S05]  /*223a0*/  IMAD.MOV.U32 R8, RZ, RZ, R237 ;  /* 0x000000ffff087224 */ /* 0x002fca00078e00ed */
[----:B------:R1:W-:Y:S04]  /*223b0*/  STL [R1+0x169c], R8 ;  /* 0x00169c0801007387 */ /* 0x0003e80000100800 */
[----:B----4-:R4:W-:Y:S01]  /*223c0*/  STL [R1+0x16a8], R238 ;  /* 0x0016a8ee01007387 */ /* 0x0109e20000100800 */
[----:B-1----:R-:W-:-:S03]  /*223d0*/  MOV R8, R239 ;  /* 0x000000ef00087202 */ /* 0x002fc60000000f00 */
[----:B------:R-:W-:Y:S04]  /*223e0*/  STL [R1+0x16ac], R80 ;  /* 0x0016ac5001007387 */ /* 0x000fe80000100800 */
[----:B------:R2:W-:Y:S04]  /*223f0*/  STL [R1+0x16a4], R8 ;  /* 0x0016a40801007387 */ /* 0x0005e80000100800 */
[----:B------:R-:W3:Y:S04]  /*22400*/  LDL.LU.64 R216, [R1+0x408] ;  /* 0x0004080001d87983 */ /* 0x000ee80000300a00 */
[----:B------:R-:W-:Y:S04]  /*22410*/  STL [R1+0x1640], R81 ;  /* 0x0016405101007387 */ /* 0x000fe80000100800 */
[----:B------:R-:W-:Y:S04]  /*22420*/  STL [R1+0x1644], R38 ;  /* 0x0016442601007387 */ /* 0x000fe80000100800 */
[----:B------:R-:W-:Y:S04]  /*22430*/  STL [R1+0x1638], R39 ;  /* 0x0016382701007387 */ /* 0x000fe80000100800 */
[----:B----4-:R-:W4:Y:S04]  /*22440*/  LDL.LU.64 R238, [R1+0x420] ;  /* 0x0004200001ee7983 */ /* 0x010f280000300a00 */
[----:B------:R-:W-:Y:S04]  /*22450*/  STL [R1+0x163c], R36 ;  /* 0x00163c2401007387 */ /* 0x000fe80000100800 */
[----:B------:R-:W-:Y:S04]  /*22460*/  STL [R1+0x1630], R37 ;  /* 0x0016302501007387 */ /* 0x000fe80000100800 */
[----:B------:R-:W4:Y:S04]  /*22470*/  LDL.LU.64 R218, [R1+0x428] ;  /* 0x0004280001da7983 */ /* 0x000f280000300a00 */
[----:B------:R-:W-:Y:S04]  /*22480*/  STL [R1+0x1634], R34 ;  /* 0x0016342201007387 */ /* 0x000fe80000100800 */
[----:B------:R-:W-:Y:S04]  /*22490*/  STL [R1+0x15c8], R35 ;  /* 0x0015c82301007387 */ /* 0x000fe80000100800 */
[----:B------:R-:W4:Y:S01]  /*224a0*/  LDL.LU.64 R236, [R1+0x438] ;  /* 0x0004380001ec7983 */ /* 0x000f220000300a00 */
        /* <DEDUP_REMOVED lines=29> */
[----:B------:R-:W3:Y:S04]  /*22680*/  LDL.LU.64 R212, [R1+0xdd8] ;  /* 0x000dd80001d47983 */ /* 0x000ee80000300a00 */
[----:B------:R-:W3:Y:S01]  /*22690*/  LDL.LU.64 R214, [R1+0xde0] ;  /* 0x000de00001d67983 */ /* 0x000ee20000300a00 */
[----:B-1----:R-:W-:-:S05]  /*226a0*/  MOV R8, R217 ;  /* 0x000000d900087202 */ /* 0x002fca0000000f00 */
[----:B------:R1:W-:Y:S04]  /*226b0*/  STL [R1+0x160c], R8 ;  /* 0x00160c0801007387 */ /* 0x0003e80000100800 */
[----:B----4-:R4:W-:Y:S01]  /*226c0*/  STL [R1+0x1618], R238 ;  /* 0x001618ee01007387 */ /* 0x0109e20000100800 */
[----:B-1----:R-:W-:-:S03]  /*226d0*/  IMAD.MOV.U32 R8, RZ, RZ, R239 ;  /* 0x000000ffff087224 */ /* 0x002fc600078e00ef */
[----:B----4-:R-:W4:Y:S04]  /*226e0*/  LDL.LU.64 R238, [R1+0xde8] ;  /* 0x000de80001ee7983 */ /* 0x010f280000300a00 */
[----:B------:R1:W-:Y:S04]  /*226f0*/  STL [R1+0x1614], R8 ;  /* 0x0016140801007387 */ /* 0x0003e80000100800 */
[----:B------:R-:W-:Y:S04]  /*22700*/  STL [R1+0x1620], R218 ;  /* 0x001620da01007387 */ /* 0x000fe80000100800 */
[----:B------:R-:W4:Y:S01]  /*22710*/  LDL.LU.64 R112, [R1+0xdf0] ;  /* 0x000df00001707983 */ /* 0x000f220000300a00 */
[----:B-1----:R-:W-:-:S05]  /*22720*/  IMAD.MOV.U32 R8, RZ, RZ, R219 ;  /* 0x000000ffff087224 */ /* 0x002fca00078e00db */
[----:B------:R1:W-:Y:S04]  /*22730*/  STL [R1+0x161c], R8 ;  /* 0x00161c0801007387 */ /* 0x0003e80000100800 */
[----:B------:R1:W-:Y:S04]  /*22740*/  STL [R1+0x1628], R236 ;  /* 0x001628ec01007387 */ /* 0x0003e80000100800 */
[----:B------:R-:W4:Y:S01]  /*22750*/  LDL.LU.64 R114, [R1+0x460] ;  /* 0x0004600001727983 */ /* 0x000f220000300a00 */
[----:B-1----:R-:W-:-:S05]  /*22760*/  MOV R8, R237 ;  /* 0x000000ed00087202 */ /* 0x002fca0000000f00 */
[----:B------:R2:W-:Y:S04]  /*22770*/  STL [R1+0x1624], R8 ;  /* 0x0016240801007387 */ /* 0x0005e80000100800 */
[----:B------:R-:W-:Y:S04]  /*22780*/  STL [R1+0x162c], R32 ;  /* 0x00162c2001007387 */ /* 0x000fe80000100800 */
[----:B------:R-:W-:Y:S04]  /*22790*/  STL [R1+0x15c0], R33 ;  /* 0x0015c02101007387 */ /* 0x000fe80000100800 */
[----:B------:R-:W4:Y:S04]  /*227a0*/  LDL.LU.64 R216, [R1+0x468] ;  /* 0x0004680001d87983 */ /* 0x000f280000300a00 */
[----:B------:R-:W-:Y:S04]  /*227b0*/  STL [R1+0x15c4], R30 ;  /* 0x0015c41e01007387 */ /* 0x000fe80000100800 */
[----:B------:R-:W-:Y:S04]  /*227c0*/  STL [R1+0x15b8], R31 ;  /* 0x0015b81f01007387 */ /* 0x000fe80000100800 */
[----:B------:R-:W4:Y:S04]  /*227d0*/  LDL.LU.64 R218, [R1+0x470] ;  /* 0x0004700001da7983 */ /* 0x000f280000300a00 */
[----:B------:R-:W-:Y:S04]  /*227e0*/  STL [R1+0x15bc], R28 ;  /* 0x0015bc1c01007387 */ /* 0x000fe80000100800 */
[----:B------:R-:W-:Y:S04]  /*227f0*/  STL [R1+0x15b0], R29 ;  /* 0x0015b01d01007387 */ /* 0x000fe80000100800 */
[----:B------:R-:W4:Y:S04]  /*22800*/  LDL.LU.64 R236, [R1+0x478] ;  /* 0x0004780001ec7983 */ /* 0x000f280000300a00 */
[----:B------:R-:W-:Y:S04]  /*22810*/  STL [R1+0x15b4], R26 ;  /* 0x0015b41a01007387 */ /* 0x000fe80000100800 */
[----:B------:R-:W-:Y:S01]  /*22820*/  STL [R1+0x1548], R27 ;  /* 0x0015481b01007387 */ /* 0x000fe20000100800 */
        /* <DEDUP_REMOVED lines=16> */
[----:B------:R-:W2:Y:S01]  /*22930*/  LDL.LU.64 R78, [R1+0xfd8] ;  /* 0x000fd800014e7983 */ /* 0x000ea20000300a00 */
[----:B-1----:R-:W-:-:S05]  /*22940*/  MOV R8, R215 ;  /* 0x000000d700087202 */ /* 0x002fca0000000f00 */
[----:B------:R1:W-:Y:S04]  /*22950*/  STL [R1+0x1574], R8 ;  /* 0x0015740801007387 */ /* 0x0003e80000100800 */
[----:B----4-:R3:W-:Y:S01]  /*22960*/  STL [R1+0x1580], R238 ;  /* 0x001580ee01007387 */ /* 0x0107e20000100800 */
[----:B-1----:R-:W-:-:S03]  /*22970*/  IMAD.MOV.U32 R8, RZ, RZ, R239 ;  /* 0x000000ffff087224 */ /* 0x002fc600078e00ef */
[----:B---3--:R-:W3:Y:S04]  /*22980*/  LDL.LU.64 R238, [R1+0xfe0] ;  /* 0x000fe00001ee7983 */ /* 0x008ee80000300a00 */
[----:B------:R1:W-:Y:S04]  /*22990*/  STL [R1+0x157c], R8 ;  /* 0x00157c0801007387 */ /* 0x0003e80000100800 */
[----:B------:R-:W-:Y:S04]  /*229a0*/  STL [R1+0x1588], R112 ;  /* 0x0015887001007387 */ /* 0x000fe80000100800 */
[----:B------:R-:W4:Y:S01]  /*229b0*/  LDL.LU.64 R212, [R1+0xfe8] ;  /* 0x000fe80001d47983 */ /* 0x000f220000300a00 */
[----:B-1----:R-:W-:-:S05]  /*229c0*/  IMAD.MOV.U32 R8, RZ, RZ, R113 ;  /* 0x000000ffff087224 */ /* 0x002fca00078e0071 */
[----:B------:R1:W-:Y:S04]  /*229d0*/  STL [R1+0x1584], R8 ;  /* 0x0015840801007387 */ /* 0x0003e80000100800 */
[----:B------:R-:W-:Y:S04]  /*229e0*/  STL [R1+0x1590], R114 ;  /* 0x0015907201007387 */ /* 0x000fe80000100800 */
[----:B------:R-:W4:Y:S01]  /*229f0*/  LDL.LU.64 R214, [R1+0xff0] ;  /* 0x000ff00001d67983 */ /* 0x000f220000300a00 */
[----:B-1----:R-:W-:-:S05]  /*22a00*/  MOV R8, R115 ;  /* 0x0000007300087202 */ /* 0x002fca0000000f00 */
[----:B------:R1:W-:Y:S04]  /*22a10*/  STL [R1+0x158c], R8 ;  /* 0x00158c0801007387 */ /* 0x0003e80000100800 */
[----:B------:R-:W-:Y:S04]  /*22a20*/  STL [R1+0x1598], R216 ;  /* 0x001598d801007387 */ /* 0x000fe80000100800 */
[----:B------:R-:W4:Y:S01]  /*22a30*/  LDL.LU.64 R112, [R1+0xe98] ;  /* 0x000e980001707983 */ /* 0x000f220000300a00 */
[----:B-1----:R-:W-:-:S05]  /*22a40*/  IMAD.MOV.U32 R8, RZ, RZ, R217 ;  /* 0x000000ffff087224 */ /* 0x002fca00078e00d9 */
        /* <DEDUP_REMOVED lines=8> */
[----:B------:R-:W-:Y:S04]  /*22ad0*/  STL [R1+0x15a4], R8 ;  /* 0x0015a40801007387 */ /* 0x000fe80000100800 */
        /* <DEDUP_REMOVED lines=9> */
[----:B------:R1:W-:Y:S04]  /*22b70*/  STL [R1+0x1534], R2 ;  /* 0x0015340201007387 */ /* 0x0003e80000100800 */
[----:B------:R-:W-:Y:S04]  /*22b80*/  STL [R1+0x468], R3 ;  /* 0x0004680301007387 */ /* 0x000fe80000100800 */
[----:B------:R-:W4:Y:S04]  /*22b90*/  LDL.LU.64 R218, [R1+0x4f0] ;  /* 0x0004f00001da7983 */ /* 0x000f280000300a00 */
        /* <DEDUP_REMOVED lines=1122> */
[----:B------:R-:W4:Y:S04]  /*271c0*/  LDL.64 R206, [R1+0x1bd0] ;  /* 0x001bd00001ce7983 */ /* 0x000f280000100a00 */
        /* <DEDUP_REMOVED lines=51> */
[----:B------:R-:W4:Y:S04]  /*27500*/  LDL.64 R114, [R1+0x1bd8] ;  /* 0x001bd80001727983 */ /* 0x000f280000100a00 */
[----:B------:R1:W-:Y:S04]  /*27510*/  STL [R1+0xda8], R2 ;  /* 0x000da80201007387 */ /* 0x0003e80000100800 */
[----:B------:R1:W-:Y:S02]  /*27520*/  STL [R1+0xdb4], R216 ;  /* 0x000db4d801007387 */ /* 0x0003e40000100800 */
[----:B-1----:R-:W-:-:S02]  /*27530*/  IMAD.MOV.U32 R2, RZ, RZ, R217 ;  /* 0x000000ffff027224 */ /* 0x002fc400078e00d9 */
[----:B------:R-:W4:Y:S04]  /*27540*/  LDL.64 R216, [R1+0x1be0] ;  /* 0x001be00001d87983 */ /* 0x000f280000100a00 */
        /* <DEDUP_REMOVED lines=716> */
[----:B------:R3:W-:Y:S02]  /*2a210*/  STL [R1+0x1348], R2 ;  /* 0x0013480201007387 */ /* 0x0007e40000100800 */
[----:B---3--:R-:W-:Y:S02]  /*2a220*/  IMAD.MOV.U32 R2, RZ, RZ, R239 ;  /* 0x000000ffff027224 */ /* 0x008fe400078e00ef */
[----:B------:R1:W-:Y:S04]  /*2a230*/  STL [R1+0x1354], R238 ;  /* 0x001354ee01007387 */ /* 0x0003e80000100800 */
[----:B-1----:R-:W3:Y:S04]  /*2a240*/  LDL.LU.64 R238, [R1+0x2180] ;  /* 0x0021800001ee7983 */ /* 0x002ee80000300a00 */
[----:B------:R1:W-:Y:S04]  /*2a250*/  STL [R1+0x1350], R2 ;  /* 0x0013500201007387 */ /* 0x0003e80000100800 */
[----:B----4-:R4:W-:Y:S04]  /*2a260*/  STL [R1+0x135c], R212 ;  /* 0x00135cd401007387 */ /* 0x0109e80000100800 */
[----:B------:R-:W3:Y:S01]  /*2a270*/  LDL.LU.64 R78, [R1+0x2188] ;  /* 0x00218800014e7983 */ /* 0x000ee20000300a00 */
[----:B-1----:R-:W-:-:S03]  /*2a280*/  IMAD.MOV.U32 R2, RZ, RZ, R213 ;  /* 0x000000ffff027224 */ /* 0x002fc600078e00d5 */
[----:B------:R-:W-:Y:S04]  /*2a290*/  STL [R1+0x1364], R214 ;  /* 0x001364d601007387 */ /* 0x000fe80000100800 */
[----:B------:R1:W-:Y:S04]  /*2a2a0*/  STL [R1+0x1358], R2 ;  /* 0x0013580201007387 */ /* 0x0003e80000100800 */
[----:B----4-:R-:W4:Y:S01]  /*2a2b0*/  LDL.LU.64 R212, [R1+0x2190] ;  /* 0x0021900001d47983 */ /* 0x010f220000300a00 */
        /* <DEDUP_REMOVED lines=33> */
[----:B------:R3:W-:Y:S02]  /*2a4d0*/  STL [R1+0x13a0], R2 ;  /* 0x0013a00201007387 */ /* 0x0007e40000100800 */
[----:B---3--:R-:W-:Y:S02]  /*2a4e0*/  MOV R2, R239 ;  /* 0x000000ef00027202 */ /* 0x008fe40000000f00 */
[----:B------:R1:W-:Y:S04]  /*2a4f0*/  STL [R1+0x13ac], R238 ;  /* 0x0013acee01007387 */ /* 0x0003e80000100800 */
[----:B------:R-:W-:Y:S04]  /*2a500*/  STL [R1+0x13b4], R78 ;  /* 0x0013b44e01007387 */ /* 0x000fe80000100800 */
[----:B------:R3:W-:Y:S04]  /*2a510*/  STL [R1+0x13a8], R2 ;  /* 0x0013a80201007387 */ /* 0x0007e80000100800 */
[----:B-1----:R-:W2:Y:S01]  /*2a520*/  LDL.LU.64 R238, [R1+0x21d8] ;  /* 0x0021d80001ee7983 */ /* 0x002ea20000300a00 */
[----:B---3--:R-:W-:-:S03]  /*2a530*/  IMAD.MOV.U32 R2, RZ, RZ, R79 ;  /* 0x000000ffff027224 */ /* 0x008fc600078e004f */
[----:B----4-:R-:W-:Y:S04]  /*2a540*/  STL [R1+0x13bc], R212 ;  /* 0x0013bcd401007387 */ /* 0x010fe80000100800 */
[----:B------:R1:W-:Y:S04]  /*2a550*/  STL [R1+0x13b0], R2 ;  /* 0x0013b00201007387 */ /* 0x0003e80000100800 */
[----:B------:R-:W3:Y:S01]  /*2a560*/  LDL.LU.64 R78, [R1+0x21e0] ;  /* 0x0021e000014e7983 */ /* 0x000ee20000300a00 */
        /* <DEDUP_REMOVED lines=11> */
[----:B------:R-:W4:Y:S04]  /*2a620*/  LDL.LU.64 R112, [R1+0x21f8] ;  /* 0x0021f80001707983 */ /* 0x000f280000300a00 */
        /* <DEDUP_REMOVED lines=11> */
[----:B------:R1:W-:Y:S04]  /*2a6e0*/  STL [R1+0x13ec], R236 ;  /* 0x0013ecec01007387 */ /* 0x0003e80000100800 */
[----:B------:R-:W4:Y:S01]  /*2a6f0*/  LDL.LU.64 R206, [R1+0x2218] ;  /* 0x0022180001ce7983 */ /* 0x000f220000300a00 */
[----:B-1----:R-:W-:-:S03]  /*2a700*/  IMAD.MOV.U32 R2, RZ, RZ, R237 ;  /* 0x000000ffff027224 */ /* 0x002fc600078e00ed */
[----:B------:R-:W-:Y:S04]  /*2a710*/  STL [R1+0x13f4], R218 ;  /* 0x0013f4da01007387 */ /* 0x000fe80000100800 */
[----:B------:R1:W-:Y:S04]  /*2a720*/  STL [R1+0x13e8], R2 ;  /* 0x0013e80201007387 */ /* 0x0003e80000100800 */
[----:B------:R-:W4:Y:S01]  /*2a730*/  LDL.LU.64 R236, [R1+0x2220] ;  /* 0x0022200001ec7983 */ /* 0x000f220000300a00 */
[----:B-1----:R-:W-:-:S03]  /*2a740*/  MOV R2, R219 ;  /* 0x000000db00027202 */ /* 0x002fc60000000f00 */
[----:B--2---:R-:W-:Y:S04]  /*2a750*/  STL [R1+0x13fc], R76 ;  /* 0x0013fc4c01007387 */ /* 0x004fe80000100800 */
[----:B------:R1:W-:Y:S04]  /*2a760*/  STL [R1+0x13f0], R2 ;  /* 0x0013f00201007387 */ /* 0x0003e80000100800 */
[----:B------:R-:W2:Y:S01]  /*2a770*/  LDL.LU.64 R218, [R1+0x2228] ;  /* 0x0022280001da7983 */ /* 0x000ea20000300a00 */
[----:B-1----:R-:W-:-:S03]  /*2a780*/  IMAD.MOV.U32 R2, RZ, RZ, R77 ;  /* 0x000000ffff027224 */ /* 0x002fc600078e004d */
[----:B------:R-:W2:Y:S04]  /*2a790*/  LDL.LU.64 R76, [R1+0x2230] ;  /* 0x00223000014c7983 */ /* 0x000ea80000300a00 */
[----:B------:R1:W-:Y:S04]  /*2a7a0*/  STL [R1+0x13f8], R2 ;  /* 0x0013f80201007387 */ /* 0x0003e80000100800 */
[----:B------:R1:W-:Y:S02]  /*2a7b0*/  STL [R1+0x1404], R238 ;  /* 0x001404ee01007387 */ /* 0x0003e40000100800 */
[----:B-1----:R-:W-:-:S02]  /*2a7c0*/  IMAD.MOV.U32 R2, RZ, RZ, R239 ;  /* 0x000000ffff027224 */ /* 0x002fc400078e00ef */
[----:B------:R-:W2:Y:S04]  /*2a7d0*/  LDL.LU.64 R238, [R1+0x2238] ;  /* 0x0022380001ee7983 */ /* 0x000ea80000300a00 */
        /* <DEDUP_REMOVED lines=34> */
[----:B------:R2:W-:Y:S02]  /*2aa00*/  STL [R1+0x1448], R2 ;  /* 0x0014480201007387 */ /* 0x0005e40000100800 */
[----:B--2---:R-:W-:-:S02]  /*2aa10*/  MOV R2, R219 ;  /* 0x000000db00027202 */ /* 0x004fc40000000f00 */
[----:B------:R1:W-:Y:S04]  /*2aa20*/  STL [R1+0x1454], R218 ;  /* 0x001454da01007387 */ /* 0x0003e80000100800 */
[----:B------:R-:W-:Y:S04]  /*2aa30*/  STL [R1+0x145c], R76 ;  /* 0x00145c4c01007387 */ /* 0x000fe80000100800 */
[----:B------:R2:W-:Y:S04]  /*2aa40*/  STL [R1+0x1450], R2 ;  /* 0x0014500201007387 */ /* 0x0005e80000100800 */
[----:B-1----:R-:W4:Y:S01]  /*2aa50*/  LDL.LU.64 R218, [R1+0x2278] ;  /* 0x0022780001da7983 */ /* 0x002f220000300a00 */
[----:B--2---:R-:W-:-:S03]  /*2aa60*/  IMAD.MOV.U32 R2, RZ, RZ, R77 ;  /* 0x000000ffff027224 */ /* 0x004fc600078e004d */
[----:B------:R-:W-:Y:S04]  /*2aa70*/  STL [R1+0x1464], R238 ;  /* 0x001464ee01007387 */ /* 0x000fe80000100800 */
[----:B------:R1:W-:Y:S02]  /*2aa80*/  STL [R1+0x1458], R2 ;  /* 0x0014580201007387 */ /* 0x0003e40000100800 */
[----:B-1----:R-:W-:Y:S02]  /*2aa90*/  IMAD.MOV.U32 R2, RZ, RZ, R239 ;  /* 0x000000ffff027224 */ /* 0x002fe400078e00ef */
[----:B------:R-:W2:Y:S04]  /*2aaa0*/  LDL.LU.64 R238, [R1+0x2280] ;  /* 0x0022800001ee7983 */ /* 0x000ea80000300a00 */
[----:B------:R1:W-:Y:S04]  /*2aab0*/  STL [R1+0x1460], R2 ;  /* 0x0014600201007387 */ /* 0x0003e80000100800 */
[----:B---3--:R-:W-:Y:S04]  /*2aac0*/  STL [R1+0x146c], R78 ;  /* 0x00146c4e01007387 */ /* 0x008fe80000100800 */
[----:B------:R-:W3:Y:S01]  /*2aad0*/  LDL.LU.64 R124, [R1+0x2288] ;  /* 0x00228800017c7983 */ /* 0x000ee20000300a00 */
[----:B-1----:R-:W-:-:S05]  /*2aae0*/  MOV R2, R79 ;  /* 0x0000004f00027202 */ /* 0x002fca0000000f00 */
[----:B------:R1:W-:Y:S04]  /*2aaf0*/  STL [R1+0x1468], R2 ;  /* 0x0014680201007387 */ /* 0x0003e80000100800 */
[----:B----4-:R-:W-:Y:S01]  /*2ab00*/  STL [R1+0x1474], R212 ;  /* 0x001474d401007387 */ /* 0x010fe20000100800 */
[----:B-1----:R-:W-:-:S03]  /*2ab10*/  IMAD.MOV.U32 R2, RZ, RZ, R213 ;  /* 0x000000ffff027224 */ /* 0x002fc600078e00d5 */
[----:B------:R-:W4:Y:S04]  /*2ab20*/  LDL.LU.64 R126, [R1+0x2290] ;  /* 0x00229000017e7983 */ /* 0x000f280000300a00 */
[----:B------:R1:W-:Y:S04]  /*2ab30*/  STL [R1+0x1470], R2 ;  /* 0x0014700201007387 */ /* 0x0003e80000100800 */
[----:B------:R-:W-:Y:S04]  /*2ab40*/  STL [R1+0x147c], R214 ;  /* 0x00147cd601007387 */ /* 0x000fe80000100800 */
[----:B------:R-:W4:Y:S01]  /*2ab50*/  LDL.LU.64 R72, [R1+0x2298] ;  /* 0x0022980001487983 */ /* 0x000f220000300a00 */
[----:B-1----:R-:W-:-:S03]  /*2ab60*/  IMAD.MOV.U32 R2, RZ, RZ, R215 ;  /* 0x000000ffff027224 */ /* 0x002fc600078e00d7 */
[----:B------:R-:W4:Y:S04]  /*2ab70*/  LDL.LU.64 R74, [R1+0x22a0] ;  /* 0x0022a000014a7983 */ /* 0x000f280000300a00 */
[----:B------:R1:W-:Y:S04]  /*2ab80*/  STL [R1+0x1478], R2 ;  /* 0x0014780201007387 */ /* 0x0003e80000100800 */
[----:B------:R-:W-:Y:S04]  /*2ab90*/  STL [R1+0x1484], R112 ;  /* 0x0014847001007387 */ /* 0x000fe80000100800 */
[----:B------:R-:W4:Y:S01]  /*2aba0*/  LDL.LU.64 R204, [R1+0x22a8] ;  /* 0x0022a80001cc7983 */ /* 0x000f220000300a00 */
[----:B-1----:R-:W-:-:S03]  /*2abb0*/  MOV R2, R113 ;  /* 0x0000007100027202 */ /* 0x002fc60000000f00 */
        /* <DEDUP_REMOVED lines=21> */
[----:B------:R2:W-:Y:S02]  /*2ad10*/  STL [R1+0x14a0], R2 ;  /* 0x0014a00201007387 */ /* 0x0005e40000100800 */
[----:B--2---:R-:W-:Y:S02]  /*2ad20*/  IMAD.MOV.U32 R2, RZ, RZ, R239 ;  /* 0x000000ffff027224 */ /* 0x004fe400078e00ef */
[----:B------:R1:W-:Y:S04]  /*2ad30*/  STL [R1+0x14ac], R238 ;  /* 0x0014acee01007387 */ /* 0x0003e80000100800 */
[----:B------:R-:W2:Y:S04]  /*2ad40*/  LDL.LU.64 R218, [R1+0x22f8] ;  /* 0x0022f80001da7983 */ /* 0x000ea80000300a00 */
[----:B------:R1:W-:Y:S04]  /*2ad50*/  STL [R1+0x14a8], R2 ;  /* 0x0014a80201007387 */ /* 0x0003e80000100800 */
[----:B---3--:R-:W-:Y:S04]  /*2ad60*/  STL [R1+0x14b4], R124 ;  /* 0x0014b47c01007387 */ /* 0x008fe80000100800 */
[----:B-1----:R-:W3:Y:S01]  /*2ad70*/  LDL.LU.64 R238, [R1+0x2300] ;  /* 0x0023000001ee7983 */ /* 0x002ee20000300a00 */
[----:B------:R-:W-:-:S03]  /*2ad80*/  MOV R2, R125 ;  /* 0x0000007d00027202 */ /* 0x000fc60000000f00 */
[----:B----4-:R-:W-:Y:S04]  /*2ad90*/  STL [R1+0x14bc], R126 ;  /* 0x0014bc7e01007387 */ /* 0x010fe80000100800 */
[----:B------:R1:W-:Y:S02]  /*2ada0*/  STL [R1+0x14b0], R2 ;  /* 0x0014b00201007387 */ /* 0x0003e40000100800 */
[----:B-1----:R-:W-:Y:S02]  /*2adb0*/  IMAD.MOV.U32 R2, RZ, RZ, R127 ;  /* 0x000000ffff027224 */ /* 0x002fe400078e007f */
[----:B------:R-:W-:Y:S04]  /*2adc0*/  STL [R1+0x14c4], R72 ;  /* 0x0014c44801007387 */ /* 0x000fe80000100800 */
        /* <DEDUP_REMOVED lines=30> */
[----:B------:R1:W-:Y:S02]  /*2afb0*/  STL [R1+0x1508], R2 ;  /* 0x0015080201007387 */ /* 0x0003e40000100800 */
[----:B-1----:R-:W-:-:S02]  /*2afc0*/  MOV R2, R237 ;  /* 0x000000ed00027202 */ /* 0x002fc40000000f00 */
[----:B------:R-:W1:Y:S04]  /*2afd0*/  S2R R237, SR_TID.X ;  /* 0x0000000000ed7919 */ /* 0x000e680000002100 */
[----:B------:R-:W-:Y:S04]  /*2afe0*/  STL [R1+0x151c], R216 ;  /* 0x00151cd801007387 */ /* 0x000fe80000100800 */
[----:B------:R4:W-:Y:S02]  /*2aff0*/  STL [R1+0x1510], R2 ;  /* 0x0015100201007387 */ /* 0x0009e40000100800 */
[----:B----4-:R-:W-:Y:S01]  /*2b000*/  IMAD.MOV.U32 R2, RZ, RZ, R217 ;  /* 0x000000ffff027224 */ /* 0x010fe200078e00d9 */
[----:B-1----:R-:W-:-:S02]  /*2b010*/  LOP3.LUT R6, R237, 0x3, RZ, 0xc0, !PT ;  /* 0x00000003ed067812 */ /* 0x002fc400078ec0ff */
[----:B------:R-:W-:Y:S01]  /*2b020*/  LOP3.LUT R5, R237, 0x1c, RZ, 0xc0, !PT ;  /* 0x0000001ced057812 */ /* 0x000fe200078ec0ff */
[----:B--2---:R-:W-:Y:S04]  /*2b030*/  STL [R1+0x1524], R218 ;  /* 0x001524da01007387 */ /* 0x004fe80000100800 */
[----:B------:R1:W-:Y:S01]  /*2b040*/  STL [R1+0x1518], R2 ;  /* 0x0015180201007387 */ /* 0x0003e20000100800 */
[----:B------:R-:W-:Y:S02]  /*2b050*/  IMAD R5, R6, 0x220, R5 ;  /* 0x0000022006057824 */ /* 0x000fe400078e0205 */
[----:B---3--:R-:W-:Y:S02]  /*2b060*/  IMAD.MOV.U32 R7, RZ, RZ, R239 ;  /* 0x000000ffff077224 */ /* 0x008fe400078e00ef */
[----:B-1----:R-:W-:-:S05]  /*2b070*/  IMAD.MOV.U32 R2, RZ, RZ, R219 ;  /* 0x000000ffff027224 */ /* 0x002fca00078e00db */
[----:B------:R-:W-:Y:S04]  /*2b080*/  STL [R1+0x1520], R2 ;  /* 0x0015200201007387 */ /* 0x000fe80000100800 */
[----:B------:R-:W-:Y:S04]  /*2b090*/  STL [R1+0x152c], R238 ;  /* 0x00152cee01007387 */ /* 0x000fe80000100800 */
[----:B------:R1:W-:Y:S04]  /*2b0a0*/  STL [R1+0x1528], R7 ;  /* 0x0015280701007387 */ /* 0x0003e80000100800 */
[----:B-1----:R-:W2:Y:S04]  /*2b0b0*/  LDL.LU.64 R6, [R1+0x23e8] ;  /* 0x0023e80001067983 */ /* 0x002ea80000300a00 */
[----:B------:R-:W3:Y:S04]  /*2b0c0*/  LDL.LU.64 R8, [R1+0x23e0] ;  /* 0x0023e00001087983 */ /* 0x000ee80000300a00 */
[----:B--2---:R1:W-:Y:S04]  /*2b0d0*/  STL.64 [R1+0x3a0], R6 ;  /* 0x0003a00601007387 */ /* 0x0043e80000100a00 */
[----:B-1----:R-:W2:Y:S04]  /*2b0e0*/  LDL.LU.64 R6, [R1+0x23d8] ;  /* 0x0023d80001067983 */ /* 0x002ea80000300a00 */
[----:B---3--:R1:W-:Y:S04]  /*2b0f0*/  STL.64 [R1+0x398], R8 ;  /* 0x0003980801007387 */ /* 0x0083e80000100a00 */
[----:B-1----:R-:W3:Y:S04]  /*2b100*/  LDL.LU.64 R8, [R1+0x23d0] ;  /* 0x0023d00001087983 */ /* 0x002ee80000300a00 */
        /* <DEDUP_REMOVED lines=42> */
[----:B---3--:R-:W-:Y:S04]  /*2b3b0*/  STL.64 [R1+0x3b8], R8 ;  /* 0x0003b80801007387 */ /* 0x008fe80000100a00 */
[----:B--2---:R1:W-:Y:S04]  /*2b3c0*/  STL.64 [R1+0x3b0], R6 ;  /* 0x0003b00601007387 */ /* 0x0043e80000100a00 */
[----:B-1----:R-:W2:Y:S01]  /*2b3d0*/  LDL.LU.64 R6, [R1+0x2308] ;  /* 0x0023080001067983 */ /* 0x002ea20000300a00 */
[----:B------:R-:W-:-:S02]  /*2b3e0*/  LOP3.LUT R3, R237, 0x7, RZ, 0xc0, !PT ;  /* 0x00000007ed037812 */ /* 0x000fc400078ec0ff */
[----:B------:R-:W-:-:S03]  /*2b3f0*/  SHF.L.U32 R4, R237, 0x1, RZ ;  /* 0x00000001ed047819 */ /* 0x000fc600000006ff */
[----:B------:R-:W-:Y:S01]  /*2b400*/  IMAD R3, R3, 0x210, RZ ;  /* 0x0000021003037824 */ /* 0x000fe200078e02ff */
[----:B------:R-:W-:-:S04]  /*2b410*/  SHF.R.S32.HI R2, RZ, 0x1f, R252 ;  /* 0x0000001fff027819 */ /* 0x000fc800000114fc */
[----:B------:R-:W-:Y:S02]  /*2b420*/  LOP3.LUT R4, R3, 0x30, R4, 0x78, !PT ;  /* 0x0000003003047812 */ /* 0x000fe400078e7804 */
[----:B------:R-:W-:Y:S02]  /*2b430*/  SHF.R.S32.HI R3, RZ, 0x1f, R0 ;  /* 0x0000001fff037819 */ /* 0x000fe40000011400 */
[----:B------:R-:W-:Y:S02]  /*2b440*/  LEA.HI R2, R2, R252, RZ, 0x7 ;  /* 0x000000fc02027211 */ /* 0x000fe400078f38ff */
[----:B------:R-:W-:Y:S01]  /*2b450*/  SHF.L.U64.HI R3, R0, 0x2, R3 ;  /* 0x0000000200037819 */ /* 0x000fe20000010203 */
[----:B------:R-:W-:Y:S01]  /*2b460*/  USHF.R.S32.HI UR6, URZ, 0x1f, UR4 ;  /* 0x0000001f3f067899 */ /* 0x000fe20008011404 */
        /* <DEDUP_REMOVED lines=90> */
[----:B------:R-:W-:-:S02]  /*2ba10*/  USHF.L.U32 UR7, UR4, 0x2, URZ ;  /* 0x0000000204077899 */ /* 0x000fc4000800063f */
[----:B------:R-:W-:Y:S02]  /*2ba20*/  USHF.L.U64.HI UR6, UR4, 0x2, UR6 ;  /* 0x0000000204067899 */ /* 0x000fe40008010206 */
[----:B------:R-:W-:Y:S02]  /*2ba30*/  UMOV UR5, 0x1 ;  /* 0x0000000100057882 */ /* 0x000fe40000000000 */
[----:B------:R-:W-:Y:S01]  /*2ba40*/  UMOV UR4, 0xffffffff ;  /* 0xffffffff00047882 */ /* 0x000fe20000000000 */
[----:B--2---:R1:W-:Y:S04]  /*2ba50*/  STL.64 [R1+0x3a8], R6 ;  /* 0x0003a80601007387 */ /* 0x0043e80000100a00 */
        /* <DEDUP_REMOVED lines=76> */
[----:B------:R2:W-:Y:S01]  /*2bf20*/  STL [R1+0x1c], RZ ;  /* 0x00001cff01007387 */ /* 0x0005e20000100800 */
[----:B-1----:R-:W-:Y:S01]  /*2bf30*/  IMAD.SHL.U32 R6, R0, 0x4, RZ ;  /* 0x0000000400067824 */ /* 0x002fe200078e00ff */
[----:B------:R-:W-:-:S02]  /*2bf40*/  SHF.R.S32.HI R0, RZ, 0x7, R2 ;  /* 0x00000007ff007819 */ /* 0x000fc40000011402 */
[C---:B------:R-:W-:Y:S02]  /*2bf50*/  LOP3.LUT R2, R5.reuse, 0x20, RZ, 0x3c, !PT ;  /* 0x0000002005027812 */ /* 0x040fe400078e3cff */
[C---:B------:R-:W-:Y:S02]  /*2bf60*/  LOP3.LUT R7, R5.reuse, 0x40, RZ, 0x3c, !PT ;  /* 0x0000004005077812 */ /* 0x040fe400078e3cff */
[----:B------:R-:W-:Y:S02]  /*2bf70*/  IADD3 R2, R0, -0x2, RZ ;  /* 0xfffffffe00027810 */ /* 0x000fe40007ffe0ff */
[----:B------:R-:W-:Y:S02]  /*2bf80*/  LOP3.LUT R5, R5, 0x60, RZ, 0x3c, !PT ;  /* 0x0000006005057812 */ /* 0x000fe400078e3cff */
[----:B--2---:R-:W-:Y:S02]  /*2bf90*/  LOP3.LUT R0, R4, 0x40, RZ, 0x3c, !PT ;  /* 0x0000004004007812 */ /* 0x004fe400078e3cff */
.L_x_1:
[----:B------:R-:W-:Y:S01]  /*2bfa0*/  STL [R1+0x3180], R236 ;  /* 0x003180ec01007387 */ /* 0x000fe20000100800 */
[----:B------:R-:W-:Y:S01]  /*2bfb0*/  UIADD3 UR4, UR4, 0x1, URZ ;  /* 0x0000000104047890 */ /* 0x000fe2000fffe03f */
[----:B------:R-:W-:-:S04]  /*2bfc0*/  DEPBAR.LE SB0, 0x2 ;  /* 0x000080800000791a */ /* 0x000fc80000000000 */
[----:B------:R1:W-:Y:S01]  /*2bfd0*/  STL [R1+0x317c], R237 ;  /* 0x00317ced01007387 */ /* 0x0003e20000100800 */
[----:B------:R-:W-:-:S03]  /*2bfe0*/  UISETP.GT.AND UP0, UPT, UR4, 0x1, UPT ;  /* 0x000000010400788c */ /* 0x000fc6000bf04270 */
[----:B------:R-:W-:Y:S01]  /*2bff0*/  STL [R1+0x3178], R238 ;  /* 0x003178ee01007387 */ /* 0x000fe20000100800 */
[----:B------:R-:W-:-:S03]  /*2c000*/  USEL UR4, UR4, URZ, !UP0 ;  /* 0x0000003f04047287 */ /* 0x000fc6000c000000 */
[----:B------:R2:W-:Y:S03]  /*2c010*/  STL [R1+0x3174], R239 ;  /* 0x003174ef01007387 */ /* 0x0005e60000100800 */
[----:B------:R-:W-:Y:S01]  /*2c020*/  MOV R2, UR4 ;  /* 0x0000000400027c02 */ /* 0x000fe20008000f00 */
[----:B------:R-:W-:Y:S01]  /*2c030*/  STL [R1+0x2590], R3 ;  /* 0x0025900301007387 */ /* 0x000fe20000100800 */
[----:B------:R-:W-:-:S03]  /*2c040*/  IMAD.U32 R0, RZ, RZ, UR4 ;  /* 0x00000004ff007e24 */ /* 0x000fc6000f8e00ff */
[----:B-1----:R-:W3:Y:S04]  /*2c050*/  LDL.LU.64 R236, [R1+0x200] ;  /* 0x0002000001ec7983 */ /* 0x002ee80000300a00 */
[----:B--2---:R-:W3:Y:S04]  /*2c060*/  LDL.LU.64 R238, [R1+0x208] ;  /* 0x0002080001ee7983 */ /* 0x004ee80000300a00 */
[----:B------:R-:W2:Y:S04]  /*2c070*/  LDL.LU.64 R240, [R1+0x1f0] ;  /* 0x0001f00001f07983 */ /* 0x000ea80000300a00 */
[----:B------:R-:W2:Y:S04]  /*2c080*/  LDL.LU.64 R242, [R1+0x1f8] ;  /* 0x0001f80001f27983 */ /* 0x000ea80000300a00 */
[----:B------:R-:W4:Y:S04]  /*2c090*/  LDL.LU.64 R232, [R1+0x220] ;  /* 0x0002200001e87983 */ /* 0x000f280000300a00 */
[----:B------:R-:W4:Y:S04]  /*2c0a0*/  LDL.LU.64 R234, [R1+0x228] ;  /* 0x0002280001ea7983 */ /* 0x000f280000300a00 */
[----:B------:R-:W4:Y:S04]  /*2c0b0*/  LDL.LU.64 R108, [R1+0x210] ;  /* 0x00021000016c7983 */ /* 0x000f280000300a00 */
[----:B------:R-:W4:Y:S04]  /*2c0c0*/  LDL.LU.64 R110, [R1+0x218] ;  /* 0x00021800016e7983 */ /* 0x000f280000300a00 */
[----:B------:R-:W1:Y:S02]  /*2c0d0*/  S2R R6, SR_TID.X ;  /* 0x0000000000067919 */ /* 0x000e640000002100 */
[----:B-1----:R-:W-:-:S02]  /*2c0e0*/  LOP3.LUT R5, R6, 0x1c, RZ, 0xc0, !PT ;  /* 0x0000001c06057812 */ /* 0x002fc400078ec0ff */
[C---:B------:R-:W-:Y:S02]  /*2c0f0*/  LOP3.LUT R4, R6.reuse, 0x3, RZ, 0xc0, !PT ;  /* 0x0000000306047812 */ /* 0x040fe400078ec0ff */
[C---:B------:R-:W-:Y:S02]  /*2c100*/  LOP3.LUT R7, R6.reuse, 0x1c, RZ, 0xc0, !PT ;  /* 0x0000001c06077812 */ /* 0x040fe400078ec0ff */
[----:B------:R-:W-:Y:S01]  /*2c110*/  LOP3.LUT R6, R6, 0x3, RZ, 0xc0, !PT ;  /* 0x0000000306067812 */ /* 0x000fe200078ec0ff */
[----:B------:R-:W-:Y:S02]  /*2c120*/  IMAD R4, R4, 0x220, R5 ;  /* 0x0000022004047824 */ /* 0x000fe400078e0205 */
[----:B------:R-:W-:Y:S02]  /*2c130*/  IMAD.U32 R5, RZ, RZ, UR4 ;  /* 0x00000004ff057e24 */ /* 0x000fe4000f8e00ff */
[----:B------:R-:W-:Y:S01]  /*2c140*/  IMAD R6, R6, 0x220, R7 ;  /* 0x0000022006067824 */ /* 0x000fe200078e0207 */
[----:B------:R-:W-:Y:S01]  /*2c150*/  LOP3.LUT R4, R4, 0x20, RZ, 0x3c, !PT ;  /* 0x0000002004047812 */ /* 0x000fe200078e3cff */
[----:B------:R-:W1:Y:S02]  /*2c160*/  S2R R7, SR_TID.X ;  /* 0x0000000000077919 */ /* 0x000e640000002100 */
[----:B------:R-:W-:Y:S01]  /*2c170*/  IMAD R2, R2, 0x10000, R6 ;  /* 0x0001000002027824 */ /* 0x000fe200078e0206 */
[----:B------:R-:W-:Y:S01]  /*2c180*/  LEA R0, R0, R4, 0x10 ;  /* 0x0000000400007211 */ /* 0x000fe200078e80ff */
[----:B------:R-:W-:Y:S01]  /*2c190*/  BAR.SYNC.DEFER_BLOCKING 0x0 ;  /* 0x0000000000007b1d */ /* 0x000fe20000010000 */
[----:B------:R-:W-:Y:S01]  /*2c1a0*/  IMAD.U32 R4, RZ, RZ, UR4 ;  /* 0x00000004ff047e24 */ /* 0x000fe2000f8e00ff */
[----:B-1----:R-:W-:-:S02]  /*2c1b0*/  LOP3.LUT R6, R7, 0x7, RZ, 0xc0, !PT ;  /* 0x0000000707067812 */ /* 0x002fc400078ec0ff */
[C---:B------:R-:W-:Y:S02]  /*2c1c0*/  SHF.L.U32 R24, R7.reuse, 0x1, RZ ;  /* 0x0000000107187819 */ /* 0x040fe400000006ff */
[C---:B------:R-:W-:Y:S01]  /*2c1d0*/  LOP3.LUT R26, R7.reuse, 0x1c, RZ, 0xc0, !PT ;  /* 0x0000001c071a7812 */ /* 0x040fe200078ec0ff */
[----:B------:R-:W-:Y:S01]  /*2c1e0*/  IMAD R6, R6, 0x210, RZ ;  /* 0x0000021006067824 */ /* 0x000fe200078e02ff */
[C---:B------:R-:W-:Y:S01]  /*2c1f0*/  LOP3.LUT R25, R7.reuse, 0x3, RZ, 0xc0, !PT ;  /* 0x0000000307197812 */ /* 0x040fe200078ec0ff */
[----:B------:R-:W-:Y:S01]  /*2c200*/  LDS R100, [R2] ;  /* 0x0000000002647984 */ /* 0x000fe20000000800 */
[C---:B------:R-:W-:Y:S02]  /*2c210*/  LOP3.LUT R28, R7.reuse, 0x1c, RZ, 0xc0, !PT ;  /* 0x0000001c071c7812 */ /* 0x040fe400078ec0ff */
[----:B------:R-:W-:Y:S01]  /*2c220*/  LOP3.LUT R27, R7, 0x3, RZ, 0xc0, !PT ;  /* 0x00000003071b7812 */ /* 0x000fe200078ec0ff */
[----:B------:R-:W-:Y:S01]  /*2c230*/  IMAD.U32 R7, RZ, RZ, UR4 ;  /* 0x00000004ff077e24 */ /* 0x000fe2000f8e00ff */
[----:B------:R-:W-:Y:S01]  /*2c240*/  LOP3.LUT R6, R6, 0x30, R24, 0x78, !PT ;  /* 0x0000003006067812 */ /* 0x000fe200078e7818 */
[----:B------:R-:W-:Y:S01]  /*2c250*/  LDS R102, [R2+0x800] ;  /* 0x0008000002667984 */ /* 0x000fe20000000800 */
[----:B------:R-:W-:-:S02]  /*2c260*/  IMAD R25, R25, 0x220, R26 ;  /* 0x0000022019197824 */ /* 0x000fc400078e021a */
[----:B------:R-:W-:Y:S01]  /*2c270*/  IMAD R27, R27, 0x220, R28 ;  /* 0x000002201b1b7824 */ /* 0x000fe200078e021c */
[----:B------:R-:W-:Y:S01]  /*2c280*/  LDS R101, [R0] ;  /* 0x0000000000657984 */ /* 0x000fe20000000800 */
[----:B------:R-:W-:Y:S01]  /*2c290*/  IMAD R7, R7, 0x8000, R6 ;  /* 0x0000800007077824 */ /* 0x000fe200078e0206 */
[----:B------:R-:W-:Y:S02]  /*2c2a0*/  LOP3.LUT R25, R25, 0x60, RZ, 0x3c, !PT ;  /* 0x0000006019197812 */ /* 0x000fe400078e3cff */
[----:B------:R-:W-:Y:S01]  /*2c2b0*/  LDS R103, [R0+0x800] ;  /* 0x0008000000677984 */ /* 0x000fe20000000800 */
[----:B------:R-:W-:Y:S02]  /*2c2c0*/  LOP3.LUT R27, R27, 0x40, RZ, 0x3c, !PT ;  /* 0x000000401b1b7812 */ /* 0x000fe400078e3cff */
[----:B------:R-:W-:Y:S01]  /*2c2d0*/  LEA R5, R5, R25, 0x10 ;  /* 0x0000001905057211 */ /* 0x000fe200078e80ff */
[----:B------:R-:W1:Y:S02]  /*2c2e0*/  LDSM.16.M88.4 R84, [R7+0x20000] ;  /* 0x020000000754783b */ /* 0x000e640000000200 */
[----:B------:R-:W-:-:S02]  /*2c2f0*/  IMAD R4, R4, 0x10000, R27 ;  /* 0x0001000004047824 */ /* 0x000fc400078e021b */
[----:B------:R-:W-:Y:S04]  /*2c300*/  LDSM.16.M88.4 R80, [R7+0x21000] ;  /* 0x021000000750783b */ /* 0x000fe80000000200 */
[----:B------:R-:W1:Y:S04]  /*2c310*/  LDSM.16.M88.4 R88, [R7+0x22000] ;  /* 0x022000000758783b */ /* 0x000e680000000200 */
[----:B------:R-:W1:Y:S04]  /*2c320*/  LDSM.16.M88.4 R36, [R7+0x23000] ;  /* 0x023000000724783b */ /* 0x000e680000000200 */
[----:B------:R-:W1:Y:S04]  /*2c330*/  LDSM.16.M88.4 R32, [R7+0x24000] ;  /* 0x024000000720783b */ /* 0x000e680000000200 */
[----:B------:R-:W1:Y:S04]  /*2c340*/  LDSM.16.M88.4 R28, [R7+0x25000] ;  /* 0x02500000071c783b */ /* 0x000e680000000200 */
[----:B------:R-:W1:Y:S04]  /*2c350*/  LDSM.16.M88.4 R24, [R7+0x26000] ;  /* 0x026000000718783b */ /* 0x000e680000000200 */
[----:B------:R-:W1:Y:S04]  /*2c360*/  LDSM.16.M88.4 R244, [R7+0x27000] ;  /* 0x0270000007f4783b */ /* 0x000e680000000200 */
[----:B------:R-:W-:Y:S04]  /*2c370*/  LDS R104, [R4] ;  /* 0x0000000004687984 */ /* 0x000fe80000000800 */
[----:B------:R-:W-:Y:S04]  /*2c380*/  LDS R106, [R4+0x800] ;  /* 0x00080000046a7984 */ /* 0x000fe80000000800 */
[----:B-1----:R1:W-:Y:S04]  /*2c390*/  STL [R1+0x3170], R87 ;  /* 0x0031705701007387 */ /* 0x0023e80000100800 */
[----:B------:R-:W-:Y:S04]  /*2c3a0*/  LDS R105, [R5] ;  /* 0x0000000005697984 */ /* 0x000fe80000000800 */
        /* <DEDUP_REMOVED lines=13> */
[----:B------:R-:W1:Y:S04]  /*2c480*/  LDS R107, [R5+0x800] ;  /* 0x00080000056b7984 */ /* 0x000e680000000800 */
[----:B------:R-:W-:Y:S04]  /*2c490*/  LDS R96, [R2+0x80] ;  /* 0x0000800002607984 */ /* 0x000fe80000000800 */
[----:B------:R-:W-:Y:S04]  /*2c4a0*/  LDS R98, [R2+0x880] ;  /* 0x0008800002627984 */ /* 0x000fe80000000800 */
[----:B------:R-:W-:Y:S04]  /*2c4b0*/  LDS R97, [R0+0x80] ;  /* 0x0000800000617984 */ /* 0x000fe80000000800 */
[----:B------:R-:W1:Y:S04]  /*2c4c0*/  LDS R99, [R0+0x880] ;  /* 0x0008800000637984 */ /* 0x000e680000000800 */
[----:B------:R-:W-:Y:S04]  /*2c4d0*/  LDS R92, [R4+0x80] ;  /* 0x00008000045c7984 */ /* 0x000fe80000000800 */
[----:B------:R-:W-:Y:S04]  /*2c4e0*/  LDS R94, [R4+0x880] ;  /* 0x00088000045e7984 */ /* 0x000fe80000000800 */
[----:B------:R-:W-:Y:S04]  /*2c4f0*/  LDS R93, [R5+0x80] ;  /* 0x00008000055d7984 */ /* 0x000fe80000000800 */
[----:B------:R-:W1:Y:S01]  /*2c500*/  LDS R95, [R5+0x880] ;  /* 0x00088000055f7984 */ /* 0x000e620000000800 */
[C---:B---3--:R-:W-:Y:S08]  /*2c510*/  HMMA.1688.F32.TF32 R236, R100.reuse, R84, R236 ;  /* 0x0000005464ec723c */ /* 0x048ff000000810ec */
[C---:B--2---:R-:W-:Y:S11]  /*2c520*/  HMMA.1688.F32.TF32 R240, R100.reuse, R80, R240 ;  /* 0x0000005064f0723c */ /* 0x044ff600000810f0 */
[----:B------:R-:W-:Y:S04]  /*2c530*/  @!UPT UIADD3 URZ, URZ, URZ, URZ ;  /* 0x0000003f3f3ff290 */ /* 0x000fe8000fffe03f */
[----:B------:R2:W-:Y:S04]  /*2c540*/  STL.64 [R1+0x1e0], R236 ;  /* 0x0001e0ec01007387 */ /* 0x0005e80000100a00 */
[----:B------:R3:W-:Y:S01]  /*2c550*/  STL [R1+0x1e8], R238 ;  /* 0x0001e8ee01007387 */ /* 0x0007e20000100800 */
[----:B----4-:R-:W-:Y:S04]  /*2c560*/  HMMA.1688.F32.TF32 R108, R100, R36, R108 ;  /* 0x00000024646c723c */ /* 0x010fe8000008106c */
[----:B-1----:R-:W-:Y:S01]  /*2c570*/  MOV R87, R243 ;  /* 0x000000f300577202 */ /* 0x002fe20000000f00 */
[----:B--2---:R-:W-:Y:S01]  /*2c580*/  IMAD.MOV.U32 R236, RZ, RZ, R239 ;  /* 0x000000ffffec7224 */ /* 0x004fe200078e00ef */
[----:B------:R-:W-:Y:S01]  /*2c590*/  MOV R237, R240 ;  /* 0x000000f000ed7202 */ /* 0x000fe20000000f00 */
[----:B---3--:R-:W-:-:S02]  /*2c5a0*/  IMAD.MOV.U32 R238, RZ, RZ, R241 ;  /* 0x000000ffffee7224 */ /* 0x008fc400078e00f1 */
[----:B------:R-:W-:Y:S02]  /*2c5b0*/  IMAD.MOV.U32 R239, RZ, RZ, R242 ;  /* 0x000000ffffef7224 */ /* 0x000fe400078e00f2 */
[C---:B------:R-:W-:Y:S08]  /*2c5c0*/  HMMA.1688.F32.TF32 R240, R100.reuse, R88, R232 ;  /* 0x0000005864f0723c */ /* 0x040ff000000810e8 */
[C---:B-----5:R-:W-:Y:S11]  /*2c5d0*/  HMMA.1688.F32.TF32 R232, R100.reuse, R32, R128 ;  /* 0x0000002064e8723c */ /* 0x060ff60000081080 */
[----:B------:R-:W-:Y:S04]  /*2c5e0*/  @!UPT UIADD3 URZ, URZ, URZ, URZ ;  /* 0x0000003f3f3ff290 */ /* 0x000fe8000fffe03f */
[----:B------:R-:W-:Y:S04]  /*2c5f0*/  STL.64 [R1+0x1c0], R240 ;  /* 0x0001c0f001007387 */ /* 0x000fe80000100a00 */
[----:B------:R-:W-:Y:S04]  /*2c600*/  STL.64 [R1+0x1c8], R242 ;  /* 0x0001c8f201007387 */ /* 0x000fe80000100a00 */
[----:B------:R-:W-:Y:S04]  /*2c610*/  STL.64 [R1+0x1b0], R108 ;  /* 0x0001b06c01007387 */ /* 0x000fe80000100a00 */
[----:B------:R1:W-:Y:S01]  /*2c620*/  STL.64 [R1+0x1b8], R110 ;  /* 0x0001b86e01007387 */ /* 0x0003e20000100a00 */
[C---:B------:R-:W-:Y:S08]  /*2c630*/  HMMA.1688.F32.TF32 R128, R100.reuse, R28, R132 ;  /* 0x0000001c6480723c */ /* 0x040ff00000081084 */
[C---:B-1----:R-:W-:Y:S08]  /*2c640*/  HMMA.1688.F32.TF32 R108, R100.reuse, R24, R136 ;  /* 0x00000018646c723c */ /* 0x042ff00000081088 */
[----:B------:R-:W-:Y:S01]  /*2c650*/  HMMA.1688.F32.TF32 R100, R100, R244, R140 ;  /* 0x000000f46464723c */ /* 0x000fe2000008108c */
[----:B------:R-:W-:Y:S04]  /*2c660*/  STL.64 [R1+0x1a0], R232 ;  /* 0x0001a0e801007387 */ /* 0x000fe80000100a00 */
[----:B------:R-:W-:Y:S04]  /*2c670*/  STL.64 [R1+0x1a8], R234 ;  /* 0x0001a8ea01007387 */ /* 0x000fe80000100a00 */
[----:B------:R-:W-:Y:S07]  /*2c680*/  STL.64 [R1+0x190], R128 ;  /* 0x0001908001007387 */ /* 0x000fee0000100a00 */
[----:B------:R-:W-:Y:S01]  /*2c690*/  IMAD.MOV.U32 R27, RZ, RZ, R111 ;  /* 0x000000ffff1b7224 */ /* 0x000fe200078e006f */
[----:B------:R-:W-:Y:S01]  /*2c6a0*/  MOV R26, R110 ;  /* 0x0000006e001a7202 */ /* 0x000fe20000000f00 */
[----:B------:R-:W-:Y:S01]  /*2c6b0*/  IMAD.MOV.U32 R247, RZ, RZ, R109 ;  /* 0x000000fffff77224 */ /* 0x000fe200078e006d */
[----:B------:R-:W-:Y:S01]  /*2c6c0*/  STL.64 [R1+0x198], R130 ;  /* 0x0001988201007387 */ /* 0x000fe20000100a00 */
[----:B------:R-:W-:-:S03]  /*2c6d0*/  IMAD.MOV.U32 R246, RZ, RZ, R108 ;  /* 0x000000fffff67224 */ /* 0x000fc600078e006c */
[----:B------:R-:W-:Y:S04]  /*2c6e0*/  STL [R1+0x312c], R27 ;  /* 0x00312c1b01007387 */ /* 0x000fe80000100800 */
[----:B------:R-:W-:Y:S04]  /*2c6f0*/  STL [R1+0x3128], R26 ;  /* 0x0031281a01007387 */ /* 0x000fe80000100800 */
[----:B------:R-:W-:Y:S04]  /*2c700*/  STL [R1+0x3124], R247 ;  /* 0x003124f701007387 */ /* 0x000fe80000100800 */
[----:B------:R-:W-:Y:S04]  /*2c710*/  STL [R1+0x3120], R246 ;  /* 0x003120f601007387 */ /* 0x000fe80000100800 */
[----:B------:R-:W-:Y:S04]  /*2c720*/  STL.64 [R1+0x170], R100 ;  /* 0x0001706401007387 */ /* 0x000fe80000100a00 */
[----:B------:R1:W-:Y:S02]  /*2c730*/  STL.64 [R1+0x178], R102 ;  /* 0x0001786601007387 */ /* 0x0003e40000100a00 */
[C---:B-1----:R-:W-:Y:S11]  /*2c740*/  HMMA.1688.F32.TF32 R100, R104.reuse, R80, R148 ;  /* 0x000000506864723c */ /* 0x042ff60000081094 */
[----:B------:R-:W-:Y:S11]  /*2c750*/  @!UPT UIADD3 URZ, URZ, URZ, URZ ;  /* 0x0000003f3f3ff290 */ /* 0x000ff6000fffe03f */
[----:B------:R-:W-:Y:S02]  /*2c760*/  @!UPT UIADD3 URZ, URZ, URZ, URZ ;  /* 0x0000003f3f3ff290 */ /* 0x000fe4000fffe03f */
[----:B------:R-:W-:Y:S01]  /*2c770*/  MOV R27, R100 ;  /* 0x00000064001b7202 */ /* 0x000fe20000000f00 */
[----:B------:R-:W-:Y:S01]  /*2c780*/  IMAD.MOV.U32 R26, RZ, RZ, R101 ;  /* 0x000000ffff1a7224 */ /* 0x000fe200078e0065 */
[----:B------:R-:W-:Y:S01]  /*2c790*/  MOV R246, R103 ;  /* 0x0000006700f67202 */ /* 0x000fe20000000f00 */
[----:B------:R-:W-:Y:S02]  /*2c7a0*/  IMAD.MOV.U32 R247, RZ, RZ, R102 ;  /* 0x000000fffff77224 */ /* 0x000fe400078e0066 */
[C---:B------:R-:W-:Y:S08]  /*2c7b0*/  HMMA.1688.F32.TF32 R100, R104.reuse, R88, R152 ;  /* 0x000000586864723c */ /* 0x040ff00000081098 */
[C---:B------:R-:W-:Y:S11]  /*2c7c0*/  HMMA.1688.F32.TF32 R108, R104.reuse, R84, R144 ;  /* 0x00000054686c723c */ /* 0x040ff60000081090 */
[----:B------:R-:W-:Y:S05]  /*2c7d0*/  @!UPT UIADD3 URZ, URZ, URZ, URZ ;  /* 0x0000003f3f3ff290 */ /* 0x000fea000fffe03f */
[----:B------:R-:W-:Y:S01]  /*2c7e0*/  IMAD.MOV.U32 R91, RZ, RZ, R100 ;  /* 0x000000ffff5b7224 */ /* 0x000fe200078e0064 */
[----:B------:R-:W-:Y:S01]  /*2c7f0*/  MOV R34, R102 ;  /* 0x0000006600227202 */ /* 0x000fe20000000f00 */
[----:B------:R-:W-:Y:S02]  /*2c800*/  IMAD.MOV.U32 R39, RZ, RZ, R101 ;  /* 0x000000ffff277224 */ /* 0x000fe400078e0065 */
[----:B------:R-:W-:Y:S02]  /*2c810*/  IMAD.MOV.U32 R35, RZ, RZ, R103 ;  /* 0x000000ffff237224 */ /* 0x000fe400078e0067 */
[----:B------:R-:W-:Y:S02]  /*2c820*/  HMMA.1688.F32.TF32 R100, R104, R36, R156 ;  /* 0x000000246864723c */ /* 0x000fe4000008109c */
[----:B------:R-:W-:Y:S01]  /*2c830*/  IMAD.MOV.U32 R90, RZ, RZ, R111 ;  /* 0x000000ffff5a7224 */ /* 0x000fe200078e006f */
[----:B------:R-:W-:Y:S01]  /*2c840*/  MOV R31, R109 ;  /* 0x0000006d001f7202 */ /* 0x000fe20000000f00 */
[----:B------:R-:W-:-:S02]  /*2c850*/  IMAD.MOV.U32 R38, RZ, RZ, R110 ;  /* 0x000000ffff267224 */ /* 0x000fc400078e006e */
[----:B------:R-:W-:Y:S01]  /*2c860*/  IMAD.MOV.U32 R30, RZ, RZ, R108 ;  /* 0x000000ffff1e7224 */ /* 0x000fe200078e006c */
[----:B------:R1:W-:Y:S04]  /*2c870*/  STL [R1+0x313c], R90 ;  /* 0x00313c5a01007387 */ /* 0x0003e80000100800 */
[----:B------:R2:W-:Y:S04]  /*2c880*/  STL [R1+0x3138], R38 ;  /* 0x0031382601007387 */ /* 0x0005e80000100800 */
[----:B------:R3:W-:Y:S04]  /*2c890*/  STL [R1+0x3134], R31 ;  /* 0x0031341f01007387 */ /* 0x0007e80000100800 */
[----:B------:R4:W-:Y:S05]  /*2c8a0*/  STL [R1+0x3130], R30 ;  /* 0x0031301e01007387 */ /* 0x0009ea0000100800 */
[----:B-1----:R-:W-:Y:S01]  /*2c8b0*/  IMAD.MOV.U32 R90, RZ, RZ, R100 ;  /* 0x000000ffff5a7224 */ /* 0x002fe200078e0064 */
[----:B--2---:R-:W-:Y:S01]  /*2c8c0*/  MOV R38, R101 ;  /* 0x0000006500267202 */ /* 0x004fe20000000f00 */
[----:B---3--:R-:W-:-:S02]  /*2c8d0*/  IMAD.MOV.U32 R31, RZ, RZ, R102 ;  /* 0x000000ffff1f7224 */ /* 0x008fc400078e0066 */
[----:B----4-:R-:W-:Y:S02]  /*2c8e0*/  IMAD.MOV.U32 R30, RZ, RZ, R103 ;  /* 0x000000ffff1e7224 */ /* 0x010fe400078e0067 */
[----:B------:R-:W-:Y:S01]  /*2c8f0*/  HMMA.1688.F32.TF32 R100, R104, R32, R160 ;  /* 0x000000206864723c */ /* 0x000fe200000810a0 */
[----:B------:R1:W-:Y:S04]  /*2c900*/  STL [R1+0x314c], R246 ;  /* 0x00314cf601007387 */ /* 0x0003e80000100800 */
[----:B------:R2:W-:Y:S04]  /*2c910*/  STL [R1+0x3148], R247 ;  /* 0x003148f701007387 */ /* 0x0005e80000100800 */
[----:B------:R-:W-:Y:S04]  /*2c920*/  STL [R1+0x3144], R27 ;  /* 0x0031441b01007387 */ /* 0x000fe80000100800 */
[----:B------:R3:W-:Y:S11]  /*2c930*/  STL [R1+0x3140], R26 ;  /* 0x0031401a01007387 */ /* 0x0007f60000100800 */
[----:B-1----:R-:W-:Y:S01]  /*2c940*/  MOV R246, R100 ;  /* 0x0000006400f67202 */ /* 0x002fe20000000f00 */
[----:B--2---:R-:W-:Y:S01]  /*2c950*/  IMAD.MOV.U32 R247, RZ, RZ, R101 ;  /* 0x000000fffff77224 */ /* 0x004fe200078e0065 */
[----:B---3--:R-:W-:Y:S01]  /*2c960*/  MOV R26, R103 ;  /* 0x00000067001a7202 */ /* 0x008fe20000000f00 */
[----:B------:R-:W-:-:S02]  /*2c970*/  IMAD.MOV.U32 R27, RZ, RZ, R102 ;  /* 0x000000ffff1b7224 */ /* 0x000fc400078e0066 */
[----:B------:R-:W-:Y:S01]  /*2c980*/  HMMA.1688.F32.TF32 R100, R104, R28, R164 ;  /* 0x0000001c6864723c */ /* 0x000fe200000810a4 */
[----:B------:R1:W-:Y:S04]  /*2c990*/  STL [R1+0x315c], R35 ;  /* 0x00315c2301007387 */ /* 0x0003e80000100800 */
[----:B------:R-:W-:Y:S04]  /*2c9a0*/  STL [R1+0x3158], R34 ;  /* 0x0031582201007387 */ /* 0x000fe80000100800 */
[----:B------:R2:W-:Y:S04]  /*2c9b0*/  STL [R1+0x3154], R39 ;  /* 0x0031542701007387 */ /* 0x0005e80000100800 */
[----:B------:R3:W-:Y:S11]  /*2c9c0*/  STL [R1+0x3150], R91 ;  /* 0x0031505b01007387 */ /* 0x0007f60000100800 */
[----:B-1----:R-:W-:Y:S01]  /*2c9d0*/  IMAD.MOV.U32 R35, RZ, RZ, R100 ;  /* 0x000000ffff237224 */ /* 0x002fe200078e0064 */
[----:B--2---:R-:W-:Y:S01]  /*2c9e0*/  MOV R39, R102 ;  /* 0x0000006600277202 */ /* 0x004fe20000000f00 */
[----:B------:R-:W-:-:S02]  /*2c9f0*/  IMAD.MOV.U32 R34, RZ, RZ, R101 ;  /* 0x000000ffff227224 */ /* 0x000fc400078e0065 */
[----:B---3--:R-:W-:Y:S02]  /*2ca00*/  IMAD.MOV.U32 R91, RZ, RZ, R103 ;  /* 0x000000ffff5b7224 */ /* 0x008fe400078e0067 */
[----:B------:R-:W-:Y:S01]  /*2ca10*/  HMMA.1688.F32.TF32 R100, R104, R24, R168 ;  /* 0x000000186864723c */ /* 0x000fe200000810a8 */
[----:B------:R1:W-:Y:S04]  /*2ca20*/  STL [R1+0x316c], R30 ;  /* 0x00316c1e01007387 */ /* 0x0003e80000100800 */
[----:B------:R2:W-:Y:S04]  /*2ca30*/  STL [R1+0x3168], R31 ;  /* 0x0031681f01007387 */ /* 0x0005e80000100800 */
[----:B------:R3:W-:Y:S04]  /*2ca40*/  STL [R1+0x3164], R38 ;  /* 0x0031642601007387 */ /* 0x0007e80000100800 */
[----:B------:R4:W-:Y:S11]  /*2ca50*/  STL [R1+0x3160], R90 ;  /* 0x0031605a01007387 */ /* 0x0009f60000100800 */
[----:B-1----:R-:W-:Y:S01]  /*2ca60*/  IMAD.MOV.U32 R30, RZ, RZ, R100 ;  /* 0x000000ffff1e7224 */ /* 0x002fe200078e0064 */
[----:B--2---:R-:W-:Y:S01]  /*2ca70*/  MOV R31, R101 ;  /* 0x00000065001f7202 */ /* 0x004fe20000000f00 */
[----:B---3--:R-:W-:-:S02]  /*2ca80*/  IMAD.MOV.U32 R38, RZ, RZ, R102 ;  /* 0x000000ffff267224 */ /* 0x008fc400078e0066 */
[----:B----4-:R-:W-:Y:S02]  /*2ca90*/  IMAD.MOV.U32 R90, RZ, RZ, R103 ;  /* 0x000000ffff5a7224 */ /* 0x010fe400078e0067 */
[----:B------:R-:W-:Y:S08]  /*2caa0*/  HMMA.1688.F32.TF32 R100, R104, R244, R172 ;  /* 0x000000f46864723c */ /* 0x000ff000000810ac */
[C---:B------:R-:W-:Y:S11]  /*2cab0*/  HMMA.1688.F32.TF32 R248, R96.reuse, R84, R176 ;  /* 0x0000005460f8723c */ /* 0x040ff600000810b0 */
[----:B------:R-:W-:Y:S05]  /*2cac0*/  @!UPT UIADD3 URZ, URZ, URZ, URZ ;  /* 0x0000003f3f3ff290 */ /* 0x000fea000fffe03f */
[----:B------:R-:W-:Y:S01]  /*2cad0*/  MOV R252, R100 ;  /* 0x0000006400fc7202 */ /* 0x000fe20000000f00 */
[----:B------:R-:W-:Y:S01]  /*2cae0*/  IMAD.MOV.U32 R7, RZ, RZ, R101 ;  /* 0x000000ffff077224 */ /* 0x000fe200078e0065 */
[----:B------:R-:W-:Y:S01]  /*2caf0*/  MOV R3, R103 ;  /* 0x0000006700037202 */ /* 0x000fe20000000f00 */
[----:B------:R-:W-:Y:S01]  /*2cb00*/  IMAD.MOV.U32 R6, RZ, RZ, R102 ;  /* 0x000000ffff067224 */ /* 0x000fe200078e0066 */
[----:B------:R-:W2:Y:S04]  /*2cb10*/  LDL.LU.64 R100, [R1+0x140] ;  /* 0x0001400001647983 */ /* 0x000ea80000300a00 */
[----:B------:R-:W2:Y:S04]  /*2cb20*/  LDL.LU.64 R102, [R1+0x148] ;  /* 0x0001480001667983 */ /* 0x000ea80000300a00 */
[----:B------:R-:W3:Y:S04]  /*2cb30*/  LDL.LU.64 R104, [R1+0x130] ;  /* 0x0001300001687983 */ /* 0x000ee80000300a00 */
[----:B------:R-:W3:Y:S04]  /*2cb40*/  LDL.LU.64 R106, [R1+0x138] ;  /* 0x00013800016a7983 */ /* 0x000ee80000300a00 */
[----:B------:R-:W4:Y:S04]  /*2cb50*/  LDL.LU.64 R108, [R1+0x120] ;  /* 0x00012000016c7983 */ /* 0x000f280000300a00 */
[----:B------:R-:W4:Y:S04]  /*2cb60*/  LDL.LU.64 R110, [R1+0x128] ;  /* 0x00012800016e7983 */ /* 0x000f280000300a00 */
        /* <DEDUP_REMOVED lines=21> */
[----:B------:R1:W-:Y:S04]  /*2ccc0*/  STL.64 [R1+0x3030], R248 ;  /* 0x003030f801007387 */ /* 0x0003e80000100a00 */
[----:B-1----:R-:W2:Y:S04]  /*2ccd0*/  LDL.LU.64 R248, [R1+0x20] ;  /* 0x0000200001f87983 */ /* 0x002ea80000300a00 */
[----:B------:R-:W2:Y:S01]  /*2cce0*/  LDL.LU.64 R250, [R1+0x28] ;  /* 0x0000280001fa7983 */ /* 0x000ea20000300a00 */
[C---:B------:R-:W-:Y:S03]  /*2ccf0*/  HMMA.1688.F32.TF32 R240, R96.reuse, R80, R180 ;  /* 0x0000005060f0723c */ /* 0x040fe600000810b4 */
[----:B------:R-:W3:Y:S04]  /*2cd00*/  LDL.LU.64 R180, [R1+0x40] ;  /* 0x0000400001b47983 */ /* 0x000ee80000300a00 */
[----:B------:R-:W3:Y:S01]  /*2cd10*/  LDL.LU.64 R182, [R1+0x48] ;  /* 0x0000480001b67983 */ /* 0x000ee20000300a00 */
[C---:B------:R-:W-:Y:S03]  /*2cd20*/  HMMA.1688.F32.TF32 R232, R96.reuse, R88, R184 ;  /* 0x0000005860e8723c */ /* 0x040fe600000810b8 */
[----:B------:R-:W-:Y:S04]  /*2cd30*/  LDS R184, [R2+0x1080] ;  /* 0x0010800002b87984 */ /* 0x000fe80000000800 */
[----:B------:R-:W-:Y:S01]  /*2cd40*/  LDS R186, [R2+0x1880] ;  /* 0x0018800002ba7984 */ /* 0x000fe20000000800 */
[C---:B------:R-:W-:Y:S03]  /*2cd50*/  HMMA.1688.F32.TF32 R188, R96.reuse, R36, R188 ;  /* 0x0000002460bc723c */ /* 0x040fe600000810bc */
[----:B------:R-:W-:Y:S05]  /*2cd60*/  LDS R185, [R0+0x1080] ;  /* 0x0010800000b97984 */ /* 0x000fea0000000800 */
[----:B------:R-:W-:Y:S08]  /*2cd70*/  HMMA.1688.F32.TF32 R192, R96, R32, R192 ;  /* 0x0000002060c0723c */ /* 0x000ff000000810c0 */
[-C--:B------:R-:W-:Y:S01]  /*2cd80*/  HMMA.1688.F32.TF32 R144, R92, R28.reuse, R48 ;  /* 0x0000001c5c90723c */ /* 0x080fe20000081030 */
[----:B------:R-:W-:Y:S04]  /*2cd90*/  LDS R48, [R2+0x180] ;  /* 0x0001800002307984 */ /* 0x000fe80000000800 */
[----:B------:R-:W-:Y:S03]  /*2cda0*/  LDS R50, [R2+0x980] ;  /* 0x0009800002327984 */ /* 0x000fe60000000800 */
[C---:B------:R-:W-:Y:S01]  /*2cdb0*/  HMMA.1688.F32.TF32 R196, R96.reuse, R28, R196 ;  /* 0x0000001c60c4723c */ /* 0x040fe200000810c4 */
[----:B------:R-:W-:Y:S04]  /*2cdc0*/  LDS R49, [R0+0x180] ;  /* 0x0001800000317984 */ /* 0x000fe80000000800 */
[----:B------:R-:W2:Y:S03]  /*2cdd0*/  LDS R51, [R0+0x980] ;  /* 0x0009800000337984 */ /* 0x000ea60000000800 */
[C---:B------:R-:W-:Y:S08]  /*2cde0*/  HMMA.1688.F32.TF32 R200, R96.reuse, R24, R200 ;  /* 0x0000001860c8723c */ /* 0x040ff000000810c8 */
[----:B------:R-:W-:Y:S08]  /*2cdf0*/  HMMA.1688.F32.TF32 R8, R96, R244, R8 ;  /* 0x000000f46008723c */ /* 0x000ff00000081008 */
[C---:B------:R-:W-:Y:S01]  /*2ce00*/  HMMA.1688.F32.TF32 R208, R92.reuse, R84, R208 ;  /* 0x000000545cd0723c */ /* 0x040fe200000810d0 */
[----:B------:R1:W-:Y:S07]  /*2ce10*/  STL.64 [R1+0x3048], R242 ;  /* 0x003048f201007387 */ /* 0x0003ee0000100a00 */
[C---:B------:R-:W-:Y:S01]  /*2ce20*/  HMMA.1688.F32.TF32 R16, R92.reuse, R80, R16 ;  /* 0x000000505c10723c */ /* 0x040fe20000081010 */
[----:B------:R1:W-:Y:S07]  /*2ce30*/  STL.64 [R1+0x3040], R240 ;  /* 0x003040f001007387 */ /* 0x0003ee0000100a00 */
[C---:B------:R-:W-:Y:S01]  /*2ce40*/  HMMA.1688.F32.TF32 R20, R92.reuse, R88, R20 ;  /* 0x000000585c14723c */ /* 0x040fe20000081014 */
[----:B------:R-:W-:Y:S07]  /*2ce50*/  STL.64 [R1+0x3058], R234 ;  /* 0x003058ea01007387 */ /* 0x000fee0000100a00 */
[----:B------:R-:W-:Y:S01]  /*2ce60*/  HMMA.1688.F32.TF32 R40, R92, R36, R40 ;  /* 0x000000245c28723c */ /* 0x000fe20000081028 */
[----:B------:R-:W-:Y:S04]  /*2ce70*/  STL.64 [R1+0x3050], R232 ;  /* 0x003050e801007387 */ /* 0x000fe80000100a00 */
        /* <DEDUP_REMOVED lines=16> */
[----:B------:R-:W-:Y:S01]  /*2cf80*/  STL.64 [R1+0x30e8], R42 ;  /* 0x0030e82a01007387 */ /* 0x000fe20000100a00 */
[----:B-1----:R-:W-:-:S03]  /*2cf90*/  IMAD.MOV.U32 R243, RZ, RZ, R236 ;  /* 0x000000fffff37224 */ /* 0x002fc600078e00ec */
[----:B------:R-:W-:Y:S04]  /*2cfa0*/  STL.64 [R1+0x30e0], R40 ;  /* 0x0030e02801007387 */ /* 0x000fe80000100a00 */
[----:B------:R-:W3:Y:S04]  /*2cfb0*/  LDL.LU R240, [R1+0x1e0] ;  /* 0x0001e00001f07983 */ /* 0x000ee80000300800 */
[----:B------:R-:W3:Y:S04]  /*2cfc0*/  LDL.LU R241, [R1+0x1e4] ;  /* 0x0001e40001f17983 */ /* 0x000ee80000300800 */
[----:B------:R-:W4:Y:S04]  /*2cfd0*/  LDL.LU R242, [R1+0x1e8] ;  /* 0x0001e80001f27983 */ /* 0x000f280000300800 */
[----:B------:R-:W4:Y:S01]  /*2cfe0*/  LDL.LU R236, [R1+0x3180] ;  /* 0x0031800001ec7983 */ /* 0x000f220000300800 */
[----:B------:R-:W-:Y:S03]  /*2cff0*/  HMMA.1688.F32.TF32 R44, R92, R32, R44 ;  /* 0x000000205c2c723c */ /* 0x000fe6000008102c */
[----:B------:R-:W-:Y:S05]  /*2d000*/  LDS R187, [R0+0x1880] ;  /* 0x0018800000bb7984 */ /* 0x000fea0000000800 */
[----:B--2---:R-:W-:Y:S07]  /*2d010*/  HMMA.1688.F32.TF32 R96, R48, R84, R248 ;  /* 0x000000543060723c */ /* 0x004fee00000810f8 */
[----:B------:R-:W-:Y:S01]  /*2d020*/  IMAD.MOV.U32 R248, RZ, RZ, R237 ;  /* 0x000000fffff87224 */ /* 0x000fe200078e00ed */
[----:B------:R-:W-:Y:S01]  /*2d030*/  MOV R249, R238 ;  /* 0x000000ee00f97202 */ /* 0x000fe20000000f00 */
[----:B------:R-:W2:Y:S01]  /*2d040*/  LDL.LU R237, [R1+0x317c] ;  /* 0x00317c0001ed7983 */ /* 0x000ea20000300800 */
[----:B------:R-:W-:-:S02]  /*2d050*/  IMAD.MOV.U32 R250, RZ, RZ, R239 ;  /* 0x000000fffffa7224 */ /* 0x000fc400078e00ef */
[----:B------:R-:W-:Y:S01]  /*2d060*/  IMAD.MOV.U32 R251, RZ, RZ, R87 ;  /* 0x000000fffffb7224 */ /* 0x000fe200078e0057 */
[----:B------:R-:W2:Y:S04]  /*2d070*/  LDL.LU R238, [R1+0x3178] ;  /* 0x0031780001ee7983 */ /* 0x000ea80000300800 */
[----:B------:R-:W2:Y:S04]  /*2d080*/  LDL.LU R239, [R1+0x3174] ;  /* 0x0031740001ef7983 */ /* 0x000ea80000300800 */
[----:B------:R-:W4:Y:S01]  /*2d090*/  LDL.LU R87, [R1+0x3170] ;  /* 0x0031700001577983 */ /* 0x000f220000300800 */
[C---:B------:R-:W-:Y:S03]  /*2d0a0*/  HMMA.1688.F32.TF32 R148, R92.reuse, R24, R52 ;  /* 0x000000185c94723c */ /* 0x040fe60000081034 */
[----:B------:R-:W-:Y:S04]  /*2d0b0*/  LDS R52, [R2+0x100] ;  /* 0x0001000002347984 */ /* 0x000fe80000000800 */
[----:B------:R-:W-:Y:S01]  /*2d0c0*/  LDS R54, [R2+0x900] ;  /* 0x0009000002367984 */ /* 0x000fe20000000800 */
[----:B------:R-:W-:Y:S03]  /*2d0d0*/  HMMA.1688.F32.TF32 R152, R92, R244, R12 ;  /* 0x000000f45c98723c */ /* 0x000fe6000008100c */
[----:B------:R-:W-:Y:S04]  /*2d0e0*/  LDS R92, [R4+0x100] ;  /* 0x00010000045c7984 */ /* 0x000fe80000000800 */
[----:B------:R-:W-:Y:S04]  /*2d0f0*/  LDS R94, [R4+0x900] ;  /* 0x00090000045e7984 */ /* 0x000fe80000000800 */
[----:B------:R-:W-:Y:S04]  /*2d100*/  LDS R93, [R5+0x100] ;  /* 0x00010000055d7984 */ /* 0x000fe80000000800 */
[----:B------:R-:W1:Y:S04]  /*2d110*/  LDS R95, [R5+0x900] ;  /* 0x00090000055f7984 */ /* 0x000e680000000800 */
[----:B------:R-:W-:Y:S04]  /*2d120*/  LDS R12, [R4+0x180] ;  /* 0x00018000040c7984 */ /* 0x000fe80000000800 */
[----:B------:R-:W-:Y:S04]  /*2d130*/  LDS R14, [R4+0x980] ;  /* 0x00098000040e7984 */ /* 0x000fe80000000800 */
[----:B------:R-:W-:Y:S04]  /*2d140*/  LDS R13, [R5+0x180] ;  /* 0x00018000050d7984 */ /* 0x000fe80000000800 */
[----:B------:R-:W1:Y:S04]  /*2d150*/  LDS R15, [R5+0x980] ;  /* 0x00098000050f7984 */ /* 0x000e680000000800 */
[----:B------:R-:W-:Y:S04]  /*2d160*/  LDS R53, [R0+0x100] ;  /* 0x0001000000357984 */ /* 0x000fe80000000800 */
[----:B------:R-:W3:Y:S01]  /*2d170*/  LDS R55, [R0+0x900] ;  /* 0x0009000000377984 */ /* 0x000ee20000000800 */
[C---:B-1----:R-:W-:Y:S08]  /*2d180*/  HMMA.1688.F32.TF32 R68, R92.reuse, R84, R68 ;  /* 0x000000545c44723c */ /* 0x042ff00000081044 */
[C---:B------:R-:W-:Y:S08]  /*2d190*/  HMMA.1688.F32.TF32 R124, R92.reuse, R80, R124 ;  /* 0x000000505c7c723c */ /* 0x040ff0000008107c */
[C---:B------:R-:W-:Y:S08]  /*2d1a0*/  HMMA.1688.F32.TF32 R72, R92.reuse, R88, R72 ;  /* 0x000000585c48723c */ /* 0x040ff00000081048 */
[C---:B------:R-:W-:Y:S08]  /*2d1b0*/  HMMA.1688.F32.TF32 R204, R92.reuse, R36, R204 ;  /* 0x000000245ccc723c */ /* 0x040ff000000810cc */
[C---:B------:R-:W-:Y:S08]  /*2d1c0*/  HMMA.1688.F32.TF32 R76, R92.reuse, R32, R76 ;  /* 0x000000205c4c723c */ /* 0x040ff0000008104c */
[C---:B------:R-:W-:Y:S08]  /*2d1d0*/  HMMA.1688.F32.TF32 R212, R92.reuse, R28, R212 ;  /* 0x0000001c5cd4723c */ /* 0x040ff000000810d4 */
[C---:B------:R-:W-:Y:S08]  /*2d1e0*/  HMMA.1688.F32.TF32 R112, R92.reuse, R24, R112 ;  /* 0x000000185c70723c */ /* 0x040ff00000081070 */
[----:B------:R-:W-:Y:S08]  /*2d1f0*/  HMMA.1688.F32.TF32 R92, R92, R244, R216 ;  /* 0x000000f45c5c723c */ /* 0x000ff000000810d8 */
[----:B------:R-:W-:Y:S01]  /*2d200*/  HMMA.1688.F32.TF32 R216, R12, R24, R172 ;  /* 0x000000180cd8723c */ /* 0x000fe200000810ac */
[----:B------:R-:W-:Y:S04]  /*2d210*/  LDS R172, [R2+0x1000] ;  /* 0x0010000002ac7984 */ /* 0x000fe80000000800 */
[----:B------:R-:W-:Y:S04]  /*2d220*/  LDS R174, [R2+0x1800] ;  /* 0x0018000002ae7984 */ /* 0x000fe80000000800 */
[----:B------:R-:W-:Y:S04]  /*2d230*/  LDS R173, [R0+0x1000] ;  /* 0x0010000000ad7984 */ /* 0x000fe80000000800 */
[----:B------:R-:W4:Y:S01]  /*2d240*/  LDS R175, [R0+0x1800] ;  /* 0x0018000000af7984 */ /* 0x000f220000000800 */
[-C--:B---3--:R-:W-:Y:S08]  /*2d250*/  HMMA.1688.F32.TF32 R56, R52, R88.reuse, R56 ;  /* 0x000000583438723c */ /* 0x088ff00000081038 */
[-C--:B------:R-:W-:Y:S08]  /*2d260*/  HMMA.1688.F32.TF32 R104, R48, R88.reuse, R104 ;  /* 0x000000583068723c */ /* 0x080ff00000081068 */
[----:B------:R-:W-:Y:S01]  /*2d270*/  HMMA.1688.F32.TF32 R168, R12, R88, R168 ;  /* 0x000000580ca8723c */ /* 0x000fe200000810a8 */
[----:B------:R-:W-:Y:S01]  /*2d280*/  IMAD.MOV.U32 R232, RZ, RZ, R246 ;  /* 0x000000ffffe87224 */ /* 0x000fe200078e00f6 */
[----:B------:R-:W-:Y:S01]  /*2d290*/  MOV R233, R247 ;  /* 0x000000f700e97202 */ /* 0x000fe20000000f00 */
[----:B------:R-:W-:-:S02]  /*2d2a0*/  IMAD.MOV.U32 R234, RZ, RZ, R27 ;  /* 0x000000ffffea7224 */ /* 0x000fc400078e001b */
[----:B------:R-:W-:-:S03]  /*2d2b0*/  IMAD.MOV.U32 R235, RZ, RZ, R26 ;  /* 0x000000ffffeb7224 */ /* 0x000fc600078e001a */
[C---:B----4-:R-:W-:Y:S07]  /*2d2c0*/  HMMA.1688.F32.TF32 R8, R172.reuse, R86, R240 ;  /* 0x00000056ac08723c */ /* 0x050fee00000810f0 */
[----:B------:R-:W-:Y:S01]  /*2d2d0*/  IMAD.MOV.U32 R240, RZ, RZ, R35 ;  /* 0x000000fffff07224 */ /* 0x000fe200078e0023 */
[----:B------:R-:W-:Y:S01]  /*2d2e0*/  MOV R242, R39 ;  /* 0x0000002700f27202 */ /* 0x000fe20000000f00 */
[----:B------:R-:W-:Y:S02]  /*2d2f0*/  IMAD.MOV.U32 R241, RZ, RZ, R34 ;  /* 0x000000fffff17224 */ /* 0x000fe400078e0022 */
[----:B------:R-:W-:Y:S11]  /*2d300*/  IMAD.MOV.U32 R243, RZ, RZ, R91 ;  /* 0x000000fffff37224 */ /* 0x000ff600078e005b */
[----:B------:R-:W-:Y:S02]  /*2d310*/  @!UPT UIADD3 URZ, URZ, URZ, URZ ;  /* 0x0000003f3f3ff290 */ /* 0x000fe4000fffe03f */
[----:B------:R-:W-:Y:S01]  /*2d320*/  IMAD.MOV.U32 R88, RZ, RZ, R11 ;  /* 0x000000ffff587224 */ /* 0x000fe200078e000b */
[----:B------:R-:W-:Y:S01]  /*2d330*/  MOV R89, R10 ;  /* 0x0000000a00597202 */ /* 0x000fe20000000f00 */
[----:B------:R1:W-:Y:S04]  /*2d340*/  STL.64 [R1+0x2b0], R8 ;  /* 0x0002b00801007387 */ /* 0x0003e80000100a00 */
[----:B------:R-:W-:Y:S04]  /*2d350*/  STL [R1+0x301c], R88 ;  /* 0x00301c5801007387 */ /* 0x000fe80000100800 */
[----:B------:R-:W-:Y:S01]  /*2d360*/  STL [R1+0x3018], R89 ;  /* 0x0030185901007387 */ /* 0x000fe20000100800 */
[----:B-1----:R-:W-:Y:S07]  /*2d370*/  HMMA.1688.F32.TF32 R8, R172, R82, R248 ;  /* 0x00000052ac08723c */ /* 0x002fee00000810f8 */
[----:B------:R-:W-:Y:S01]  /*2d380*/  MOV R248, R30 ;  /* 0x0000001e00f87202 */ /* 0x000fe20000000f00 */
[----:B------:R-:W-:Y:S01]  /*2d390*/  IMAD.MOV.U32 R249, RZ, RZ, R31 ;  /* 0x000000fffff97224 */ /* 0x000fe200078e001f */
[----:B------:R-:W3:Y:S01]  /*2d3a0*/  LDL.LU R30, [R1+0x316c] ;  /* 0x00316c00011e7983 */ /* 0x000ee20000300800 */
[----:B------:R-:W-:Y:S01]  /*2d3b0*/  IMAD.MOV.U32 R250, RZ, RZ, R38 ;  /* 0x000000fffffa7224 */ /* 0x000fe200078e0026 */
[----:B------:R-:W-:-:S02]  /*2d3c0*/  MOV R251, R90 ;  /* 0x0000005a00fb7202 */ /* 0x000fc40000000f00 */
[----:B------:R-:W4:Y:S04]  /*2d3d0*/  LDL.LU R31, [R1+0x3168] ;  /* 0x00316800011f7983 */ /* 0x000f280000300800 */
        /* <DEDUP_REMOVED lines=9> */
[----:B------:R-:W2:Y:S01]  /*2d470*/  LDL.LU R26, [R1+0x3140] ;  /* 0x00314000011a7983 */ /* 0x000ea20000300800 */
[----:B---3--:R-:W-:Y:S01]  /*2d480*/  MOV R191, R30 ;  /* 0x0000001e00bf7202 */ /* 0x008fe20000000f00 */
[----:B----4-:R-:W-:-:S02]  /*2d490*/  IMAD.MOV.U32 R190, RZ, RZ, R31 ;  /* 0x000000ffffbe7224 */ /* 0x010fc400078e001f */
[----:B--2---:R-:W-:Y:S01]  /*2d4a0*/  IMAD.MOV.U32 R189, RZ, RZ, R38 ;  /* 0x000000ffffbd7224 */ /* 0x004fe200078e0026 */
[----:B------:R-:W-:Y:S02]  /*2d4b0*/  MOV R188, R90 ;  /* 0x0000005a00bc7202 */ /* 0x000fe40000000f00 */
[----:B------:R-:W2:Y:S04]  /*2d4c0*/  LDL.LU R90, [R1+0x313c] ;  /* 0x00313c00015a7983 */ /* 0x000ea80000300800 */
[----:B------:R-:W3:Y:S04]  /*2d4d0*/  LDL.LU R38, [R1+0x3138] ;  /* 0x0031380001267983 */ /* 0x000ee80000300800 */
[----:B------:R-:W3:Y:S04]  /*2d4e0*/  LDL.LU R31, [R1+0x3134] ;  /* 0x00313400011f7983 */ /* 0x000ee80000300800 */
[----:B------:R-:W3:Y:S01]  /*2d4f0*/  LDL.LU R30, [R1+0x3130] ;  /* 0x00313000011e7983 */ /* 0x000ee20000300800 */
[----:B------:R-:W-:Y:S01]  /*2d500*/  IMAD.MOV.U32 R199, RZ, RZ, R246 ;  /* 0x000000ffffc77224 */ /* 0x000fe200078e00f6 */
[----:B------:R-:W-:Y:S01]  /*2d510*/  MOV R198, R247 ;  /* 0x000000f700c67202 */ /* 0x000fe20000000f00 */
[----:B------:R-:W-:-:S02]  /*2d520*/  IMAD.MOV.U32 R196, RZ, RZ, R27 ;  /* 0x000000ffffc47224 */ /* 0x000fc400078e001b */
[----:B------:R-:W3:Y:S01]  /*2d530*/  LDL.LU R27, [R1+0x312c] ;  /* 0x00312c00011b7983 */ /* 0x000ee20000300800 */
[----:B------:R-:W-:-:S03]  /*2d540*/  IMAD.MOV.U32 R197, RZ, RZ, R26 ;  /* 0x000000ffffc57224 */ /* 0x000fc600078e001a */
[----:B------:R-:W3:Y:S04]  /*2d550*/  LDL.LU R26, [R1+0x3128] ;  /* 0x00312800011a7983 */ /* 0x000ee80000300800 */
[----:B------:R-:W3:Y:S04]  /*2d560*/  LDL.LU R247, [R1+0x3124] ;  /* 0x0031240001f77983 */ /* 0x000ee80000300800 */
[----:B------:R-:W3:Y:S01]  /*2d570*/  LDL.LU R246, [R1+0x3120] ;  /* 0x0031200001f67983 */ /* 0x000ee20000300800 */
[C---:B------:R-:W-:Y:S08]  /*2d580*/  HMMA.1688.F32.TF32 R228, R52.reuse, R84, R228 ;  /* 0x0000005434e4723c */ /* 0x040ff000000810e4 */
[C---:B------:R-:W-:Y:S08]  /*2d590*/  HMMA.1688.F32.TF32 R224, R52.reuse, R80, R224 ;  /* 0x0000005034e0723c */ /* 0x040ff000000810e0 */
[C---:B------:R-:W-:Y:S08]  /*2d5a0*/  HMMA.1688.F32.TF32 R220, R52.reuse, R36, R220 ;  /* 0x0000002434dc723c */ /* 0x040ff000000810dc */
[C---:B------:R-:W-:Y:S08]  /*2d5b0*/  HMMA.1688.F32.TF32 R60, R52.reuse, R32, R60 ;  /* 0x00000020343c723c */ /* 0x040ff0000008103c */
[C---:B------:R-:W-:Y:S08]  /*2d5c0*/  HMMA.1688.F32.TF32 R116, R52.reuse, R28, R116 ;  /* 0x0000001c3474723c */ /* 0x040ff00000081074 */
[C---:B------:R-:W-:Y:S08]  /*2d5d0*/  HMMA.1688.F32.TF32 R64, R52.reuse, R24, R64 ;  /* 0x000000183440723c */ /* 0x040ff00000081040 */
[----:B------:R-:W-:Y:S08]  /*2d5e0*/  HMMA.1688.F32.TF32 R120, R52, R244, R120 ;  /* 0x000000f43478723c */ /* 0x000ff00000081078 */
        /* <DEDUP_REMOVED lines=10> */
[C---:B------:R-:W-:Y:S01]  /*2d690*/  HMMA.1688.F32.TF32 R48, R12.reuse, R28, R176 ;  /* 0x0000001c0c30723c */ /* 0x040fe200000810b0 */
[----:B------:R-:W-:Y:S01]  /*2d6a0*/  IMAD.MOV.U32 R37, RZ, RZ, R8 ;  /* 0x000000ffff257224 */ /* 0x000fe200078e0008 */
[----:B------:R-:W-:Y:S01]  /*2d6b0*/  MOV R36, R9 ;  /* 0x0000000900247202 */ /* 0x000fe20000000f00 */
[----:B------:R-:W-:Y:S01]  /*2d6c0*/  IMAD.MOV.U32 R33, RZ, RZ, R10 ;  /* 0x000000ffff217224 */ /* 0x000fe200078e000a */
[----:B------:R-:W-:Y:S01]  /*2d6d0*/  MOV R194, R34 ;  /* 0x0000002200c27202 */ /* 0x000fe20000000f00 */
[----:B------:R-:W-:Y:S01]  /*2d6e0*/  IMAD.MOV.U32 R32, RZ, RZ, R11 ;  /* 0x000000ffff207224 */ /* 0x000fe200078e000b */
[----:B------:R-:W-:Y:S02]  /*2d6f0*/  LDS R180, [R4+0x1000] ;  /* 0x0010000004b47984 */ /* 0x000fe40000000800 */
[----:B------:R-:W-:Y:S02]  /*2d700*/  HMMA.1688.F32.TF32 R12, R12, R244, R236 ;  /* 0x000000f40c0c723c */ /* 0x000fe400000810ec */
[----:B------:R-:W4:Y:S04]  /*2d710*/  LDL.LU R236, [R1+0x1c0] ;  /* 0x0001c00001ec7983 */ /* 0x000f280000300800 */
        /* <DEDUP_REMOVED lines=18> */
[----:B------:R-:W4:Y:S01]  /*2d840*/  LDL.LU R11, [R1+0x17c] ;  /* 0x00017c00010b7983 */ /* 0x000f220000300800 */
[----:B------:R-:W-:-:S02]  /*2d850*/  IMAD.MOV.U32 R192, RZ, RZ, R91 ;  /* 0x000000ffffc07224 */ /* 0x000fc400078e005b */
[----:B------:R-:W-:Y:S01]  /*2d860*/  IMAD.MOV.U32 R193, RZ, RZ, R39 ;  /* 0x000000ffffc17224 */ /* 0x000fe200078e0027 */
[----:B------:R-:W-:Y:S01]  /*2d870*/  LDS R182, [R4+0x1800] ;  /* 0x0018000004b67984 */ /* 0x000fe20000000800 */
[----:B------:R-:W-:-:S03]  /*2d880*/  IMAD.MOV.U32 R195, RZ, RZ, R35 ;  /* 0x000000ffffc37224 */ /* 0x000fc600078e0023 */
[----:B------:R-:W-:Y:S04]  /*2d890*/  LDS R181, [R5+0x1000] ;  /* 0x0010000005b57984 */ /* 0x000fe80000000800 */
[----:B------:R-:W1:Y:S04]  /*2d8a0*/  LDS R183, [R5+0x1800] ;  /* 0x0018000005b77984 */ /* 0x000e680000000800 */
[----:B------:R-:W-:Y:S04]  /*2d8b0*/  LDS R176, [R4+0x1080] ;  /* 0x0010800004b07984 */ /* 0x000fe80000000800 */
[----:B------:R-:W-:Y:S04]  /*2d8c0*/  LDS R178, [R4+0x1880] ;  /* 0x0018800004b27984 */ /* 0x000fe80000000800 */
[----:B------:R-:W-:Y:S04]  /*2d8d0*/  LDS R177, [R5+0x1080] ;  /* 0x0010800005b17984 */ /* 0x000fe80000000800 */
[----:B------:R-:W1:Y:S01]  /*2d8e0*/  LDS R179, [R5+0x1880] ;  /* 0x0018800005b37984 */ /* 0x000e620000000800 */
[----:B--2---:R-:W-:Y:S01]  /*2d8f0*/  MOV R203, R90 ;  /* 0x0000005a00cb7202 */ /* 0x004fe20000000f00 */
[----:B---3--:R-:W-:-:S02]  /*2d900*/  IMAD.MOV.U32 R202, RZ, RZ, R38 ;  /* 0x000000ffffca7224 */ /* 0x008fc400078e0026 */
[----:B------:R-:W-:Y:S01]  /*2d910*/  IMAD.MOV.U32 R201, RZ, RZ, R31 ;  /* 0x000000ffffc97224 */ /* 0x000fe200078e001f */
[----:B------:R-:W-:Y:S01]  /*2d920*/  MOV R200, R30 ;  /* 0x0000001e00c87202 */ /* 0x000fe20000000f00 */
[----:B------:R-:W-:Y:S02]  /*2d930*/  IMAD.MOV.U32 R211, RZ, RZ, R27 ;  /* 0x000000ffffd37224 */ /* 0x000fe400078e001b */
[----:B------:R-:W-:Y:S01]  /*2d940*/  IMAD.MOV.U32 R210, RZ, RZ, R26 ;  /* 0x000000ffffd27224 */ /* 0x000fe200078e001a */
[----:B------:R-:W-:Y:S01]  /*2d950*/  MOV R209, R247 ;  /* 0x000000f700d17202 */ /* 0x000fe20000000f00 */
[----:B------:R-:W-:Y:S02]  /*2d960*/  IMAD.MOV.U32 R208, RZ, RZ, R246 ;  /* 0x000000ffffd07224 */ /* 0x000fe400078e00f6 */
[----:B------:R-:W2:Y:S04]  /*2d970*/  LDL.LU R246, [R1+0x311c] ;  /* 0x00311c0001f67983 */ /* 0x000ea80000300800 */
[----:B------:R-:W2:Y:S04]  /*2d980*/  LDL.LU R247, [R1+0x3118] ;  /* 0x0031180001f77983 */ /* 0x000ea80000300800 */
[----:B------:R-:W3:Y:S04]  /*2d990*/  LDL.LU R26, [R1+0x3114] ;  /* 0x00311400011a7983 */ /* 0x000ee80000300800 */
[----:B------:R-:W3:Y:S04]  /*2d9a0*/  LDL.LU R27, [R1+0x3110] ;  /* 0x00311000011b7983 */ /* 0x000ee80000300800 */
[----:B------:R-:W4:Y:S04]  /*2d9b0*/  LDL.LU R30, [R1+0x310c] ;  /* 0x00310c00011e7983 */ /* 0x000f280000300800 */
[----:B------:R-:W4:Y:S04]  /*2d9c0*/  LDL.LU R31, [R1+0x3108] ;  /* 0x00310800011f7983 */ /* 0x000f280000300800 */
[----:B------:R-:W2:Y:S04]  /*2d9d0*/  LDL.LU R38, [R1+0x3104] ;  /* 0x0031040001267983 */ /* 0x000ea80000300800 */
[----:B------:R-:W2:Y:S04]  /*2d9e0*/  LDL.LU R90, [R1+0x3100] ;  /* 0x00310000015a7983 */ /* 0x000ea80000300800 */
[----:B------:R-:W2:Y:S04]  /*2d9f0*/  LDL.LU R91, [R1+0x30fc] ;  /* 0x0030fc00015b7983 */ /* 0x000ea80000300800 */
[----:B------:R-:W2:Y:S04]  /*2da00*/  LDL.LU R39, [R1+0x30f8] ;  /* 0x0030f80001277983 */ /* 0x000ea80000300800 */
[----:B------:R-:W2:Y:S04]  /*2da10*/  LDL.LU R34, [R1+0x30f4] ;  /* 0x0030f40001227983 */ /* 0x000ea80000300800 */
[----:B------:R-:W2:Y:S01]  /*2da20*/  LDL.LU R35, [R1+0x30f0] ;  /* 0x0030f00001237983 */ /* 0x000ea20000300800 */
[C---:B-1----:R-:W-:Y:S03]  /*2da30*/  HMMA.1688.F32.TF32 R200, R180.reuse, R86, R200 ;  /* 0x00000056b4c8723c */ /* 0x042fe600000810c8 */
[----:B------:R-:W-:Y:S04]  /*2da40*/  STL [R1+0x3024], R32 ;  /* 0x0030242001007387 */ /* 0x000fe80000100800 */
[----:B------:R1:W-:Y:S01]  /*2da50*/  STL [R1+0x3020], R36 ;  /* 0x0030202401007387 */ /* 0x0003e20000100800 */
[----:B------:R-:W-:Y:S03]  /*2da60*/  HMMA.1688.F32.TF32 R196, R180, R82, R196 ;  /* 0x00000052b4c4723c */ /* 0x000fe600000810c4 */
[----:B------:R-:W-:Y:S04]  /*2da70*/  STL [R1+0x3014], R37 ;  /* 0x0030142501007387 */ /* 0x000fe80000100800 */
[----:B------:R1:W-:Y:S01]  /*2da80*/  STL [R1+0x3010], R33 ;  /* 0x0030102101007387 */ /* 0x0003e20000100800 */
[C---:B---3--:R-:W-:Y:S08]  /*2da90*/  HMMA.1688.F32.TF32 R208, R172.reuse, R26, R208 ;  /* 0x0000001aacd0723c */ /* 0x048ff000000810d0 */
[C---:B----4-:R-:W-:Y:S08]  /*2daa0*/  HMMA.1688.F32.TF32 R16, R172.reuse, R30, R16 ;  /* 0x0000001eac10723c */ /* 0x050ff00000081010 */
[C---:B--2---:R-:W-:Y:S08]  /*2dab0*/  HMMA.1688.F32.TF32 R236, R172.reuse, R90, R236 ;  /* 0x0000005aacec723c */ /* 0x044ff000000810ec */
[C---:B------:R-:W-:Y:S08]  /*2dac0*/  HMMA.1688.F32.TF32 R40, R172.reuse, R38, R40 ;  /* 0x00000026ac28723c */ /* 0x040ff00000081028 */
[C---:B------:R-:W-:Y:S08]  /*2dad0*/  HMMA.1688.F32.TF32 R20, R172.reuse, R34, R20 ;  /* 0x00000022ac14723c */ /* 0x040ff00000081014 */
[----:B------:R-:W-:Y:S01]  /*2dae0*/  HMMA.1688.F32.TF32 R172, R172, R246, R8 ;  /* 0x000000f6acac723c */ /* 0x000fe20000081008 */
[----:B------:R-:W-:Y:S04]  /*2daf0*/  STL [R1+0x3028], R238 ;  /* 0x003028ee01007387 */ /* 0x000fe80000100800 */
[----:B------:R2:W-:Y:S03]  /*2db00*/  STL [R1+0x300c], R239 ;  /* 0x00300cef01007387 */ /* 0x0005e60000100800 */
[----:B------:R-:W-:Y:S01]  /*2db10*/  IMAD.MOV.U32 R25, RZ, RZ, R42 ;  /* 0x000000ffff197224 */ /* 0x000fe200078e002a */
[----:B------:R-:W-:Y:S01]  /*2db20*/  HMMA.1688.F32.TF32 R192, R180, R90, R192 ;  /* 0x0000005ab4c0723c */ /* 0x000fe200000810c0 */
[----:B------:R-:W-:Y:S01]  /*2db30*/  IMAD.MOV.U32 R24, RZ, RZ, R43 ;  /* 0x000000ffff187224 */ /* 0x000fe200078e002b */
[----:B------:R-:W-:Y:S01]  /*2db40*/  MOV R28, R41 ;  /* 0x00000029001c7202 */ /* 0x000fe20000000f00 */
[----:B------:R-:W-:Y:S01]  /*2db50*/  IMAD.MOV.U32 R29, RZ, RZ, R40 ;  /* 0x000000ffff1d7224 */ /* 0x000fe200078e0028 */
[----:B------:R-:W3:Y:S01]  /*2db60*/  LDL.LU.64 R42, [R1+0x30e8] ;  /* 0x0030e800012a7983 */ /* 0x000ee20000300a00 */
[----:B-1----:R-:W-:-:S02]  /*2db70*/  MOV R36, R18 ;  /* 0x0000001200247202 */ /* 0x002fc40000000f00 */
[----:B------:R-:W-:Y:S01]  /*2db80*/  IMAD.MOV.U32 R33, RZ, RZ, R22 ;  /* 0x000000ffff217224 */ /* 0x000fe200078e0016 */
[----:B------:R-:W3:Y:S01]  /*2db90*/  LDL.LU.64 R40, [R1+0x30e0] ;  /* 0x0030e00001287983 */ /* 0x000ee20000300a00 */
[----:B--2---:R-:W-:Y:S01]  /*2dba0*/  MOV R239, R23 ;  /* 0x0000001700ef7202 */ /* 0x004fe20000000f00 */
[----:B------:R-:W-:Y:S01]  /*2dbb0*/  IMAD.MOV.U32 R37, RZ, RZ, R21 ;  /* 0x000000ffff257224 */ /* 0x000fe200078e0015 */
[----:B------:R-:W-:Y:S01]  /*2dbc0*/  MOV R89, R20 ;  /* 0x0000001400597202 */ /* 0x000fe20000000f00 */
[----:B------:R-:W2:Y:S01]  /*2dbd0*/  LDL.LU.64 R22, [R1+0x30d8] ;  /* 0x0030d80001167983 */ /* 0x000ea20000300a00 */
[----:B------:R-:W-:Y:S01]  /*2dbe0*/  IMAD.MOV.U32 R88, RZ, RZ, R19 ;  /* 0x000000ffff587224 */ /* 0x000fe200078e0013 */
[----:B------:R-:W-:Y:S01]  /*2dbf0*/  HMMA.1688.F32.TF32 R188, R180, R38, R188 ;  /* 0x00000026b4bc723c */ /* 0x000fe200000810bc */
[----:B------:R-:W-:Y:S01]  /*2dc00*/  IMAD.MOV.U32 R238, RZ, RZ, R16 ;  /* 0x000000ffffee7224 */ /* 0x000fe200078e0010 */
[----:B------:R-:W2:Y:S01]  /*2dc10*/  LDL.LU.64 R20, [R1+0x30d0] ;  /* 0x0030d00001147983 */ /* 0x000ea20000300a00 */
[----:B------:R-:W-:-:S03]  /*2dc20*/  IMAD.MOV.U32 R32, RZ, RZ, R17 ;  /* 0x000000ffff207224 */ /* 0x000fc600078e0011 */
[----:B------:R-:W4:Y:S02]  /*2dc30*/  LDL.LU.64 R18, [R1+0x30c8] ;  /* 0x0030c80001127983 */ /* 0x000f240000300a00 */
[C---:B------:R-:W-:Y:S02]  /*2dc40*/  HMMA.1688.F32.TF32 R232, R180.reuse, R34, R232 ;  /* 0x00000022b4e8723c */ /* 0x040fe400000810e8 */
[----:B------:R-:W4:Y:S04]  /*2dc50*/  LDL.LU.64 R16, [R1+0x30c0] ;  /* 0x0030c00001107983 */ /* 0x000f280000300a00 */
[----:B------:R-:W-:Y:S04]  /*2dc60*/  STL.64 [R1+0x260], R208 ;  /* 0x000260d001007387 */ /* 0x000fe80000100a00 */
[----:B------:R1:W-:Y:S01]  /*2dc70*/  STL.64 [R1+0x268], R210 ;  /* 0x000268d201007387 */ /* 0x0003e20000100a00 */
[C---:B------:R-:W-:Y:S03]  /*2dc80*/  HMMA.1688.F32.TF32 R240, R180.reuse, R30, R240 ;  /* 0x0000001eb4f0723c */ /* 0x040fe600000810f0 */
[----:B-1----:R-:W2:Y:S04]  /*2dc90*/  LDL.LU.64 R210, [R1+0x30b8] ;  /* 0x0030b80001d27983 */ /* 0x002ea80000300a00 */
[----:B------:R-:W2:Y:S04]  /*2dca0*/  LDL.LU.64 R208, [R1+0x30b0] ;  /* 0x0030b00001d07983 */ /* 0x000ea80000300a00 */
[----:B------:R-:W2:Y:S04]  /*2dcb0*/  LDL.LU.64 R10, [R1+0x30a8] ;  /* 0x0030a800010a7983 */ /* 0x000ea80000300a00 */
[----:B------:R-:W2:Y:S01]  /*2dcc0*/  LDL.LU.64 R8, [R1+0x30a0] ;  /* 0x0030a00001087983 */ /* 0x000ea20000300a00 */
[----:B------:R-:W-:Y:S03]  /*2dcd0*/  HMMA.1688.F32.TF32 R248, R180, R26, R248 ;  /* 0x0000001ab4f8723c */ /* 0x000fe600000810f8 */
[----:B------:R-:W-:Y:S04]  /*2dce0*/  STL.64 [R1+0x1f0], R172 ;  /* 0x0001f0ac01007387 */ /* 0x000fe80000100a00 */
[----:B------:R-:W-:Y:S04]  /*2dcf0*/  STL.64 [R1+0x1f8], R174 ;  /* 0x0001f8ae01007387 */ /* 0x000fe80000100a00 */
[----:B------:R-:W-:Y:S04]  /*2dd00*/  STL.64 [R1+0x1e0], R200 ;  /* 0x0001e0c801007387 */ /* 0x000fe80000100a00 */
[----:B------:R1:W-:Y:S04]  /*2dd10*/  STL.64 [R1+0x1e8], R202 ;  /* 0x0001e8ca01007387 */ /* 0x0003e80000100a00 */
[----:B-1----:R-:W2:Y:S04]  /*2dd20*/  LDL.LU.64 R202, [R1+0x3098] ;  /* 0x0030980001ca7983 */ /* 0x002ea80000300a00 */
[----:B------:R-:W2:Y:S04]  /*2dd30*/  LDL.LU.64 R200, [R1+0x3090] ;  /* 0x0030900001c87983 */ /* 0x000ea80000300a00 */
        /* <DEDUP_REMOVED lines=18> */
[----:B-1----:R-:W3:Y:S04]  /*2de60*/  LDL.LU.64 R242, [R1+0x3048] ;  /* 0x0030480001f27983 */ /* 0x002ee80000300a00 */
[----:B------:R-:W3:Y:S04]  /*2de70*/  LDL.LU.64 R240, [R1+0x3040] ;  /* 0x0030400001f07983 */ /* 0x000ee80000300a00 */
[----:B------:R-:W-:Y:S04]  /*2de80*/  STL.64 [R1+0x80], R248 ;  /* 0x000080f801007387 */ /* 0x000fe80000100a00 */
[----:B------:R1:W-:Y:S04]  /*2de90*/  STL.64 [R1+0x88], R250 ;  /* 0x000088fa01007387 */ /* 0x0003e80000100a00 */
[----:B-1----:R-:W4:Y:S04]  /*2dea0*/  LDL.LU.64 R250, [R1+0x3038] ;  /* 0x0030380001fa7983 */ /* 0x002f280000300a00 */
[----:B------:R-:W4:Y:S01]  /*2deb0*/  LDL.LU.64 R248, [R1+0x3030] ;  /* 0x0030300001f87983 */ /* 0x000f220000300a00 */
[----:B------:R-:W-:Y:S01]  /*2dec0*/  IMAD.MOV.U32 R172, RZ, RZ, R252 ;  /* 0x000000ffffac7224 */ /* 0x000fe200078e00fc */
[----:B------:R-:W-:Y:S01]  /*2ded0*/  MOV R173, R7 ;  /* 0x0000000700ad7202 */ /* 0x000fe20000000f00 */
[----:B------:R-:W-:-:S02]  /*2dee0*/  IMAD.MOV.U32 R174, RZ, RZ, R6 ;  /* 0x000000ffffae7224 */ /* 0x000fc400078e0006 */
[----:B------:R-:W-:-:S07]  /*2def0*/  IMAD.MOV.U32 R175, RZ, RZ, R3 ;  /* 0x000000ffffaf7224 */ /* 0x000fce00078e0003 */
[----:B------:R-:W-:Y:S11]  /*2df00*/  HMMA.1688.F32.TF32 R172, R180, R246, R172 ;  /* 0x000000f6b4ac723c */ /* 0x000ff600000810ac */
[----:B------:R-:W-:Y:S11]  /*2df10*/  @!UPT UIADD3 URZ, URZ, URZ, URZ ;  /* 0x0000003f3f3ff290 */ /* 0x000ff6000fffe03f */
[----:B------:R-:W-:Y:S01]  /*2df20*/  @!UPT UIADD3 URZ, URZ, URZ, URZ ;  /* 0x0000003f3f3ff290 */ /* 0x000fe2000fffe03f */
[----:B------:R-:W-:Y:S04]  /*2df30*/  STL.64 [R1+0x60], R172 ;  /* 0x000060ac01007387 */ /* 0x000fe80000100a00 */
[----:B------:R2:W-:Y:S01]  /*2df40*/  STL.64 [R1+0x68], R174 ;  /* 0x000068ae01007387 */ /* 0x0005e20000100a00 */
[C---:B------:R-:W-:Y:S08]  /*2df50*/  HMMA.1688.F32.TF32 R144, R176.reuse, R30, R144 ;  /* 0x0000001eb090723c */ /* 0x040ff00000081090 */
[C---:B------:R-:W-:Y:S08]  /*2df60*/  HMMA.1688.F32.TF32 R148, R176.reuse, R26, R148 ;  /* 0x0000001ab094723c */ /* 0x040ff00000081094 */
[----:B------:R-:W-:Y:S08]  /*2df70*/  HMMA.1688.F32.TF32 R152, R176, R246, R152 ;  /* 0x000000f6b098723c */ /* 0x000ff00000081098 */
[C---:B--2---:R-:W-:Y:S08]  /*2df80*/  HMMA.1688.F32.TF32 R172, R184.reuse, R90, R232 ;  /* 0x0000005ab8ac723c */ /* 0x044ff000000810e8 */
[C---:B---3--:R-:W-:Y:S08]  /*2df90*/  HMMA.1688.F32.TF32 R180, R184.reuse, R82, R240 ;  /* 0x00000052b8b4723c */ /* 0x048ff000000810f0 */
[C---:B----4-:R-:W-:Y:S08]  /*2dfa0*/  HMMA.1688.F32.TF32 R248, R184.reuse, R86, R248 ;  /* 0x00000056b8f8723c */ /* 0x050ff000000810f8 */
[C---:B------:R-:W-:Y:S08]  /*2dfb0*/  HMMA.1688.F32.TF32 R188, R184.reuse, R38, R188 ;  /* 0x00000026b8bc723c */ /* 0x040ff000000810bc */
[C---:B------:R-:W-:Y:S07]  /*2dfc0*/  HMMA.1688.F32.TF32 R232, R184.reuse, R26, R200 ;  /* 0x0000001ab8e8723c */ /* 0x040fee00000810c8 */
[----:B------:R-:W-:Y:S04]  /*2dfd0*/  STL.64 [R1+0x50], R248 ;  /* 0x000050f801007387 */ /* 0x000fe80000100a00 */
[----:B------:R-:W-:Y:S04]  /*2dfe0*/  STL.64 [R1+0x58], R250 ;  /* 0x000058fa01007387 */ /* 0x000fe80000100a00 */
[----:B------:R-:W-:Y:S04]  /*2dff0*/  STL.64 [R1+0x40], R180 ;  /* 0x000040b401007387 */ /* 0x000fe80000100a00 */
[----:B------:R1:W-:Y:S04]  /*2e000*/  STL.64 [R1+0x48], R182 ;  /* 0x000048b601007387 */ /* 0x0003e80000100a00 */
[----:B------:R-:W-:Y:S04]  /*2e010*/  STL.64 [R1+0x30], R172 ;  /* 0x000030ac01007387 */ /* 0x000fe80000100a00 */
[----:B------:R2:W-:Y:S01]  /*2e020*/  STL.64 [R1+0x38], R174 ;  /* 0x000038ae01007387 */ /* 0x0005e20000100a00 */
[C---:B-1----:R-:W-:Y:S08]  /*2e030*/  HMMA.1688.F32.TF32 R180, R184.reuse, R34, R192 ;  /* 0x00000022b8b4723c */ /* 0x042ff000000810c0 */
[C---:B--2---:R-:W-:Y:S08]  /*2e040*/  HMMA.1688.F32.TF32 R172, R184.reuse, R30, R196 ;  /* 0x0000001eb8ac723c */ /* 0x044ff000000810c4 */
[----:B------:R-:W-:Y:S01]  /*2e050*/  HMMA.1688.F32.TF32 R196, R184, R246, R8 ;  /* 0x000000f6b8c4723c */ /* 0x000fe20000081008 */
[----:B------:R-:W-:Y:S07]  /*2e060*/  STL.64 [R1+0x20], R188 ;  /* 0x000020bc01007387 */ /* 0x000fee0000100a00 */
[----:B------:R-:W-:Y:S01]  /*2e070*/  HMMA.1688.F32.TF32 R184, R176, R90, R20 ;  /* 0x0000005ab0b8723c */ /* 0x000fe20000081014 */
[----:B------:R-:W-:Y:S04]  /*2e080*/  LDS R20, [R2+0x1100] ;  /* 0x0011000002147984 */ /* 0x000fe80000000800 */
[----:B------:R-:W-:Y:S04]  /*2e090*/  LDS R22, [R2+0x1900] ;  /* 0x0019000002167984 */ /* 0x000fe80000000800 */
[----:B------:R-:W-:Y:S04]  /*2e0a0*/  LDS R21, [R0+0x1100] ;  /* 0x0011000000157984 */ /* 0x000fe80000000800 */
[----:B------:R-:W1:Y:S01]  /*2e0b0*/  LDS R23, [R0+0x1900] ;  /* 0x0019000000177984 */ /* 0x000e620000000800 */
[----:B------:R-:W-:Y:S01]  /*2e0c0*/  MOV R85, R172 ;  /* 0x000000ac00557202 */ /* 0x000fe20000000f00 */
[----:B------:R-:W-:-:S02]  /*2e0d0*/  IMAD.MOV.U32 R84, RZ, RZ, R173 ;  /* 0x000000ffff547224 */ /* 0x000fc400078e00ad */
[----:B------:R2:W-:Y:S01]  /*2e0e0*/  STL.64 [R1+0x28], R190 ;  /* 0x000028be01007387 */ /* 0x0005e20000100a00 */
[----:B------:R-:W-:Y:S01]  /*2e0f0*/  IMAD.MOV.U32 R81, RZ, RZ, R174 ;  /* 0x000000ffff517224 */ /* 0x000fe200078e00ae */
[----:B------:R-:W-:Y:S02]  /*2e100*/  MOV R80, R175 ;  /* 0x000000af00507202 */ /* 0x000fe40000000f00 */
[----:B------:R-:W-:Y:S01]  /*2e110*/  STL.64 [R1+0x10], R180 ;  /* 0x000010b401007387 */ /* 0x000fe20000100a00 */
[C---:B------:R-:W-:Y:S03]  /*2e120*/  HMMA.1688.F32.TF32 R192, R176.reuse, R86, R208 ;  /* 0x00000056b0c0723c */ /* 0x040fe600000810d0 */
[----:B------:R3:W-:Y:S04]  /*2e130*/  STL.64 [R1+0x18], R182 ;  /* 0x000018b601007387 */ /* 0x0007e80000100a00 */
[----:B------:R-:W-:Y:S01]  /*2e140*/  LDS R8, [R4+0x1180] ;  /* 0x0011800004087984 */ /* 0x000fe20000000800 */
[C---:B--2---:R-:W-:Y:S03]  /*2e150*/  HMMA.1688.F32.TF32 R188, R176.reuse, R82, R16 ;  /* 0x00000052b0bc723c */ /* 0x044fe60000081010 */
[----:B------:R-:W-:Y:S04]  /*2e160*/  LDS R10, [R4+0x1980] ;  /* 0x00198000040a7984 */ /* 0x000fe80000000800 */
[----:B------:R-:W-:Y:S01]  /*2e170*/  LDS R9, [R5+0x1180] ;  /* 0x0011800005097984 */ /* 0x000fe20000000800 */
[C---:B---3--:R-:W-:Y:S03]  /*2e180*/  HMMA.1688.F32.TF32 R180, R176.reuse, R38, R40 ;  /* 0x00000026b0b4723c */ /* 0x048fe60000081028 */
[----:B------:R-:W-:Y:S04]  /*2e190*/  LDS R40, [R4+0x1100] ;  /* 0x0011000004287984 */ /* 0x000fe80000000800 */
[----:B------:R-:W-:Y:S01]  /*2e1a0*/  LDS R42, [R4+0x1900] ;  /* 0x00190000042a7984 */ /* 0x000fe20000000800 */
[----:B------:R-:W-:Y:S03]  /*2e1b0*/  HMMA.1688.F32.TF32 R172, R176, R34, R44 ;  /* 0x00000022b0ac723c */ /* 0x000fe6000008102c */
[----:B------:R-:W-:Y:S04]  /*2e1c0*/  LDS R41, [R5+0x1100] ;  /* 0x0011000005297984 */ /* 0x000fe80000000800 */
[----:B------:R-:W2:Y:S01]  /*2e1d0*/  LDS R43, [R5+0x1900] ;  /* 0x00190000052b7984 */ /* 0x000ea20000000800 */
[C---:B-1----:R-:W-:Y:S03]  /*2e1e0*/  HMMA.1688.F32.TF32 R176, R20.reuse, R86, R228 ;  /* 0x0000005614b0723c */ /* 0x042fe600000810e4 */
[----:B------:R1:W-:Y:S04]  /*2e1f0*/  STL [R1+0x3008], R232 ;  /* 0x003008e801007387 */ /* 0x0003e80000100800 */
[----:B------:R-:W-:Y:S01]  /*2e200*/  LDS R16, [R2+0x1180] ;  /* 0x0011800002107984 */ /* 0x000fe20000000800 */
[C---:B------:R-:W-:Y:S03]  /*2e210*/  HMMA.1688.F32.TF32 R44, R20.reuse, R82, R224 ;  /* 0x00000052142c723c */ /* 0x040fe600000810e0 */
[----:B------:R-:W-:Y:S04]  /*2e220*/  STL [R1+0x3004], R233 ;  /* 0x003004e901007387 */ /* 0x000fe80000100800 */
[----:B------:R3:W-:Y:S04]  /*2e230*/  STL [R1+0x3000], R234 ;  /* 0x003000ea01007387 */ /* 0x0007e80000100800 */
[----:B------:R4:W-:Y:S04]  /*2e240*/  STL [R1+0x2ffc], R235 ;  /* 0x002ffceb01007387 */ /* 0x0009e80000100800 */
[----:B------:R-:W-:Y:S04]  /*2e250*/  STL.64 [R1+0x250], R176 ;  /* 0x000250b001007387 */ /* 0x000fe80000100a00 */
[----:B------:R2:W-:Y:S04]  /*2e260*/  STL.64 [R1+0x258], R178 ;  /* 0x000258b201007387 */ /* 0x0005e80000100a00 */
[----:B------:R-:W-:Y:S01]  /*2e270*/  LDS R18, [R2+0x1980] ;  /* 0x0019800002127984 */ /* 0x000fe20000000800 */
[----:B-1----:R-:W-:Y:S01]  /*2e280*/  IMAD.MOV.U32 R232, RZ, RZ, R44 ;  /* 0x000000ffffe87224 */ /* 0x002fe200078e002c */
[----:B---3--:R-:W-:Y:S01]  /*2e290*/  MOV R234, R46 ;  /* 0x0000002e00ea7202 */ /* 0x008fe20000000f00 */
[----:B------:R-:W-:Y:S01]  /*2e2a0*/  IMAD.MOV.U32 R233, RZ, RZ, R45 ;  /* 0x000000ffffe97224 */ /* 0x000fe200078e002d */
[----:B------:R-:W-:Y:S01]  /*2e2b0*/  LDS R17, [R0+0x1180] ;  /* 0x0011800000117984 */ /* 0x000fe20000000800 */
[----:B----4-:R-:W-:Y:S01]  /*2e2c0*/  IMAD.MOV.U32 R235, RZ, RZ, R47 ;  /* 0x000000ffffeb7224 */ /* 0x010fe200078e002f */
[C---:B--2---:R-:W-:Y:S02]  /*2e2d0*/  HMMA.1688.F32.TF32 R176, R20.reuse, R90, R56 ;  /* 0x0000005a14b0723c */ /* 0x044fe40000081038 */
[----:B------:R-:W-:Y:S04]  /*2e2e0*/  LDS R19, [R0+0x1980] ;  /* 0x0019800000137984 */ /* 0x000fe80000000800 */
[----:B------:R-:W1:Y:S02]  /*2e2f0*/  LDS R11, [R5+0x1980] ;  /* 0x00198000050b7984 */ /* 0x000e640000000800 */
[C---:B------:R-:W-:Y:S08]  /*2e300*/  HMMA.1688.F32.TF32 R56, R20.reuse, R38, R220 ;  /* 0x000000261438723c */ /* 0x040ff000000810dc */
[C---:B------:R-:W-:Y:S07]  /*2e310*/  HMMA.1688.F32.TF32 R44, R20.reuse, R34, R60 ;  /* 0x00000022142c723c */ /* 0x040fee000008103c */
[----:B------:R-:W-:Y:S01]  /*2e320*/  STL.64 [R1+0x240], R176 ;  /* 0x000240b001007387 */ /* 0x000fe20000100a00 */
[C---:B------:R-:W-:Y:S03]  /*2e330*/  HMMA.1688.F32.TF32 R60, R20.reuse, R30, R116 ;  /* 0x0000001e143c723c */ /* 0x040fe60000081074 */
[----:B------:R-:W-:Y:S04]  /*2e340*/  STL.64 [R1+0x248], R178 ;  /* 0x000248b201007387 */ /* 0x000fe80000100a00 */
[----:B------:R-:W-:Y:S04]  /*2e350*/  STL.64 [R1+0x230], R56 ;  /* 0x0002303801007387 */ /* 0x000fe80000100a00 */
[----:B------:R2:W-:Y:S04]  /*2e360*/  STL.64 [R1+0x238], R58 ;  /* 0x0002383a01007387 */ /* 0x0005e80000100a00 */
[----:B------:R-:W-:Y:S04]  /*2e370*/  STL.64 [R1+0x220], R44 ;  /* 0x0002202c01007387 */ /* 0x000fe80000100a00 */
[----:B------:R3:W-:Y:S01]  /*2e380*/  STL.64 [R1+0x228], R46 ;  /* 0x0002282e01007387 */ /* 0x0007e20000100a00 */
[C---:B--2---:R-:W-:Y:S08]  /*2e390*/  HMMA.1688.F32.TF32 R56, R20.reuse, R26, R64 ;  /* 0x0000001a1438723c */ /* 0x044ff00000081040 */
[----:B---3--:R-:W-:Y:S01]  /*2e3a0*/  HMMA.1688.F32.TF32 R44, R20, R246, R120 ;  /* 0x000000f6142c723c */ /* 0x008fe20000081078 */
[----:B------:R-:W-:Y:S07]  /*2e3b0*/  STL.64 [R1+0x210], R60 ;  /* 0x0002103c01007387 */ /* 0x000fee0000100a00 */
[-C--:B------:R-:W-:Y:S01]  /*2e3c0*/  HMMA.1688.F32.TF32 R20, R40, R86.reuse, R68 ;  /* 0x000000562814723c */ /* 0x080fe20000081044 */
[----:B------:R-:W-:Y:S07]  /*2e3d0*/  STL.64 [R1+0x218], R62 ;  /* 0x0002183e01007387 */ /* 0x000fee0000100a00 */
[----:B-1----:R-:W-:Y:S01]  /*2e3e0*/  HMMA.1688.F32.TF32 R228, R8, R86, R160 ;  /* 0x0000005608e4723c */ /* 0x002fe200000810a0 */
[----:B------:R-:W-:Y:S04]  /*2e3f0*/  STL.64 [R1+0x200], R56 ;  /* 0x0002003801007387 */ /* 0x000fe80000100a00 */
[----:B------:R1:W-:Y:S04]  /*2e400*/  STL.64 [R1+0x208], R58 ;  /* 0x0002083a01007387 */ /* 0x0003e80000100a00 */
[----:B------:R-:W-:Y:S04]  /*2e410*/  STL.64 [R1+0x70], R44 ;  /* 0x0000702c01007387 */ /* 0x000fe80000100a00 */
[----:B------:R2:W-:Y:S01]  /*2e420*/  STL.64 [R1+0x78], R46 ;  /* 0x0000782e01007387 */ /* 0x0005e20000100a00 */
[C---:B-1----:R-:W-:Y:S03]  /*2e430*/  HMMA.1688.F32.TF32 R56, R40.reuse, R82, R124 ;  /* 0x000000522838723c */ /* 0x042fe6000008107c */
[----:B------:R-:W-:Y:S04]  /*2e440*/  STL.64 [R1+0x1d0], R20 ;  /* 0x0001d01401007387 */ /* 0x000fe80000100a00 */
[----:B------:R1:W-:Y:S01]  /*2e450*/  STL.64 [R1+0x1d8], R22 ;  /* 0x0001d81601007387 */ /* 0x0003e20000100a00 */
[----:B--2---:R-:W-:Y:S08]  /*2e460*/  HMMA.1688.F32.TF32 R44, R40, R90, R72 ;  /* 0x0000005a282c723c */ /* 0x004ff00000081048 */
[----:B------:R-:W-:Y:S08]  /*2e470*/  HMMA.1688.F32.TF32 R176, R16, R34, R128 ;  /* 0x0000002210b0723c */ /* 0x000ff00000081080 */
[C---:B------:R-:W-:Y:S08]  /*2e480*/  HMMA.1688.F32.TF32 R224, R8.reuse, R82, R164 ;  /* 0x0000005208e0723c */ /* 0x040ff000000810a4 */
[C---:B------:R-:W-:Y:S08]  /*2e490*/  HMMA.1688.F32.TF32 R200, R8.reuse, R90, R168 ;  /* 0x0000005a08c8723c */ /* 0x040ff000000810a8 */
[C---:B------:R-:W-:Y:S08]  /*2e4a0*/  HMMA.1688.F32.TF32 R208, R8.reuse, R34, R52 ;  /* 0x0000002208d0723c */ /* 0x040ff00000081034 */
[----:B------:R-:W-:Y:S01]  /*2e4b0*/  HMMA.1688.F32.TF32 R216, R8, R26, R216 ;  /* 0x0000001a08d8723c */ /* 0x000fe200000810d8 */
[----:B------:R-:W-:Y:S01]  /*2e4c0*/  MOV R220, R238 ;  /* 0x000000ee00dc7202 */ /* 0x000fe20000000f00 */
[----:B------:R-:W-:Y:S01]  /*2e4d0*/  IMAD.MOV.U32 R221, RZ, RZ, R32 ;  /* 0x000000ffffdd7224 */ /* 0x000fe200078e0020 */
[----:B------:R-:W-:Y:S01]  /*2e4e0*/  MOV R223, R88 ;  /* 0x0000005800df7202 */ /* 0x000fe20000000f00 */
[----:B------:R-:W-:Y:S01]  /*2e4f0*/  IMAD.MOV.U32 R222, RZ, RZ, R36 ;  /* 0x000000ffffde7224 */ /* 0x000fe200078e0024 */
[----:B------:R-:W2:Y:S03]  /*2e500*/  S2R R252, SR_TID.X ;  /* 0x0000000000fc7919 */ /* 0x000ea60000002100 */
[C---:B-1----:R-:W-:Y:S01]  /*2e510*/  HMMA.1688.F32.TF32 R20, R40.reuse, R38, R204 ;  /* 0x000000262814723c */ /* 0x042fe200000810cc */
[----:B------:R-:W-:Y:S04]  /*2e520*/  STL.64 [R1+0x1c0], R56 ;  /* 0x0001c03801007387 */ /* 0x000fe80000100a00 */
[----:B------:R1:W-:Y:S04]  /*2e530*/  STL.64 [R1+0x1c8], R58 ;  /* 0x0001c83a01007387 */ /* 0x0003e80000100a00 */
[----:B------:R-:W-:Y:S04]  /*2e540*/  STL.64 [R1+0x1b0], R44 ;  /* 0x0001b02c01007387 */ /* 0x000fe80000100a00 */
[----:B------:R3:W-:Y:S01]  /*2e550*/  STL.64 [R1+0x1b8], R46 ;  /* 0x0001b82e01007387 */ /* 0x0007e20000100a00 */
[C---:B-1----:R-:W-:Y:S01]  /*2e560*/  HMMA.1688.F32.TF32 R56, R40.reuse, R34, R76 ;  /* 0x000000222838723c */ /* 0x042fe2000008104c */
[----:B------:R-:W-:Y:S01]  /*2e570*/  IMAD.MOV.U32 R62, RZ, RZ, R25 ;  /* 0x000000ffff3e7224 */ /* 0x000fe200078e0019 */
[----:B------:R-:W-:Y:S01]  /*2e580*/  MOV R61, R28 ;  /* 0x0000001c003d7202 */ /* 0x000fe20000000f00 */
[----:B------:R-:W-:Y:S01]  /*2e590*/  IMAD.MOV.U32 R63, RZ, RZ, R24 ;  /* 0x000000ffff3f7224 */ /* 0x000fe200078e0018 */
[----:B------:R-:W-:Y:S05]  /*2e5a0*/  LDS R120, [R2+0x2080] ;  /* 0x0020800002787984 */ /* 0x000fea0000000800 */
[----:B------:R-:W-:Y:S01]  /*2e5b0*/  STL.64 [R1+0x1a0], R20 ;  /* 0x0001a01401007387 */ /* 0x000fe20000100a00 */
[----:B---3--:R-:W-:Y:S03]  /*2e5c0*/  HMMA.1688.F32.TF32 R44, R40, R30, R212 ;  /* 0x0000001e282c723c */ /* 0x008fe600000810d4 */
[----:B------:R1:W-:Y:S01]  /*2e5d0*/  STL.64 [R1+0x1a8], R22 ;  /* 0x0001a81601007387 */ /* 0x0003e20000100a00 */
[----:B------:R-:W-:-:S03]  /*2e5e0*/  IMAD.MOV.U32 R60, RZ, RZ, R29 ;  /* 0x000000ffff3c7224 */ /* 0x000fc600078e001d */
[----:B------:R-:W-:Y:S04]  /*2e5f0*/  LDS R122, [R2+0x2880] ;  /* 0x00288000027a7984 */ /* 0x000fe80000000800 */
[----:B------:R-:W-:Y:S01]  /*2e600*/  LDS R121, [R0+0x2080] ;  /* 0x0020800000797984 */ /* 0x000fe20000000800 */
[C---:B-1----:R-:W-:Y:S03]  /*2e610*/  HMMA.1688.F32.TF32 R20, R40.reuse, R26, R112 ;  /* 0x0000001a2814723c */ /* 0x042fe60000081070 */
[----:B------:R-:W-:Y:S04]  /*2e620*/  STL.64 [R1+0x190], R56 ;  /* 0x0001903801007387 */ /* 0x000fe80000100a00 */
[----:B------:R-:W-:Y:S01]  /*2e630*/  STL.64 [R1+0x198], R58 ;  /* 0x0001983a01007387 */ /* 0x000fe20000100a00 */
[----:B------:R-:W-:Y:S03]  /*2e640*/  HMMA.1688.F32.TF32 R40, R40, R246, R92 ;  /* 0x000000f62828723c */ /* 0x000fe6000008105c */
[----:B------:R-:W-:Y:S04]  /*2e650*/  STL.64 [R1+0x180], R44 ;  /* 0x0001802c01007387 */ /* 0x000fe80000100a00 */
[----:B------:R-:W-:Y:S01]  /*2e660*/  STL.64 [R1+0x188], R46 ;  /* 0x0001882e01007387 */ /* 0x000fe20000100a00 */
[----:B------:R-:W-:Y:S03]  /*2e670*/  HMMA.1688.F32.TF32 R204, R8, R38, R140 ;  /* 0x0000002608cc723c */ /* 0x000fe6000008108c */
[----:B------:R-:W-:Y:S04]  /*2e680*/  LDS R56, [R2+0x2000] ;  /* 0x0020000002387984 */ /* 0x000fe80000000800 */
[----:B------:R-:W-:Y:S01]  /*2e690*/  LDS R58, [R2+0x2800] ;  /* 0x00280000023a7984 */ /* 0x000fe20000000800 */
[----:B------:R-:W-:Y:S01]  /*2e6a0*/  IMAD.MOV.U32 R7, RZ, RZ, R21 ;  /* 0x000000ffff077224 */ /* 0x000fe200078e0015 */
[----:B------:R-:W-:-:S02]  /*2e6b0*/  MOV R6, R22 ;  /* 0x0000001600067202 */ /* 0x000fc40000000f00 */
[----:B------:R1:W-:Y:S01]  /*2e6c0*/  STL [R1+0x170], R20 ;  /* 0x0001701401007387 */ /* 0x0003e20000100800 */
[----:B------:R-:W-:Y:S01]  /*2e6d0*/  IMAD.MOV.U32 R3, RZ, RZ, R23 ;  /* 0x000000ffff037224 */ /* 0x000fe200078e0017 */
[----:B------:R-:W-:Y:S02]  /*2e6e0*/  HMMA.1688.F32.TF32 R212, R8, R30, R48 ;  /* 0x0000001e08d4723c */ /* 0x000fe40000081030 */
[----:B------:R-:W-:Y:S04]  /*2e6f0*/  LDS R57, [R0+0x2000] ;  /* 0x0020000000397984 */ /* 0x000fe80000000800 */
[----:B------:R-:W-:Y:S02]  /*2e700*/  LDS R59, [R0+0x2800] ;  /* 0x00280000003b7984 */ /* 0x000fe40000000800 */
[C---:B-1----:R-:W-:Y:S02]  /*2e710*/  HMMA.1688.F32.TF32 R20, R16.reuse, R86, R96 ;  /* 0x000000561014723c */ /* 0x042fe40000081060 */
[----:B------:R-:W-:Y:S04]  /*2e720*/  STL [R1+0x2ff8], R3 ;  /* 0x002ff80301007387 */ /* 0x000fe80000100800 */
[----:B------:R-:W-:Y:S02]  /*2e730*/  STL [R1+0x2ff4], R6 ;  /* 0x002ff40601007387 */ /* 0x000fe40000100800 */
[C---:B------:R-:W-:Y:S02]  /*2e740*/  HMMA.1688.F32.TF32 R44, R16.reuse, R82, R100 ;  /* 0x00000052102c723c */ /* 0x040fe40000081064 */
[----:B------:R-:W-:Y:S04]  /*2e750*/  STL [R1+0x2ff0], R7 ;  /* 0x002ff00701007387 */ /* 0x000fe80000100800 */
[----:B------:R-:W-:Y:S04]  /*2e760*/  STL.64 [R1+0x160], R40 ;  /* 0x0001602801007387 */ /* 0x000fe80000100a00 */
[----:B------:R1:W-:Y:S04]  /*2e770*/  STL.64 [R1+0x168], R42 ;  /* 0x0001682a01007387 */ /* 0x0003e80000100a00 */
[----:B------:R-:W-:Y:S04]  /*2e780*/  LDS R123, [R0+0x2880] ;  /* 0x00288000007b7984 */ /* 0x000fe80000000800 */
[----:B------:R-:W-:Y:S01]  /*2e790*/  STL.64 [R1+0x150], R20 ;  /* 0x0001501401007387 */ /* 0x000fe20000100a00 */
[C---:B-1----:R-:W-:Y:S03]  /*2e7a0*/  HMMA.1688.F32.TF32 R40, R16.reuse, R90, R104 ;  /* 0x0000005a1028723c */ /* 0x042fe60000081068 */
[----:B------:R1:W-:Y:S04]  /*2e7b0*/  STL.64 [R1+0x158], R22 ;  /* 0x0001581601007387 */ /* 0x0003e80000100a00 */
[----:B------:R-:W-:Y:S04]  /*2e7c0*/  LDS R90, [R4+0x2800] ;  /* 0x00280000045a7984 */ /* 0x000fe80000000800 */
[----:B------:R-:W-:Y:S01]  /*2e7d0*/  LDS R91, [R5+0x2800] ;  /* 0x00280000055b7984 */ /* 0x000fe20000000800 */
[C---:B-1----:R-:W-:Y:S03]  /*2e7e0*/  HMMA.1688.F32.TF32 R20, R16.reuse, R38, R108 ;  /* 0x000000261014723c */ /* 0x042fe6000008106c */
[----:B------:R-:W-:Y:S04]  /*2e7f0*/  STL.64 [R1+0x140], R44 ;  /* 0x0001402c01007387 */ /* 0x000fe80000100a00 */
[----:B------:R-:W-:Y:S04]  /*2e800*/  STL.64 [R1+0x148], R46 ;  /* 0x0001482e01007387 */ /* 0x000fe80000100a00 */
[----:B------:R-:W-:Y:S04]  /*2e810*/  LDS R160, [R2+0x2100] ;  /* 0x0021000002a07984 */ /* 0x000fe80000000800 */
[----:B------:R-:W-:Y:S04]  /*2e820*/  STL.64 [R1+0x130], R40 ;  /* 0x0001302801007387 */ /* 0x000fe80000100a00 */
[----:B------:R-:W-:Y:S04]  /*2e830*/  STL.64 [R1+0x138], R42 ;  /* 0x0001382a01007387 */ /* 0x000fe80000100a00 */
[----:B------:R-:W-:Y:S04]  /*2e840*/  STL.64 [R1+0x2f48], R178 ;  /* 0x002f48b201007387 */ /* 0x000fe80000100a00 */
[----:B------:R-:W-:Y:S04]  /*2e850*/  STL.64 [R1+0x120], R20 ;  /* 0x0001201401007387 */ /* 0x000fe80000100a00 */
[----:B------:R1:W-:Y:S04]  /*2e860*/  STL.64 [R1+0x128], R22 ;  /* 0x0001281601007387 */ /* 0x0003e80000100a00 */
[----:B------:R-:W-:Y:S04]  /*2e870*/  LDS R162, [R2+0x2900] ;  /* 0x0029000002a27984 */ /* 0x000fe80000000800 */
[----:B------:R-:W-:Y:S01]  /*2e880*/  LDS R161, [R0+0x2100] ;  /* 0x0021000000a17984 */ /* 0x000fe20000000800 */
[C---:B-1----:R-:W-:Y:S03]  /*2e890*/  HMMA.1688.F32.TF32 R20, R16.reuse, R30, R132 ;  /* 0x0000001e1014723c */ /* 0x042fe60000081084 */
[----:B------:R1:W-:Y:S04]  /*2e8a0*/  STL.64 [R1+0x2f40], R176 ;  /* 0x002f40b001007387 */ /* 0x0003e80000100a00 */
[----:B------:R-:W-:Y:S01]  /*2e8b0*/  LDS R163, [R0+0x2900] ;  /* 0x0029000000a37984 */ /* 0x000fe20000000800 */
[C---:B------:R-:W-:Y:S11]  /*2e8c0*/  HMMA.1688.F32.TF32 R40, R16.reuse, R26, R136 ;  /* 0x0000001a1028723c */ /* 0x040ff60000081088 */
[----:B------:R-:W-:Y:S05]  /*2e8d0*/  @!UPT UIADD3 URZ, URZ, URZ, URZ ;  /* 0x0000003f3f3ff290 */ /* 0x000fea000fffe03f */
[----:B------:R-:W-:Y:S01]  /*2e8e0*/  IMAD.MOV.U32 R179, RZ, RZ, R20 ;  /* 0x000000ffffb37224 */ /* 0x000fe200078e0014 */
[----:B------:R-:W-:Y:S01]  /*2e8f0*/  MOV R178, R21 ;  /* 0x0000001500b27202 */ /* 0x000fe20000000f00 */
[----:B-1----:R-:W-:Y:S02]  /*2e900*/  IMAD.MOV.U32 R177, RZ, RZ, R22 ;  /* 0x000000ffffb17224 */ /* 0x002fe400078e0016 */
[----:B------:R-:W-:Y:S02]  /*2e910*/  IMAD.MOV.U32 R176, RZ, RZ, R23 ;  /* 0x000000ffffb07224 */ /* 0x000fe400078e0017 */
[-C--:B------:R-:W-:Y:S01]  /*2e920*/  HMMA.1688.F32.TF32 R20, R16, R246.reuse, R156 ;  /* 0x000000f61014723c */ /* 0x080fe2000008109c */
[----:B------:R-:W-:Y:S07]  /*2e930*/  STL.64 [R1+0x100], R40 ;  /* 0x0001002801007387 */ /* 0x000fee0000100a00 */
[----:B------:R-:W-:Y:S01]  /*2e940*/  HMMA.1688.F32.TF32 R244, R8, R246, R12 ;  /* 0x000000f608f4723c */ /* 0x000fe2000008100c */
[----:B------:R-:W-:Y:S01]  /*2e950*/  STL.64 [R1+0x108], R42 ;  /* 0x0001082a01007387 */ /* 0x000fe20000100a00 */
[----:B------:R-:W-:Y:S01]  /*2e960*/  IMAD.MOV.U32 R44, RZ, RZ, R89 ;  /* 0x000000ffff2c7224 */ /* 0x000fe200078e0059 */
[----:B------:R-:W-:Y:S01]  /*2e970*/  MOV R46, R33 ;  /* 0x00000021002e7202 */ /* 0x000fe20000000f00 */
[----:B------:R-:W-:Y:S01]  /*2e980*/  IMAD.MOV.U32 R45, RZ, RZ, R37 ;  /* 0x000000ffff2d7224 */ /* 0x000fe200078e0025 */
[----:B------:R-:W-:Y:S01]  /*2e990*/  LDS R156, [R4+0x2080] ;  /* 0x00208000049c7984 */ /* 0x000fe20000000800 */
[----:B------:R-:W-:-:S03]  /*2e9a0*/  IMAD.MOV.U32 R47, RZ, RZ, R239 ;  /* 0x000000ffff2f7224 */ /* 0x000fc600078e00ef */
[----:B------:R-:W-:Y:S04]  /*2e9b0*/  LDS R158, [R4+0x2880] ;  /* 0x00288000049e7984 */ /* 0x000fe80000000800 */
[----:B------:R-:W-:Y:S04]  /*2e9c0*/  LDS R157, [R5+0x2080] ;  /* 0x00208000059d7984 */ /* 0x000fe80000000800 */
[----:B------:R2:W-:Y:S04]  /*2e9d0*/  STL [R1+0xf0], R20 ;  /* 0x0000f01401007387 */ /* 0x0005e80000100800 */
        /* <DEDUP_REMOVED lines=16> */
[----:B------:R-:W3:Y:S04]  /*2eae0*/  LDL.LU R238, [R1+0x3028] ;  /* 0x0030280001ee7983 */ /* 0x000ee80000300800 */
[----:B------:R-:W4:Y:S04]  /*2eaf0*/  LDL.LU R32, [R1+0x3024] ;  /* 0x0030240001207983 */ /* 0x000f280000300800 */
[----:B------:R-:W3:Y:S04]  /*2eb00*/  LDL.LU R36, [R1+0x3020] ;  /* 0x0030200001247983 */ /* 0x000ee80000300800 */
[----:B------:R-:W3:Y:S04]  /*2eb10*/  LDL.LU R88, [R1+0x301c] ;  /* 0x00301c0001587983 */ /* 0x000ee80000300800 */
[----:B------:R-:W3:Y:S04]  /*2eb20*/  LDL.LU R89, [R1+0x3018] ;  /* 0x0030180001597983 */ /* 0x000ee80000300800 */
[----:B------:R-:W3:Y:S04]  /*2eb30*/  LDL.LU R37, [R1+0x3014] ;  /* 0x0030140001257983 */ /* 0x000ee80000300800 */
[----:B------:R-:W3:Y:S04]  /*2eb40*/  LDL.LU R33, [R1+0x3010] ;  /* 0x0030100001217983 */ /* 0x000ee80000300800 */
[----:B------:R-:W3:Y:S04]  /*2eb50*/  LDL.LU R239, [R1+0x300c] ;  /* 0x00300c0001ef7983 */ /* 0x000ee80000300800 */
[----:B------:R-:W3:Y:S04]  /*2eb60*/  LDL.LU R248, [R1+0x2b0] ;  /* 0x0002b00001f87983 */ /* 0x000ee80000300800 */
[----:B------:R-:W3:Y:S01]  /*2eb70*/  LDL.LU R249, [R1+0x2b4] ;  /* 0x0002b40001f97983 */ /* 0x000ee20000300800 */
[----:B--2---:R-:W-:-:S02]  /*2eb80*/  LOP3.LUT R20, R252, 0x7, RZ, 0xc0, !PT ;  /* 0x00000007fc147812 */ /* 0x004fc400078ec0ff */
[----:B------:R-:W-:Y:S01]  /*2eb90*/  MOV R3, R21 ;  /* 0x0000001500037202 */ /* 0x000fe20000000f00 */
[----:B------:R-:W-:Y:S01]  /*2eba0*/  LDS R159, [R5+0x2880] ;  /* 0x00288000059f7984 */ /* 0x000fe20000000800 */
[----:B------:R-:W-:Y:S01]  /*2ebb0*/  SHF.L.U32 R21, R252, 0x1, RZ ;  /* 0x00000001fc157819 */ /* 0x000fe200000006ff */
[----:B------:R-:W-:-:S05]  /*2ebc0*/  IMAD R20, R20, 0x210, RZ ;  /* 0x0000021014147824 */ /* 0x000fca00078e02ff */
[----:B------:R-:W-:Y:S01]  /*2ebd0*/  LOP3.LUT R20, R20, 0x30, R21, 0x78, !PT ;  /* 0x0000003014147812 */ /* 0x000fe200078e7815 */
[----:B------:R-:W-:-:S03]  /*2ebe0*/  IMAD.U32 R252, RZ, RZ, UR4 ;  /* 0x00000004fffc7e24 */ /* 0x000fc6000f8e00ff */
[----:B------:R-:W-:-:S05]  /*2ebf0*/  LOP3.LUT R20, R20, 0x40, RZ, 0x3c, !PT ;  /* 0x0000004014147812 */ /* 0x000fca00078e3cff */
[----:B------:R-:W-:-:S05]  /*2ec00*/  IMAD R252, R252, 0x8000, R20 ;  /* 0x00008000fcfc7824 */ /* 0x000fca00078e0214 */
[----:B------:R-:W-:Y:S04]  /*2ec10*/  LDSM.16.M88.4 R12, [R252+0x20000] ;  /* 0x02000000fc0c783b */ /* 0x000fe80000000200 */
[----:B------:R-:W-:Y:S04]  /*2ec20*/  LDSM.16.M88.4 R8, [R252+0x21000] ;  /* 0x02100000fc08783b */ /* 0x000fe80000000200 */
[----:B------:R-:W1:Y:S04]  /*2ec30*/  LDSM.16.M88.4 R24, [R252+0x25000] ;  /* 0x02500000fc18783b */ /* 0x000e680000000200 */
[----:B------:R-:W-:Y:S01]  /*2ec40*/  STL [R1+0x2d0c], R252 ;  /* 0x002d0cfc01007387 */ /* 0x000fe20000100800 */
[----:B------:R-:W-:-:S02]  /*2ec50*/  IMAD.MOV.U32 R6, RZ, RZ, R22 ;  /* 0x000000ffff067224 */ /* 0x000fc400078e0016 */
[----:B------:R-:W-:Y:S01]  /*2ec60*/  IMAD.MOV.U32 R7, RZ, RZ, R23 ;  /* 0x000000ffff077224 */ /* 0x000fe200078e0017 */
[----:B------:R-:W-:Y:S04]  /*2ec70*/  LDSM.16.M88.4 R28, [R252+0x24000] ;  /* 0x02400000fc1c783b */ /* 0x000fe80000000200 */
[----:B------:R-:W-:Y:S04]  /*2ec80*/  LDSM.16.M88.4 R20, [R252+0x26000] ;  /* 0x02600000fc14783b */ /* 0x000fe80000000200 */
[----:B------:R-:W-:Y:S01]  /*2ec90*/  LDSM.16.M88.4 R16, [R252+0x27000] ;  /* 0x02700000fc10783b */ /* 0x000fe20000000200 */
[----:B-1----:R-:W-:Y:S01]  /*2eca0*/  HMMA.1688.F32.TF32 R48, R56, R24, R220 ;  /* 0x000000183830723c */ /* 0x002fe200000810dc */
[----:B----4-:R-:W-:-:S02]  /*2ecb0*/  IMAD.MOV.U32 R243, RZ, RZ, R32 ;  /* 0x000000fffff37224 */ /* 0x010fc400078e0020 */
[----:B---3--:R-:W-:Y:S01]  /*2ecc0*/  IMAD.MOV.U32 R241, RZ, RZ, R36 ;  /* 0x000000fffff17224 */ /* 0x008fe200078e0024 */
[----:B------:R-:W-:Y:S02]  /*2ecd0*/  MOV R251, R88 ;  /* 0x0000005800fb7202 */ /* 0x000fe40000000f00 */
[----:B------:R-:W-:Y:S01]  /*2ece0*/  LDS R88, [R4+0x2000] ;  /* 0x0020000004587984 */ /* 0x000fe20000000800 */
[----:B------:R-:W-:-:S03]  /*2ecf0*/  IMAD.MOV.U32 R250, RZ, RZ, R89 ;  /* 0x000000fffffa7224 */ /* 0x000fc600078e0059 */
[----:B------:R-:W-:Y:S01]  /*2ed00*/  LDS R89, [R5+0x2000] ;  /* 0x0020000005597984 */ /* 0x000fe20000000800 */
[----:B------:R-:W-:-:S03]  /*2ed10*/  IMAD.MOV.U32 R240, RZ, RZ, R37 ;  /* 0x000000fffff07224 */ /* 0x000fc600078e0025 */
[----:B------:R-:W-:Y:S01]  /*2ed20*/  LDSM.16.M88.4 R36, [R252+0x22000] ;  /* 0x02200000fc24783b */ /* 0x000fe20000000200 */
[----:B------:R-:W-:-:S03]  /*2ed30*/  MOV R242, R33 ;  /* 0x0000002100f27202 */ /* 0x000fc60000000f00 */
[----:B------:R-:W1:Y:S04]  /*2ed40*/  LDSM.16.M88.4 R32, [R252+0x23000] ;  /* 0x02300000fc20783b */ /* 0x000e680000000200 */
[C---:B------:R-:W-:Y:S08]  /*2ed50*/  HMMA.1688.F32.TF32 R240, R56.reuse, R8, R240 ;  /* 0x0000000838f0723c */ /* 0x040ff000000810f0 */
[C---:B------:R-:W-:Y:S11]  /*2ed60*/  HMMA.1688.F32.TF32 R248, R56.reuse, R12, R248 ;  /* 0x0000000c38f8723c */ /* 0x040ff600000810f8 */
[----:B------:R-:W-:Y:S11]  /*2ed70*/  @!UPT UIADD3 URZ, URZ, URZ, URZ ;  /* 0x0000003f3f3ff290 */ /* 0x000ff6000fffe03f */
[----:B------:R-:W-:Y:S01]  /*2ed80*/  @!UPT UIADD3 URZ, URZ, URZ, URZ ;  /* 0x0000003f3f3ff290 */ /* 0x000fe2000fffe03f */
[----:B------:R-:W-:Y:S04]  /*2ed90*/  STL.64 [R1+0x2fd8], R250 ;  /* 0x002fd8fa01007387 */ /* 0x000fe80000100a00 */
[----:B------:R-:W-:Y:S04]  /*2eda0*/  STL.64 [R1+0x2fd0], R248 ;  /* 0x002fd0f801007387 */ /* 0x000fe80000100a00 */
[----:B------:R-:W-:Y:S04]  /*2edb0*/  STL.64 [R1+0x2fe8], R242 ;  /* 0x002fe8f201007387 */ /* 0x000fe80000100a00 */
[----:B------:R-:W-:Y:S04]  /*2edc0*/  STL.64 [R1+0x2fe0], R240 ;  /* 0x002fe0f001007387 */ /* 0x000fe80000100a00 */
[----:B------:R-:W2:Y:S04]  /*2edd0*/  LDL.LU R100, [R1+0x60] ;  /* 0x0000600001647983 */ /* 0x000ea80000300800 */
[----:B------:R-:W2:Y:S04]  /*2ede0*/  LDL.LU R101, [R1+0x64] ;  /* 0x0000640001657983 */ /* 0x000ea80000300800 */
[----:B------:R-:W2:Y:S04]  /*2edf0*/  LDL.LU R102, [R1+0x68] ;  /* 0x0000680001667983 */ /* 0x000ea80000300800 */
[----:B------:R-:W2:Y:S04]  /*2ee00*/  LDL.LU R103, [R1+0x6c] ;  /* 0x00006c0001677983 */ /* 0x000ea80000300800 */
[----:B------:R-:W3:Y:S04]  /*2ee10*/  LDL.LU R220, [R1+0xc0] ;  /* 0x0000c00001dc7983 */ /* 0x000ee80000300800 */
[----:B------:R-:W3:Y:S04]  /*2ee20*/  LDL.LU R221, [R1+0xc4] ;  /* 0x0000c40001dd7983 */ /* 0x000ee80000300800 */
[----:B------:R-:W3:Y:S04]  /*2ee30*/  LDL.LU R222, [R1+0xc8] ;  /* 0x0000c80001de7983 */ /* 0x000ee80000300800 */
[----:B------:R-:W3:Y:S04]  /*2ee40*/  LDL.LU R223, [R1+0xcc] ;  /* 0x0000cc0001df7983 */ /* 0x000ee80000300800 */
[----:B------:R-:W4:Y:S04]  /*2ee50*/  LDL.LU R68, [R1+0x260] ;  /* 0x0002600001447983 */ /* 0x000f280000300800 */
[----:B------:R-:W4:Y:S04]  /*2ee60*/  LDL.LU R69, [R1+0x264] ;  /* 0x0002640001457983 */ /* 0x000f280000300800 */
[----:B------:R-:W4:Y:S04]  /*2ee70*/  LDL.LU R70, [R1+0x268] ;  /* 0x0002680001467983 */ /* 0x000f280000300800 */
[----:B------:R-:W4:Y:S04]  /*2ee80*/  LDL.LU R71, [R1+0x26c] ;  /* 0x00026c0001477983 */ /* 0x000f280000300800 */
[----:B------:R-:W2:Y:S04]  /*2ee90*/  LDL.LU R64, [R1+0x1f0] ;  /* 0x0001f00001407983 */ /* 0x000ea80000300800 */
[----:B------:R-:W2:Y:S04]  /*2eea0*/  LDL.LU R65, [R1+0x1f4] ;  /* 0x0001f40001417983 */ /* 0x000ea80000300800 */
[----:B------:R-:W2:Y:S04]  /*2eeb0*/  LDL.LU R66, [R1+0x1f8] ;  /* 0x0001f80001427983 */ /* 0x000ea80000300800 */
[----:B------:R-:W2:Y:S01]  /*2eec0*/  LDL.LU R67, [R1+0x1fc] ;  /* 0x0001fc0001437983 */ /* 0x000ea20000300800 */
[C---:B-1----:R-:W-:Y:S03]  /*2eed0*/  HMMA.1688.F32.TF32 R40, R56.reuse, R32, R60 ;  /* 0x000000203828723c */ /* 0x042fe6000008103c */
[----:B------:R-:W3:Y:S04]  /*2eee0*/  LDL.LU R116, [R1+0xe0] ;  /* 0x0000e00001747983 */ /* 0x000ee80000300800 */
        /* <DEDUP_REMOVED lines=32> */
[C---:B------:R-:W-:Y:S03]  /*2f0f0*/  HMMA.1688.F32.TF32 R236, R56.reuse, R36, R236 ;  /* 0x0000002438ec723c */ /* 0x040fe600000810ec */
[----:B------:R-:W3:Y:S04]  /*2f100*/  LDL.LU R113, [R1+0x34] ;  /* 0x0000340001717983 */ /* 0x000ee80000300800 */
[----:B------:R-:W3:Y:S01]  /*2f110*/  LDL.LU R114, [R1+0x38] ;  /* 0x0000380001727983 */ /* 0x000ee20000300800 */
[----:B------:R-:W-:Y:S03]  /*2f120*/  HMMA.1688.F32.TF32 R44, R56, R28, R44 ;  /* 0x0000001c382c723c */ /* 0x000fe6000008102c */
[----:B------:R-:W3:Y:S01]  /*2f130*/  LDL.LU R115, [R1+0x3c] ;  /* 0x00003c0001737983 */ /* 0x000ee20000300800 */
[----:B------:R-:W-:Y:S01]  /*2f140*/  IMAD.MOV.U32 R228, RZ, RZ, R232 ;  /* 0x000000ffffe47224 */ /* 0x000fe200078e00e8 */
[----:B------:R-:W-:Y:S01]  /*2f150*/  MOV R230, R234 ;  /* 0x000000ea00e67202 */ /* 0x000fe20000000f00 */
[----:B------:R-:W-:-:S02]  /*2f160*/  IMAD.MOV.U32 R229, RZ, RZ, R233 ;  /* 0x000000ffffe57224 */ /* 0x000fc400078e00e9 */
[----:B------:R-:W-:Y:S01]  /*2f170*/  IMAD.MOV.U32 R231, RZ, RZ, R235 ;  /* 0x000000ffffe77224 */ /* 0x000fe200078e00eb */
[C---:B----4-:R-:W-:Y:S08]  /*2f180*/  HMMA.1688.F32.TF32 R52, R56.reuse, R20, R68 ;  /* 0x000000143834723c */ /* 0x050ff00000081044 */
[----:B--2---:R-:W-:Y:S08]  /*2f190*/  HMMA.1688.F32.TF32 R56, R56, R16, R64 ;  /* 0x000000103838723c */ /* 0x004ff00000081040 */
[----:B---3--:R-:W-:Y:S01]  /*2f1a0*/  HMMA.1688.F32.TF32 R64, R88, R8, R116 ;  /* 0x000000085840723c */ /* 0x008fe20000081074 */
[----:B------:R-:W2:Y:S04]  /*2f1b0*/  LDL.LU R116, [R1+0x10] ;  /* 0x0000100001747983 */ /* 0x000ea80000300800 */
[----:B------:R-:W2:Y:S04]  /*2f1c0*/  LDL.LU R117, [R1+0x14] ;  /* 0x0000140001757983 */ /* 0x000ea80000300800 */
[----:B------:R-:W2:Y:S04]  /*2f1d0*/  LDL.LU R118, [R1+0x18] ;  /* 0x0000180001767983 */ /* 0x000ea80000300800 */
[----:B------:R-:W2:Y:S04]  /*2f1e0*/  LDL.LU R119, [R1+0x1c] ;  /* 0x00001c0001777983 */ /* 0x000ea80000300800 */
[----:B------:R-:W3:Y:S04]  /*2f1f0*/  LDL.LU R124, [R1+0x20] ;  /* 0x00002000017c7983 */ /* 0x000ee80000300800 */
[----:B------:R-:W3:Y:S04]  /*2f200*/  LDL.LU R125, [R1+0x24] ;  /* 0x00002400017d7983 */ /* 0x000ee80000300800 */
[----:B------:R-:W3:Y:S04]  /*2f210*/  LDL.LU R126, [R1+0x28] ;  /* 0x00002800017e7983 */ /* 0x000ee80000300800 */
[----:B------:R-:W3:Y:S01]  /*2f220*/  LDL.LU R127, [R1+0x2c] ;  /* 0x00002c00017f7983 */ /* 0x000ee20000300800 */
[C---:B------:R-:W-:Y:S08]  /*2f230*/  HMMA.1688.F32.TF32 R92, R120.reuse, R12, R92 ;  /* 0x0000000c785c723c */ /* 0x040ff0000008105c */
[----:B------:R-:W-:Y:S11]  /*2f240*/  HMMA.1688.F32.TF32 R96, R120, R8, R96 ;  /* 0x000000087860723c */ /* 0x000ff60000081060 */
[----:B------:R-:W-:Y:S04]  /*2f250*/  @!UPT UIADD3 URZ, URZ, URZ, URZ ;  /* 0x0000003f3f3ff290 */ /* 0x000fe8000fffe03f */
[----:B------:R-:W-:Y:S04]  /*2f260*/  STL [R1+0x2f38], R92 ;  /* 0x002f385c01007387 */ /* 0x000fe80000100800 */
[----:B------:R-:W-:Y:S04]  /*2f270*/  STL [R1+0x2f34], R93 ;  /* 0x002f345d01007387 */ /* 0x000fe80000100800 */
[----:B------:R-:W-:Y:S04]  /*2f280*/  STL [R1+0x2f30], R94 ;  /* 0x002f305e01007387 */ /* 0x000fe80000100800 */
[----:B------:R1:W-:Y:S04]  /*2f290*/  STL [R1+0x2f2c], R95 ;  /* 0x002f2c5f01007387 */ /* 0x0003e80000100800 */
[----:B------:R4:W-:Y:S04]  /*2f2a0*/  STL [R1+0x2f18], R96 ;  /* 0x002f186001007387 */ /* 0x0009e80000100800 */
[----:B------:R1:W-:Y:S04]  /*2f2b0*/  STL [R1+0x2f14], R97 ;  /* 0x002f146101007387 */ /* 0x0003e80000100800 */
[----:B------:R1:W-:Y:S04]  /*2f2c0*/  STL [R1+0x2f10], R98 ;  /* 0x002f106201007387 */ /* 0x0003e80000100800 */
[----:B------:R1:W-:Y:S04]  /*2f2d0*/  STL [R1+0x2f0c], R99 ;  /* 0x002f0c6301007387 */ /* 0x0003e80000100800 */
        /* <DEDUP_REMOVED lines=8> */
[C---:B------:R-:W-:Y:S07]  /*2f360*/  HMMA.1688.F32.TF32 R68, R88.reuse, R36, R220 ;  /* 0x000000245844723c */ /* 0x040fee00000810dc */
[----:B------:R-:W-:Y:S01]  /*2f370*/  MOV R220, R85 ;  /* 0x0000005500dc7202 */ /* 0x000fe20000000f00 */
[----:B------:R-:W-:Y:S01]  /*2f380*/  IMAD.MOV.U32 R221, RZ, RZ, R84 ;  /* 0x000000ffffdd7224 */ /* 0x000fe200078e0054 */
[----:B------:R-:W-:Y:S01]  /*2f390*/  MOV R223, R80 ;  /* 0x0000005000df7202 */ /* 0x000fe20000000f00 */
[----:B------:R-:W-:Y:S01]  /*2f3a0*/  IMAD.MOV.U32 R222, RZ, RZ, R81 ;  /* 0x000000ffffde7224 */ /* 0x000fe200078e0051 */
[C---:B------:R-:W-:Y:S08]  /*2f3b0*/  HMMA.1688.F32.TF32 R60, R88.reuse, R12, R60 ;  /* 0x0000000c583c723c */ /* 0x040ff0000008103c */
[C---:B------:R-:W-:Y:S08]  /*2f3c0*/  HMMA.1688.F32.TF32 R72, R88.reuse, R32, R72 ;  /* 0x000000205848723c */ /* 0x040ff00000081048 */
[C---:B------:R-:W-:Y:S08]  /*2f3d0*/  HMMA.1688.F32.TF32 R76, R88.reuse, R28, R76 ;  /* 0x0000001c584c723c */ /* 0x040ff0000008104c */
[C---:B------:R-:W-:Y:S08]  /*2f3e0*/  HMMA.1688.F32.TF32 R80, R88.reuse, R24, R108 ;  /* 0x000000185850723c */ /* 0x040ff0000008106c */
[C---:B------:R-:W-:Y:S08]  /*2f3f0*/  HMMA.1688.F32.TF32 R84, R88.reuse, R20, R104 ;  /* 0x000000145854723c */ /* 0x040ff00000081068 */
[----:B------:R-:W-:Y:S08]  /*2f400*/  HMMA.1688.F32.TF32 R88, R88, R16, R100 ;  /* 0x000000105858723c */ /* 0x000ff00000081064 */
[C---:B------:R-:W-:Y:S11]  /*2f410*/  HMMA.1688.F32.TF32 R100, R120.reuse, R36, R112 ;  /* 0x000000247864723c */ /* 0x040ff60000081070 */
[----:B------:R-:W-:Y:S11]  /*2f420*/  @!UPT UIADD3 URZ, URZ, URZ, URZ ;  /* 0x0000003f3f3ff290 */ /* 0x000ff6000fffe03f */
[----:B------:R-:W-:Y:S01]  /*2f430*/  @!UPT UIADD3 URZ, URZ, URZ, URZ ;  /* 0x0000003f3f3ff290 */ /* 0x000fe2000fffe03f */
[----:B------:R-:W-:Y:S04]  /*2f440*/  STL [R1+0x2f28], R100 ;  /* 0x002f286401007387 */ /* 0x000fe80000100800 */
[----:B------:R-:W-:Y:S04]  /*2f450*/  STL [R1+0x2f24], R101 ;  /* 0x002f246501007387 */ /* 0x000fe80000100800 */
[----:B------:R-:W-:Y:S04]  /*2f460*/  STL [R1+0x2f20], R102 ;  /* 0x002f206601007387 */ /* 0x000fe80000100800 */
[----:B------:R1:W-:Y:S01]  /*2f470*/  STL [R1+0x2f1c], R103 ;  /* 0x002f1c6701007387 */ /* 0x0003e20000100800 */
[----:B------:R-:W-:Y:S03]  /*2f480*/  HMMA.1688.F32.TF32 R112, R120, R24, R220 ;  /* 0x000000187870723c */ /* 0x000fe600000810dc */
[----:B------:R-:W-:Y:S04]  /*2f490*/  LDS R220, [R4+0x2180] ;  /* 0x0021800004dc7984 */ /* 0x000fe80000000800 */
[----:B------:R-:W-:Y:S01]  /*2f4a0*/  LDS R222, [R4+0x2980] ;  /* 0x0029800004de7984 */ /* 0x000fe20000000800 */
[C---:B------:R-:W-:Y:S03]  /*2f4b0*/  HMMA.1688.F32.TF32 R136, R156.reuse, R32, R180 ;  /* 0x000000209c88723c */ /* 0x040fe600000810b4 */
[----:B------:R-:W-:Y:S04]  /*2f4c0*/  LDS R221, [R5+0x2180] ;  /* 0x0021800005dd7984 */ /* 0x000fe80000000800 */
[----:B------:R-:W-:Y:S01]  /*2f4d0*/  LDS R223, [R5+0x2980] ;  /* 0x0029800005df7984 */ /* 0x000fe20000000800 */
[-C--:B------:R-:W-:Y:S08]  /*2f4e0*/  HMMA.1688.F32.TF32 R140, R156, R28.reuse, R172 ;  /* 0x0000001c9c8c723c */ /* 0x080ff000000810ac */
[C---:B--2---:R-:W-:Y:S08]  /*2f4f0*/  HMMA.1688.F32.TF32 R108, R120.reuse, R28, R116 ;  /* 0x0000001c786c723c */ /* 0x044ff00000081074 */
[----:B---3--:R-:W-:Y:S08]  /*2f500*/  HMMA.1688.F32.TF32 R104, R120, R32, R124 ;  /* 0x000000207868723c */ /* 0x008ff0000008107c */
[----:B-1----:R-:W-:Y:S08]  /*2f510*/  HMMA.1688.F32.TF32 R92, R160, R8, R228 ;  /* 0x00000008a05c723c */ /* 0x002ff000000810e4 */
[----:B------:R-:W-:Y:S07]  /*2f520*/  HMMA.1688.F32.TF32 R124, R156, R12, R192 ;  /* 0x0000000c9c7c723c */ /* 0x000fee00000810c0 */
[----:B------:R-:W-:Y:S01]  /*2f530*/  MOV R195, R176 ;  /* 0x000000b000c37202 */ /* 0x000fe20000000f00 */
[----:B------:R-:W-:Y:S01]  /*2f540*/  IMAD.MOV.U32 R194, RZ, RZ, R177 ;  /* 0x000000ffffc27224 */ /* 0x000fe200078e00b1 */
[----:B------:R-:W-:Y:S01]  /*2f550*/  MOV R192, R179 ;  /* 0x000000b300c07202 */ /* 0x000fe20000000f00 */
[----:B------:R-:W-:-:S06]  /*2f560*/  IMAD.MOV.U32 R193, RZ, RZ, R178 ;  /* 0x000000ffffc17224 */ /* 0x000fcc00078e00b2 */
[----:B----4-:R-:W-:Y:S01]  /*2f570*/  IMAD.MOV.U32 R96, RZ, RZ, R92 ;  /* 0x000000ffff607224 */ /* 0x010fe200078e005c */
[----:B------:R-:W-:Y:S01]  /*2f580*/  MOV R97, R93 ;  /* 0x0000005d00617202 */ /* 0x000fe20000000f00 */
[----:B------:R-:W-:Y:S02]  /*2f590*/  IMAD.MOV.U32 R98, RZ, RZ, R94 ;  /* 0x000000ffff627224 */ /* 0x000fe400078e005e */
[----:B------:R-:W-:Y:S01]  /*2f5a0*/  IMAD.MOV.U32 R99, RZ, RZ, R95 ;  /* 0x000000ffff637224 */ /* 0x000fe200078e005f */
[----:B------:R-:W-:Y:S08]  /*2f5b0*/  HMMA.1688.F32.TF32 R100, R160, R12, R164 ;  /* 0x0000000ca064723c */ /* 0x000ff000000810a4 */
[C---:B------:R-:W-:Y:S08]  /*2f5c0*/  HMMA.1688.F32.TF32 R116, R120.reuse, R20, R232 ;  /* 0x000000147874723c */ /* 0x040ff000000810e8 */
[----:B------:R-:W-:Y:S07]  /*2f5d0*/  HMMA.1688.F32.TF32 R120, R120, R16, R196 ;  /* 0x000000107878723c */ /* 0x000fee00000810c4 */
        /* <DEDUP_REMOVED lines=70> */
[C---:B------:R-:W-:Y:S08]  /*2fa40*/  HMMA.1688.F32.TF32 R128, R156.reuse, R8, R188 ;  /* 0x000000089c80723c */ /* 0x040ff000000810bc */
[C---:B------:R-:W-:Y:S01]  /*2fa50*/  HMMA.1688.F32.TF32 R132, R156.reuse, R36, R184 ;  /* 0x000000249c84723c */ /* 0x040fe200000810b8 */
[----:B------:R-:W4:Y:S07]  /*2fa60*/  LDL.LU R184, [R1+0x120] ;  /* 0x0001200001b87983 */ /* 0x000f2e0000300800 */
[C---:B------:R-:W-:Y:S01]  /*2fa70*/  HMMA.1688.F32.TF32 R144, R156.reuse, R24, R144 ;  /* 0x000000189c90723c */ /* 0x040fe20000081090 */
[----:B------:R-:W4:Y:S07]  /*2fa80*/  LDL.LU R185, [R1+0x124] ;  /* 0x0001240001b97983 */ /* 0x000f2e0000300800 */
[C---:B------:R-:W-:Y:S01]  /*2fa90*/  HMMA.1688.F32.TF32 R148, R156.reuse, R20, R148 ;  /* 0x000000149c94723c */ /* 0x040fe20000081094 */
[----:B------:R-:W4:Y:S07]  /*2faa0*/  LDL.LU R186, [R1+0x128] ;  /* 0x0001280001ba7983 */ /* 0x000f2e0000300800 */
[----:B------:R-:W-:Y:S01]  /*2fab0*/  HMMA.1688.F32.TF32 R152, R156, R16, R152 ;  /* 0x000000109c98723c */ /* 0x000fe20000081098 */
[----:B------:R-:W-:Y:S04]  /*2fac0*/  LDS R156, [R4+0x2100] ;  /* 0x00210000049c7984 */ /* 0x000fe80000000800 */
[----:B------:R-:W-:Y:S04]  /*2fad0*/  LDS R158, [R4+0x2900] ;  /* 0x00290000049e7984 */ /* 0x000fe80000000800 */
[----:B------:R-:W-:Y:S04]  /*2fae0*/  LDS R157, [R5+0x2100] ;  /* 0x00210000059d7984 */ /* 0x000fe80000000800 */
[----:B------:R-:W2:Y:S01]  /*2faf0*/  LDS R159, [R5+0x2900] ;  /* 0x00290000059f7984 */ /* 0x000ea20000000800 */
[----:B------:R-:W-:-:S03]  /*2fb00*/  IMAD.MOV.U32 R233, RZ, RZ, R3 ;  /* 0x000000ffffe97224 */ /* 0x000fc600078e0003 */
[----:B------:R-:W4:Y:S01]  /*2fb10*/  LDL.LU R187, [R1+0x12c] ;  /* 0x00012c0001bb7983 */ /* 0x000f220000300800 */
[----:B------:R-:W-:Y:S01]  /*2fb20*/  IMAD.MOV.U32 R234, RZ, RZ, R6 ;  /* 0x000000ffffea7224 */ /* 0x000fe200078e0006 */
[----:B------:R-:W-:Y:S02]  /*2fb30*/  MOV R235, R7 ;  /* 0x0000000700eb7202 */ /* 0x000fe40000000f00 */
[----:B------:R-:W4:Y:S04]  /*2fb40*/  LDL.LU R232, [R1+0xf0] ;  /* 0x0000f00001e87983 */ /* 0x000f280000300800 */
[----:B------:R-:W4:Y:S04]  /*2fb50*/  LDL.LU R3, [R1+0x2ff8] ;  /* 0x002ff80001037983 */ /* 0x000f280000300800 */
[----:B------:R-:W4:Y:S04]  /*2fb60*/  LDL.LU R6, [R1+0x2ff4] ;  /* 0x002ff40001067983 */ /* 0x000f280000300800 */
[----:B------:R-:W4:Y:S04]  /*2fb70*/  LDL.LU R7, [R1+0x2ff0] ;  /* 0x002ff00001077983 */ /* 0x000f280000300800 */
[----:B------:R-:W-:Y:S04]  /*2fb80*/  LDS R188, [R2+0x2180] ;  /* 0x0021800002bc7984 */ /* 0x000fe80000000800 */
[----:B------:R-:W-:Y:S04]  /*2fb90*/  LDS R190, [R2+0x2980] ;  /* 0x0029800002be7984 */ /* 0x000fe80000000800 */
[----:B------:R-:W-:Y:S04]  /*2fba0*/  LDS R189, [R0+0x2180] ;  /* 0x0021800000bd7984 */ /* 0x000fe80000000800 */
[----:B------:R-:W1:Y:S01]  /*2fbb0*/  LDS R191, [R0+0x2980] ;  /* 0x0029800000bf7984 */ /* 0x000e620000000800 */
[C---:B--2---:R-:W-:Y:S08]  /*2fbc0*/  HMMA.1688.F32.TF32 R224, R156.reuse, R32, R224 ;  /* 0x000000209ce0723c */ /* 0x044ff000000810e0 */
[----:B---3--:R-:W-:Y:S08]  /*2fbd0*/  HMMA.1688.F32.TF32 R200, R156, R36, R200 ;  /* 0x000000249cc8723c */ /* 0x008ff000000810c8 */
[C---:B----4-:R-:W-:Y:S08]  /*2fbe0*/  HMMA.1688.F32.TF32 R216, R160.reuse, R20, R216 ;  /* 0x00000014a0d8723c */ /* 0x050ff000000810d8 */
[C---:B------:R-:W-:Y:S08]  /*2fbf0*/  HMMA.1688.F32.TF32 R92, R160.reuse, R36, R92 ;  /* 0x00000024a05c723c */ /* 0x040ff0000008105c */
[C---:B------:R-:W-:Y:S08]  /*2fc00*/  HMMA.1688.F32.TF32 R240, R160.reuse, R32, R240 ;  /* 0x00000020a0f0723c */ /* 0x040ff000000810f0 */
[C---:B------:R-:W-:Y:S08]  /*2fc10*/  HMMA.1688.F32.TF32 R244, R160.reuse, R24, R244 ;  /* 0x00000018a0f4723c */ /* 0x040ff000000810f4 */
[----:B------:R-:W-:Y:S01]  /*2fc20*/  HMMA.1688.F32.TF32 R248, R160, R28, R248 ;  /* 0x0000001ca0f8723c */ /* 0x000fe200000810f8 */
[----:B------:R-:W-:Y:S01]  /*2fc30*/  MOV R102, R94 ;  /* 0x0000005e00667202 */ /* 0x000fe20000000f00 */
[----:B------:R-:W-:-:S06]  /*2fc40*/  IMAD.MOV.U32 R103, RZ, RZ, R95 ;  /* 0x000000ffff677224 */ /* 0x000fcc00078e005f */
[----:B------:R-:W-:Y:S01]  /*2fc50*/  HMMA.1688.F32.TF32 R160, R160, R16, R212 ;  /* 0x00000010a0a0723c */ /* 0x000fe200000810d4 */
[----:B------:R-:W-:Y:S02]  /*2fc60*/  IMAD.MOV.U32 R100, RZ, RZ, R92 ;  /* 0x000000ffff647224 */ /* 0x000fe400078e005c */
[----:B------:R-:W-:Y:S01]  /*2fc70*/  IMAD.MOV.U32 R101, RZ, RZ, R93 ;  /* 0x000000ffff657224 */ /* 0x000fe200078e005d */
[----:B------:R-:W-:Y:S01]  /*2fc80*/  MOV R93, R241 ;  /* 0x000000f1005d7202 */ /* 0x000fe20000000f00 */
[----:B------:R-:W-:Y:S02]  /*2fc90*/  IMAD.MOV.U32 R94, RZ, RZ, R242 ;  /* 0x000000ffff5e7224 */ /* 0x000fe400078e00f2 */
[----:B------:R-:W-:Y:S02]  /*2fca0*/  IMAD.MOV.U32 R95, RZ, RZ, R243 ;  /* 0x000000ffff5f7224 */ /* 0x000fe400078e00f3 */
[----:B------:R-:W-:Y:S01]  /*2fcb0*/  IMAD.MOV.U32 R92, RZ, RZ, R240 ;  /* 0x000000ffff5c7224 */ /* 0x000fe200078e00f0 */
[----:B------:R-:W2:Y:S04]  /*2fcc0*/  LDL.LU.64 R242, [R1+0x2fe8] ;  /* 0x002fe80001f27983 */ /* 0x000ea80000300a00 */
[----:B------:R-:W2:Y:S04]  /*2fcd0*/  LDL.LU.64 R240, [R1+0x2fe0] ;  /* 0x002fe00001f07983 */ /* 0x000ea80000300a00 */
[----:B------:R-:W-:Y:S04]  /*2fce0*/  STL.64 [R1+0xa0], R248 ;  /* 0x0000a0f801007387 */ /* 0x000fe80000100a00 */
[----:B------:R3:W-:Y:S01]  /*2fcf0*/  STL.64 [R1+0xa8], R250 ;  /* 0x0000a8fa01007387 */ /* 0x0007e20000100a00 */
[C---:B------:R-:W-:Y:S03]  /*2fd00*/  HMMA.1688.F32.TF32 R208, R156.reuse, R12, R208 ;  /* 0x0000000c9cd0723c */ /* 0x040fe600000810d0 */
[----:B---3--:R-:W3:Y:S05]  /*2fd10*/  LDL.LU.64 R250, [R1+0x2fd8] ;  /* 0x002fd80001fa7983 */ /* 0x008eea0000300a00 */
[C---:B------:R-:W-:Y:S01]  /*2fd20*/  HMMA.1688.F32.TF32 R204, R156.reuse, R8, R204 ;  /* 0x000000089ccc723c */ /* 0x040fe200000810cc */
[----:B------:R-:W3:Y:S04]  /*2fd30*/  LDL.LU.64 R248, [R1+0x2fd0] ;  /* 0x002fd00001f87983 */ /* 0x000ee80000300a00 */
[----:B------:R-:W-:Y:S04]  /*2fd40*/  STL.64 [R1+0x90], R244 ;  /* 0x000090f401007387 */ /* 0x000fe80000100a00 */
[----:B------:R4:W-:Y:S01]  /*2fd50*/  STL.64 [R1+0x98], R246 ;  /* 0x000098f601007387 */ /* 0x0009e20000100a00 */
[C---:B------:R-:W-:Y:S03]  /*2fd60*/  HMMA.1688.F32.TF32 R228, R156.reuse, R28, R228 ;  /* 0x0000001c9ce4723c */ /* 0x040fe600000810e4 */
[----:B----4-:R-:W4:Y:S04]  /*2fd70*/  LDL.LU.64 R246, [R1+0x2fc8] ;  /* 0x002fc80001f67983 */ /* 0x010f280000300a00 */
[----:B------:R-:W4:Y:S04]  /*2fd80*/  LDL.LU.64 R244, [R1+0x2fc0] ;  /* 0x002fc00001f47983 */ /* 0x000f280000300a00 */
[----:B------:R-:W-:Y:S04]  /*2fd90*/  STL.64 [R1+0x80], R216 ;  /* 0x000080d801007387 */ /* 0x000fe80000100a00 */
[----:B------:R1:W-:Y:S04]  /*2fda0*/  STL.64 [R1+0x88], R218 ;  /* 0x000088da01007387 */ /* 0x0003e80000100a00 */
[----:B-1----:R-:W2:Y:S04]  /*2fdb0*/  LDL.LU.64 R218, [R1+0x2fb8] ;  /* 0x002fb80001da7983 */ /* 0x002ea80000300a00 */
[----:B------:R-:W2:Y:S04]  /*2fdc0*/  LDL.LU.64 R216, [R1+0x2fb0] ;  /* 0x002fb00001d87983 */ /* 0x000ea80000300a00 */
[----:B------:R-:W2:Y:S04]  /*2fdd0*/  LDL.LU.64 R214, [R1+0x2fa8] ;  /* 0x002fa80001d67983 */ /* 0x000ea80000300a00 */
[----:B------:R-:W2:Y:S04]  /*2fde0*/  LDL.LU.64 R212, [R1+0x2fa0] ;  /* 0x002fa00001d47983 */ /* 0x000ea80000300a00 */
[----:B------:R1:W-:Y:S04]  /*2fdf0*/  STL.64 [R1+0x70], R160 ;  /* 0x000070a001007387 */ /* 0x0003e80000100a00 */
[----:B------:R-:W-:Y:S04]  /*2fe00*/  STL.64 [R1+0x78], R162 ;  /* 0x000078a201007387 */ /* 0x000fe80000100a00 */
[----:B-1----:R-:W2:Y:S04]  /*2fe10*/  LDL.LU R160, [R1+0x170] ;  /* 0x0001700001a07983 */ /* 0x002ea80000300800 */
[----:B------:R-:W-:Y:S04]  /*2fe20*/  STL.64 [R1+0x60], R208 ;  /* 0x000060d001007387 */ /* 0x000fe80000100a00 */
[----:B------:R1:W-:Y:S04]  /*2fe30*/  STL.64 [R1+0x68], R210 ;  /* 0x000068d201007387 */ /* 0x0003e80000100a00 */
[----:B-1----:R-:W3:Y:S04]  /*2fe40*/  LDL.LU.64 R210, [R1+0x2f98] ;  /* 0x002f980001d27983 */ /* 0x002ee80000300a00 */
[----:B------:R-:W3:Y:S04]  /*2fe50*/  LDL.LU.64 R208, [R1+0x2f90] ;  /* 0x002f900001d07983 */ /* 0x000ee80000300a00 */
        /* <DEDUP_REMOVED lines=15> */
[----:B------:R-:W3:Y:S01]  /*2ff50*/  LDL.LU.64 R228, [R1+0x2f50] ;  /* 0x002f500001e47983 */ /* 0x000ee20000300a00 */
[----:B------:R-:W-:Y:S11]  /*2ff60*/  HMMA.1688.F32.TF32 R176, R156, R24, R176 ;  /* 0x000000189cb0723c */ /* 0x000ff600000810b0 */
[----:B------:R-:W-:Y:S11]  /*2ff70*/  @!UPT UIADD3 URZ, URZ, URZ, URZ ;  /* 0x0000003f3f3ff290 */ /* 0x000ff6000fffe03f */
[----:B------:R-:W-:Y:S01]  /*2ff80*/  @!UPT UIADD3 URZ, URZ, URZ, URZ ;  /* 0x0000003f3f3ff290 */ /* 0x000fe2000fffe03f */
[----:B------:R-:W-:Y:S04]  /*2ff90*/  STL.64 [R1+0x10], R176 ;  /* 0x000010b001007387 */ /* 0x000fe80000100a00 */
[----:B------:R1:W-:Y:S04]  /*2ffa0*/  STL.64 [R1+0x18], R178 ;  /* 0x000018b201007387 */ /* 0x0003e80000100a00 */
[----:B-1----:R-:W3:Y:S04]  /*2ffb0*/  LDL.LU.64 R178, [R1+0x2f48] ;  /* 0x002f480001b27983 */ /* 0x002ee80000300a00 */
[----:B------:R-:W3:Y:S01]  /*2ffc0*/  LDL.LU.64 R176, [R1+0x2f40] ;  /* 0x002f400001b07983 */ /* 0x000ee20000300a00 */
[----:B------:R-:W-:Y:S01]  /*2ffd0*/  MOV R161, R7 ;  /* 0x0000000700a17202 */ /* 0x000fe20000000f00 */
[----:B------:R-:W-:-:S02]  /*2ffe0*/  IMAD.MOV.U32 R162, RZ, RZ, R6 ;  /* 0x000000ffffa27224 */ /* 0x000fc400078e0006 */
[----:B------:R-:W-:Y:S01]  /*2fff0*/  IMAD.MOV.U32 R163, RZ, RZ, R3 ;  /* 0x000000ffffa37224 */ /* 0x000fe200078e0003 */
[----:B----4-:R-:W-:Y:S08]  /*30000*/  HMMA.1688.F32.TF32 R244, R220, R16, R244 ;  /* 0x00000010dcf4723c */ /* 0x010ff000000810f4 */
[C---:B--2---:R-:W-:Y:S08]  /*30010*/  HMMA.1688.F32.TF32 R160, R156.reuse, R20, R160 ;  /* 0x000000149ca0723c */ /* 0x044ff000000810a0 */
[----:B------:R-:W-:Y:S08]  /*30020*/  HMMA.1688.F32.TF32 R156, R156, R16, R172 ;  /* 0x000000109c9c723c */ /* 0x000ff000000810ac */
[C---:B------:R-:W-:Y:S07]  /*30030*/  HMMA.1688.F32.TF32 R172, R188.reuse, R32, R184 ;  /* 0x00000020bcac723c */ /* 0x040fee00000810b8 */
[----:B------:R-:W-:Y:S01]  /*30040*/  STL.64 [R1], R160 ;  /* 0x000000a001007387 */ /* 0x000fe20000100a00 */
[----:B------:R-:W-:Y:S01]  /*30050*/  MOV R7, R163 ;  /* 0x000000a300077202 */ /* 0x000fe20000000f00 */
[----:B------:R-:W-:Y:S02]  /*30060*/  HMMA.1688.F32.TF32 R184, R188, R20, R196 ;  /* 0x00000014bcb8723c */ /* 0x000fe400000810c4 */
[----:B------:R1:W-:Y:S06]  /*30070*/  STL [R1+0x8], R162 ;  /* 0x000008a201007387 */ /* 0x0003ec0000100800 */
[----:B---3--:R-:W-:Y:S08]  /*30080*/  HMMA.1688.F32.TF32 R208, R220, R28, R208 ;  /* 0x0000001cdcd0723c */ /* 0x008ff000000810d0 */
[C---:B-1----:R-:W-:Y:S08]  /*30090*/  HMMA.1688.F32.TF32 R160, R188.reuse, R12, R180 ;  /* 0x0000000cbca0723c */ /* 0x042ff000000810b4 */
[----:B------:R-:W-:Y:S08]  /*300a0*/  HMMA.1688.F32.TF32 R180, R188, R24, R192 ;  /* 0x00000018bcb4723c */ /* 0x000ff000000810c0 */
[C---:B------:R-:W-:Y:S08]  /*300b0*/  HMMA.1688.F32.TF32 R204, R220.reuse, R32, R204 ;  /* 0x00000020dccc723c */ /* 0x040ff000000810cc */
[C---:B------:R-:W-:Y:S08]  /*300c0*/  HMMA.1688.F32.TF32 R212, R220.reuse, R24, R212 ;  /* 0x00000018dcd4723c */ /* 0x040ff000000810d4 */
[C---:B------:R-:W-:Y:S08]  /*300d0*/  HMMA.1688.F32.TF32 R200, R220.reuse, R36, R200 ;  /* 0x00000024dcc8723c */ /* 0x040ff000000810c8 */
[C---:B------:R-:W-:Y:S08]  /*300e0*/  HMMA.1688.F32.TF32 R216, R220.reuse, R20, R216 ;  /* 0x00000014dcd8723c */ /* 0x040ff000000810d8 */
[C---:B------:R-:W-:Y:S01]  /*300f0*/  HMMA.1688.F32.TF32 R196, R220.reuse, R8, R224 ;  /* 0x00000008dcc4723c */ /* 0x040fe200000810e0 */
[----:B------:R-:W-:Y:S04]  /*30100*/  LDS R224, [R4+0x3000] ;  /* 0x0030000004e07984 */ /* 0x000fe80000000800 */
[----:B------:R-:W-:Y:S04]  /*30110*/  LDS R226, [R4+0x3800] ;  /* 0x0038000004e27984 */ /* 0x000fe80000000800 */
[----:B------:R-:W-:Y:S04]  /*30120*/  LDS R225, [R5+0x3000] ;  /* 0x0030000005e17984 */ /* 0x000fe80000000800 */
[----:B------:R-:W-:Y:S01]  /*30130*/  LDS R227, [R5+0x3800] ;  /* 0x0038000005e37984 */ /* 0x000fe20000000800 */
[----:B------:R-:W-:Y:S03]  /*30140*/  HMMA.1688.F32.TF32 R192, R220, R12, R228 ;  /* 0x0000000cdcc0723c */ /* 0x000fe600000810e4 */
[----:B------:R-:W-:Y:S04]  /*30150*/  LDS R220, [R2+0x3000] ;  /* 0x0030000002dc7984 */ /* 0x000fe80000000800 */
[----:B------:R-:W-:Y:S04]  /*30160*/  LDS R222, [R2+0x3800] ;  /* 0x0038000002de7984 */ /* 0x000fe80000000800 */
[----:B------:R-:W-:Y:S04]  /*30170*/  LDS R221, [R0+0x3000] ;  /* 0x0030000000dd7984 */ /* 0x000fe80000000800 */
[----:B------:R-:W1:Y:S01]  /*30180*/  LDS R223, [R0+0x3800] ;  /* 0x0038000000df7984 */ /* 0x000e620000000800 */
[----:B------:R-:W-:Y:S03]  /*30190*/  HMMA.1688.F32.TF32 R164, R188, R8, R164 ;  /* 0x00000008bca4723c */ /* 0x000fe600000810a4 */
[----:B------:R-:W-:Y:S04]  /*301a0*/  LDS R228, [R2+0x3080] ;  /* 0x0030800002e47984 */ /* 0x000fe80000000800 */
[----:B------:R-:W-:Y:S04]  /*301b0*/  LDS R230, [R2+0x3880] ;  /* 0x0038800002e67984 */ /* 0x000fe80000000800 */
[----:B------:R-:W-:Y:S04]  /*301c0*/  LDS R229, [R0+0x3080] ;  /* 0x0030800000e57984 */ /* 0x000fe80000000800 */
[----:B------:R-:W2:Y:S01]  /*301d0*/  LDS R231, [R0+0x3880] ;  /* 0x0038800000e77984 */ /* 0x000ea20000000800 */
[----:B-1----:R-:W-:Y:S08]  /*301e0*/  HMMA.1688.F32.TF32 R236, R220, R38, R236 ;  /* 0x00000026dcec723c */ /* 0x002ff000000810ec */
[----:B------:R-:W-:Y:S08]  /*301f0*/  HMMA.1688.F32.TF32 R176, R188, R28, R176 ;  /* 0x0000001cbcb0723c */ /* 0x000ff000000810b0 */
[----:B------:R-:W-:Y:S08]  /*30200*/  HMMA.1688.F32.TF32 R44, R220, R30, R44 ;  /* 0x0000001edc2c723c */ /* 0x000ff0000008102c */
[----:B------:R-:W-:Y:S01]  /*30210*/  MOV R29, R236 ;  /* 0x000000ec001d7202 */ /* 0x000fe20000000f00 */
[----:B------:R-:W-:Y:S01]  /*30220*/  IMAD.MOV.U32 R28, RZ, RZ, R237 ;  /* 0x000000ffff1c7224 */ /* 0x000fe200078e00ed */
[----:B------:R-:W-:Y:S01]  /*30230*/  MOV R24, R239 ;  /* 0x000000ef00187202 */ /* 0x000fe20000000f00 */
[----:B------:R-:W-:-:S02]  /*30240*/  IMAD.MOV.U32 R25, RZ, RZ, R238 ;  /* 0x000000ffff197224 */ /* 0x000fc400078e00ee */
[C---:B------:R-:W-:Y:S08]  /*30250*/  HMMA.1688.F32.TF32 R236, R220.reuse, R34, R40 ;  /* 0x00000022dcec723c */ /* 0x040ff00000081028 */
        /* <DEDUP_REMOVED lines=8> */
[----:B-1----:R-:W-:Y:S08]  /*302e0*/  HMMA.1688.F32.TF32 R44, R220, R18, R56 ;  /* 0x00000012dc2c723c */ /* 0x002ff00000081038 */
[C---:B---3--:R-:W-:Y:S01]  /*302f0*/  HMMA.1688.F32.TF32 R40, R224.reuse, R14, R60 ;  /* 0x0000000ee028723c */ /* 0x048fe2000008103c */
[----:B------:R-:W-:Y:S04]  /*30300*/  STL.64 [R1+0x200], R48 ;  /* 0x0002003001007387 */ /* 0x000fe80000100a00 */
[----:B------:R1:W-:Y:S10]  /*30310*/  STL.64 [R1+0x208], R50 ;  /* 0x0002083201007387 */ /* 0x0003f40000100a00 */
[----:B------:R-:W-:Y:S01]  /*30320*/  STL.64 [R1+0x180], R44 ;  /* 0x0001802c01007387 */ /* 0x000fe20000100a00 */
[C---:B-1----:R-:W-:Y:S03]  /*30330*/  HMMA.1688.F32.TF32 R48, R224.reuse, R10, R64 ;  /* 0x0000000ae030723c */ /* 0x042fe60000081040 */
[----:B------:R1:W-:Y:S04]  /*30340*/  STL.64 [R1+0x188], R46 ;  /* 0x0001882e01007387 */ /* 0x0003e80000100a00 */
[----:B------:R-:W-:Y:S04]  /*30350*/  STL.64 [R1+0x170], R40 ;  /* 0x0001702801007387 */ /* 0x000fe80000100a00 */
[----:B------:R3:W-:Y:S01]  /*30360*/  STL.64 [R1+0x178], R42 ;  /* 0x0001782a01007387 */ /* 0x0007e20000100a00 */
[C---:B-1----:R-:W-:Y:S08]  /*30370*/  HMMA.1688.F32.TF32 R44, R224.reuse, R38, R68 ;  /* 0x00000026e02c723c */ /* 0x042ff00000081044 */
[----:B---3--:R-:W-:Y:S03]  /*30380*/  HMMA.1688.F32.TF32 R40, R224, R34, R72 ;  /* 0x00000022e028723c */ /* 0x008fe60000081048 */
[----:B------:R-:W-:Y:S04]  /*30390*/  STL.64 [R1+0x160], R48 ;  /* 0x0001603001007387 */ /* 0x000fe80000100a00 */
[----:B------:R1:W-:Y:S01]  /*303a0*/  STL.64 [R1+0x168], R50 ;  /* 0x0001683201007387 */ /* 0x0003e20000100a00 */
[----:B------:R-:W-:Y:S07]  /*303b0*/  HMMA.1688.F32.TF32 R248, R220, R14, R248 ;  /* 0x0000000edcf8723c */ /* 0x000fee00000810f8 */
[----:B------:R-:W-:Y:S01]  /*303c0*/  STL.64 [R1+0x150], R44 ;  /* 0x0001502c01007387 */ /* 0x000fe20000100a00 */
[C---:B-1----:R-:W-:Y:S03]  /*303d0*/  HMMA.1688.F32.TF32 R48, R224.reuse, R30, R76 ;  /* 0x0000001ee030723c */ /* 0x042fe6000008104c */
[----:B------:R1:W-:Y:S04]  /*303e0*/  STL.64 [R1+0x158], R46 ;  /* 0x0001582e01007387 */ /* 0x0003e80000100a00 */
[----:B------:R-:W-:Y:S04]  /*303f0*/  STL.64 [R1+0x140], R40 ;  /* 0x0001402801007387 */ /* 0x000fe80000100a00 */
[----:B------:R3:W-:Y:S01]  /*30400*/  STL.64 [R1+0x148], R42 ;  /* 0x0001482a01007387 */ /* 0x0007e20000100a00 */
[C---:B-1----:R-:W-:Y:S08]  /*30410*/  HMMA.1688.F32.TF32 R44, R224.reuse, R26, R80 ;  /* 0x0000001ae02c723c */ /* 0x042ff00000081050 */
[----:B---3--:R-:W-:Y:S03]  /*30420*/  HMMA.1688.F32.TF32 R40, R224, R22, R84 ;  /* 0x00000016e028723c */ /* 0x008fe60000081054 */
[----:B------:R-:W-:Y:S01]  /*30430*/  STL.64 [R1+0x130], R48 ;  /* 0x0001303001007387 */ /* 0x000fe20000100a00 */
[----:B------:R-:W-:-:S03]  /*30440*/  IMAD.MOV.U32 R13, RZ, RZ, R248 ;  /* 0x000000ffff0d7224 */ /* 0x000fc600078e00f8 */
[----:B------:R-:W-:Y:S01]  /*30450*/  STL.64 [R1+0x138], R50 ;  /* 0x0001383201007387 */ /* 0x000fe20000100a00 */
[----:B------:R-:W-:Y:S01]  /*30460*/  IMAD.MOV.U32 R12, RZ, RZ, R249 ;  /* 0x000000ffff0c7224 */ /* 0x000fe200078e00f9 */
[----:B------:R-:W-:Y:S01]  /*30470*/  MOV R9, R250 ;  /* 0x000000fa00097202 */ /* 0x000fe20000000f00 */
[----:B------:R-:W-:Y:S01]  /*30480*/  IMAD.MOV.U32 R248, RZ, RZ, R92 ;  /* 0x000000fffff87224 */ /* 0x000fe200078e005c */
[----:B------:R-:W-:Y:S01]  /*30490*/  MOV R250, R94 ;  /* 0x0000005e00fa7202 */ /* 0x000fe20000000f00 */
[----:B------:R-:W-:-:S03]  /*304a0*/  IMAD.MOV.U32 R249, RZ, RZ, R93 ;  /* 0x000000fffff97224 */ /* 0x000fc600078e005d */
[----:B------:R-:W-:Y:S01]  /*304b0*/  STL.64 [R1+0x120], R44 ;  /* 0x0001202c01007387 */ /* 0x000fe20000100a00 */
[----:B------:R-:W-:-:S03]  /*304c0*/  IMAD.MOV.U32 R8, RZ, RZ, R251 ;  /* 0x000000ffff087224 */ /* 0x000fc600078e00fb */
[----:B------:R-:W-:Y:S01]  /*304d0*/  STL.64 [R1+0x128], R46 ;  /* 0x0001282e01007387 */ /* 0x000fe20000100a00 */
[----:B------:R-:W-:-:S03]  /*304e0*/  IMAD.MOV.U32 R251, RZ, RZ, R95 ;  /* 0x000000fffffb7224 */ /* 0x000fc600078e005f */
[----:B------:R-:W-:Y:S04]  /*304f0*/  STL [R1+0x110], R40 ;  /* 0x0001102801007387 */ /* 0x000fe80000100800 */
[----:B------:R-:W2:Y:S04]  /*30500*/  LDL.LU R92, [R1+0x2f38] ;  /* 0x002f3800015c7983 */ /* 0x000ea80000300800 */
[----:B------:R-:W2:Y:S04]  /*30510*/  LDL.LU R93, [R1+0x2f34] ;  /* 0x002f3400015d7983 */ /* 0x000ea80000300800 */
[----:B------:R-:W2:Y:S04]  /*30520*/  LDL.LU R94, [R1+0x2f30] ;  /* 0x002f3000015e7983 */ /* 0x000ea80000300800 */
[----:B------:R-:W2:Y:S01]  /*30530*/  LDL.LU R95, [R1+0x2f2c] ;  /* 0x002f2c00015f7983 */ /* 0x000ea20000300800 */
[----:B------:R-:W-:Y:S08]  /*30540*/  HMMA.1688.F32.TF32 R240, R220, R10, R240 ;  /* 0x0000000adcf0723c */ /* 0x000ff000000810f0 */
[C---:B------:R-:W-:Y:S01]  /*30550*/  HMMA.1688.F32.TF32 R168, R188.reuse, R36, R168 ;  /* 0x00000024bca8723c */ /* 0x040fe200000810a8 */
[----:B------:R-:W-:Y:S01]  /*30560*/  IMAD.MOV.U32 R252, RZ, RZ, R41 ;  /* 0x000000fffffc7224 */ /* 0x000fe200078e0029 */
[----:B------:R-:W-:Y:S01]  /*30570*/  MOV R3, R43 ;  /* 0x0000002b00037202 */ /* 0x000fe20000000f00 */
[----:B------:R-:W-:Y:S01]  /*30580*/  IMAD.MOV.U32 R6, RZ, RZ, R42 ;  /* 0x000000ffff067224 */ /* 0x000fe200078e002a */
[----:B------:R-:W-:Y:S04]  /*30590*/  LDS R220, [R4+0x3180] ;  /* 0x0031800004dc7984 */ /* 0x000fe80000000800 */
[----:B------:R-:W-:Y:S01]  /*305a0*/  HMMA.1688.F32.TF32 R188, R188, R16, R232 ;  /* 0x00000010bcbc723c */ /* 0x000fe200000810e8 */
[----:B------:R-:W-:Y:S04]  /*305b0*/  LDS R232, [R4+0x3080] ;  /* 0x0030800004e87984 */ /* 0x000fe80000000800 */
[----:B------:R-:W-:Y:S03]  /*305c0*/  LDS R234, [R4+0x3880] ;  /* 0x0038800004ea7984 */ /* 0x000fe60000000800 */
[----:B------:R-:W-:Y:S01]  /*305d0*/  IMAD.MOV.U32 R21, RZ, RZ, R240 ;  /* 0x000000ffff157224 */ /* 0x000fe200078e00f0 */
[----:B------:R-:W-:Y:S01]  /*305e0*/  MOV R20, R241 ;  /* 0x000000f100147202 */ /* 0x000fe20000000f00 */
[----:B------:R-:W-:Y:S01]  /*305f0*/  IMAD.MOV.U32 R17, RZ, RZ, R242 ;  /* 0x000000ffff117224 */ /* 0x000fe200078e00f2 */
[----:B------:R-:W-:Y:S01]  /*30600*/  LDS R233, [R5+0x3080] ;  /* 0x0030800005e97984 */ /* 0x000fe20000000800 */
[----:B------:R-:W-:-:S02]  /*30610*/  IMAD.MOV.U32 R16, RZ, RZ, R243 ;  /* 0x000000ffff107224 */ /* 0x000fc400078e00f3 */
[----:B------:R-:W-:Y:S01]  /*30620*/  HMMA.1688.F32.TF32 R240, R224, R18, R88 ;  /* 0x00000012e0f0723c */ /* 0x000fe20000081058 */
[----:B------:R-:W1:Y:S04]  /*30630*/  LDS R235, [R5+0x3880] ;  /* 0x0038800005eb7984 */ /* 0x000e680000000800 */
[----:B------:R-:W-:Y:S04]  /*30640*/  LDS R88, [R2+0x3100] ;  /* 0x0031000002587984 */ /* 0x000fe80000000800 */
[----:B------:R-:W-:Y:S04]  /*30650*/  LDS R90, [R2+0x3900] ;  /* 0x00390000025a7984 */ /* 0x000fe80000000800 */
[----:B------:R-:W-:Y:S04]  /*30660*/  LDS R89, [R0+0x3100] ;  /* 0x0031000000597984 */ /* 0x000fe80000000800 */
[----:B------:R-:W3:Y:S01]  /*30670*/  LDS R91, [R0+0x3900] ;  /* 0x00390000005b7984 */ /* 0x000ee20000000800 */
[C---:B--2---:R-:W-:Y:S05]  /*30680*/  HMMA.1688.F32.TF32 R236, R228.reuse, R14, R92 ;  /* 0x0000000ee4ec723c */ /* 0x044fea000008105c */
[----:B------:R2:W-:Y:S04]  /*30690*/  STL.64 [R1+0x2ed0], R242 ;  /* 0x002ed0f201007387 */ /* 0x0005e80000100a00 */
[----:B------:R4:W-:Y:S01]  /*306a0*/  STL.64 [R1+0x2ec8], R240 ;  /* 0x002ec8f001007387 */ /* 0x0009e20000100a00 */
[----:B------:R-:W-:Y:S01]  /*306b0*/  MOV R92, R96 ;  /* 0x00000060005c7202 */ /* 0x000fe20000000f00 */
[----:B------:R-:W-:Y:S01]  /*306c0*/  IMAD.MOV.U32 R93, RZ, RZ, R97 ;  /* 0x000000ffff5d7224 */ /* 0x000fe200078e0061 */
[----:B------:R-:W-:Y:S01]  /*306d0*/  HMMA.1688.F32.TF32 R104, R228, R34, R104 ;  /* 0x00000022e468723c */ /* 0x000fe20000081068 */
[----:B------:R-:W-:Y:S01]  /*306e0*/  LDS R224, [R2+0x3180] ;  /* 0x0031800002e07984 */ /* 0x000fe20000000800 */
[----:B--2---:R-:W-:-:S03]  /*306f0*/  IMAD.MOV.U32 R242, RZ, RZ, R102 ;  /* 0x000000fffff27224 */ /* 0x004fc600078e0066 */
[----:B------:R-:W-:Y:S01]  /*30700*/  LDS R226, [R2+0x3980] ;  /* 0x0039800002e27984 */ /* 0x000fe20000000800 */
[----:B----4-:R-:W-:Y:S01]  /*30710*/  IMAD.MOV.U32 R240, RZ, RZ, R100 ;  /* 0x000000fffff07224 */ /* 0x010fe200078e0064 */
[----:B------:R-:W-:Y:S02]  /*30720*/  MOV R241, R101 ;  /* 0x0000006500f17202 */ /* 0x000fe40000000f00 */
[----:B------:R-:W2:Y:S01]  /*30730*/  LDL.LU R100, [R1+0x2f28] ;  /* 0x002f280001647983 */ /* 0x000ea20000300800 */
[----:B------:R-:W-:-:S03]  /*30740*/  IMAD.MOV.U32 R243, RZ, RZ, R103 ;  /* 0x000000fffff37224 */ /* 0x000fc600078e0067 */
[----:B------:R-:W2:Y:S01]  /*30750*/  LDL.LU R101, [R1+0x2f24] ;  /* 0x002f240001657983 */ /* 0x000ea20000300800 */
[----:B------:R-:W-:-:S03]  /*30760*/  IMAD.MOV.U32 R94, RZ, RZ, R98 ;  /* 0x000000ffff5e7224 */ /* 0x000fc600078e0062 */
[----:B------:R-:W2:Y:S01]  /*30770*/  LDL.LU R102, [R1+0x2f20] ;  /* 0x002f200001667983 */ /* 0x000ea20000300800 */
[----:B------:R-:W-:-:S03]  /*30780*/  MOV R95, R99 ;  /* 0x00000063005f7202 */ /* 0x000fc60000000f00 */
[----:B------:R-:W2:Y:S04]  /*30790*/  LDL.LU R103, [R1+0x2f1c] ;  /* 0x002f1c0001677983 */ /* 0x000ea80000300800 */
[----:B------:R-:W4:Y:S04]  /*307a0*/  LDL.LU R96, [R1+0x2f18] ;  /* 0x002f180001607983 */ /* 0x000f280000300800 */
[----:B------:R-:W4:Y:S04]  /*307b0*/  LDL.LU R97, [R1+0x2f14] ;  /* 0x002f140001617983 */ /* 0x000f280000300800 */
[----:B------:R-:W4:Y:S04]  /*307c0*/  LDL.LU R98, [R1+0x2f10] ;  /* 0x002f100001627983 */ /* 0x000f280000300800 */
[----:B------:R-:W4:Y:S04]  /*307d0*/  LDL.LU R99, [R1+0x2f0c] ;  /* 0x002f0c0001637983 */ /* 0x000f280000300800 */
[----:B------:R1:W-:Y:S04]  /*307e0*/  STL [R1+0x2eb8], R236 ;  /* 0x002eb8ec01007387 */ /* 0x0003e80000100800 */
[----:B------:R1:W-:Y:S04]  /*307f0*/  STL [R1+0x2eb4], R237 ;  /* 0x002eb4ed01007387 */ /* 0x0003e80000100800 */
[----:B------:R3:W-:Y:S04]  /*30800*/  STL [R1+0x2eb0], R238 ;  /* 0x002eb0ee01007387 */ /* 0x0007e80000100800 */
[----:B------:R3:W-:Y:S04]  /*30810*/  STL [R1+0x2eac], R239 ;  /* 0x002eacef01007387 */ /* 0x0007e80000100800 */
[----:B-1----:R-:W4:Y:S04]  /*30820*/  LDL.LU R236, [R1+0xe0] ;  /* 0x0000e00001ec7983 */ /* 0x002f280000300800 */
[----:B------:R-:W4:Y:S04]  /*30830*/  LDL.LU R237, [R1+0xe4] ;  /* 0x0000e40001ed7983 */ /* 0x000f280000300800 */
[----:B---3--:R-:W3:Y:S04]  /*30840*/  LDL.LU R238, [R1+0xe8] ;  /* 0x0000e80001ee7983 */ /* 0x008ee80000300800 */
[----:B------:R-:W3:Y:S01]  /*30850*/  LDL.LU R239, [R1+0xec] ;  /* 0x0000ec0001ef7983 */ /* 0x000ee20000300800 */
[C---:B------:R-:W-:Y:S03]  /*30860*/  HMMA.1688.F32.TF32 R40, R228.reuse, R30, R108 ;  /* 0x0000001ee428723c */ /* 0x040fe6000008106c */
[----:B------:R-:W-:Y:S04]  /*30870*/  LDS R225, [R0+0x3180] ;  /* 0x0031800000e17984 */ /* 0x000fe80000000800 */
[----:B------:R-:W1:Y:S01]  /*30880*/  LDS R227, [R0+0x3980] ;  /* 0x0039800000e37984 */ /* 0x000e620000000800 */
[C---:B------:R-:W-:Y:S03]  /*30890*/  HMMA.1688.F32.TF32 R44, R228.reuse, R26, R112 ;  /* 0x0000001ae42c723c */ /* 0x040fe60000081070 */
[----:B------:R-:W-:Y:S04]  /*308a0*/  LDS R222, [R4+0x3980] ;  /* 0x0039800004de7984 */ /* 0x000fe80000000800 */
[----:B------:R-:W-:Y:S01]  /*308b0*/  LDS R221, [R5+0x3180] ;  /* 0x0031800005dd7984 */ /* 0x000fe20000000800 */
[C---:B------:R-:W-:Y:S03]  /*308c0*/  HMMA.1688.F32.TF32 R48, R228.reuse, R22, R116 ;  /* 0x00000016e430723c */ /* 0x040fe60000081074 */
[----:B------:R-:W1:Y:S04]  /*308d0*/  LDS R223, [R5+0x3980] ;  /* 0x0039800005df7984 */ /* 0x000e680000000800 */
[----:B------:R-:W-:Y:S01]  /*308e0*/  LDS R36, [R2+0x4000] ;  /* 0x0040000002247984 */ /* 0x000fe20000000800 */
[----:B------:R-:W-:Y:S03]  /*308f0*/  HMMA.1688.F32.TF32 R52, R228, R18, R120 ;  /* 0x00000012e434723c */ /* 0x000fe60000081078 */
[----:B------:R-:W-:Y:S05]  /*30900*/  LDS R37, [R0+0x4000] ;  /* 0x0040000000257984 */ /* 0x000fea0000000800 */
[C---:B------:R-:W-:Y:S08]  /*30910*/  HMMA.1688.F32.TF32 R56, R232.reuse, R14, R124 ;  /* 0x0000000ee838723c */ /* 0x040ff0000008107c */
[C---:B------:R-:W-:Y:S08]  /*30920*/  HMMA.1688.F32.TF32 R60, R232.reuse, R10, R128 ;  /* 0x0000000ae83c723c */ /* 0x040ff00000081080 */
[C---:B------:R-:W-:Y:S08]  /*30930*/  HMMA.1688.F32.TF32 R64, R232.reuse, R38, R132 ;  /* 0x00000026e840723c */ /* 0x040ff00000081084 */
[----:B------:R-:W-:Y:S08]  /*30940*/  HMMA.1688.F32.TF32 R68, R232, R34, R136 ;  /* 0x00000022e844723c */ /* 0x000ff00000081088 */
[C---:B--2---:R-:W-:Y:S08]  /*30950*/  HMMA.1688.F32.TF32 R100, R228.reuse, R38, R100 ;  /* 0x00000026e464723c */ /* 0x044ff00000081064 */
[-C--:B----4-:R-:W-:Y:S01]  /*30960*/  HMMA.1688.F32.TF32 R96, R228, R10.reuse, R96 ;  /* 0x0000000ae460723c */ /* 0x090fe20000081060 */
[----:B------:R-:W-:Y:S04]  /*30970*/  LDS R228, [R4+0x3100] ;  /* 0x0031000004e47984 */ /* 0x000fe80000000800 */
[----:B------:R-:W-:Y:S04]  /*30980*/  LDS R230, [R4+0x3900] ;  /* 0x0039000004e67984 */ /* 0x000fe80000000800 */
[----:B------:R-:W-:Y:S04]  /*30990*/  LDS R229, [R5+0x3100] ;  /* 0x0031000005e57984 */ /* 0x000fe80000000800 */
[----:B------:R-:W2:Y:S10]  /*309a0*/  LDS R231, [R5+0x3900] ;  /* 0x0039000005e77984 */ /* 0x000eb40000000800 */
        /* <DEDUP_REMOVED lines=19> */
[----:B------:R4:W-:Y:S02]  /*30ae0*/  STL [R1+0x2e80], R47 ;  /* 0x002e802f01007387 */ /* 0x0009e40000100800 */
[----:B----4-:R-:W-:Y:S02]  /*30af0*/  HMMA.1688.F32.TF32 R44, R88, R10, R92 ;  /* 0x0000000a582c723c */ /* 0x010fe4000008105c */
[----:B------:R-:W-:Y:S04]  /*30b00*/  STL [R1+0x2ea8], R48 ;  /* 0x002ea83001007387 */ /* 0x000fe80000100800 */
[----:B------:R-:W-:Y:S04]  /*30b10*/  STL [R1+0x2ea4], R49 ;  /* 0x002ea43101007387 */ /* 0x000fe80000100800 */
[----:B------:R-:W-:Y:S04]  /*30b20*/  STL [R1+0x2ea0], R50 ;  /* 0x002ea03201007387 */ /* 0x000fe80000100800 */
[----:B------:R4:W-:Y:S04]  /*30b30*/  STL [R1+0x2e4c], R51 ;  /* 0x002e4c3301007387 */ /* 0x0009e80000100800 */
[----:B------:R-:W-:Y:S04]  /*30b40*/  STL [R1+0x2ec4], R53 ;  /* 0x002ec43501007387 */ /* 0x000fe80000100800 */
[----:B------:R-:W-:Y:S04]  /*30b50*/  STL [R1+0x2ec0], R54 ;  /* 0x002ec03601007387 */ /* 0x000fe80000100800 */
[----:B------:R-:W-:Y:S01]  /*30b60*/  STL [R1+0x2ebc], R55 ;  /* 0x002ebc3701007387 */ /* 0x000fe20000100800 */
[----:B------:R-:W-:Y:S01]  /*30b70*/  IMAD.MOV.U32 R103, RZ, RZ, R44 ;  /* 0x000000ffff677224 */ /* 0x000fe200078e002c */
[----:B------:R-:W-:Y:S01]  /*30b80*/  MOV R43, R45 ;  /* 0x0000002d002b7202 */ /* 0x000fe20000000f00 */
[----:B----4-:R-:W-:Y:S01]  /*30b90*/  IMAD.MOV.U32 R51, RZ, RZ, R46 ;  /* 0x000000ffff337224 */ /* 0x010fe200078e002e */
[----:B------:R4:W-:Y:S02]  /*30ba0*/  STL [R1+0x2e48], R59 ;  /* 0x002e483b01007387 */ /* 0x0009e40000100800 */
[----:B----4-:R-:W-:-:S02]  /*30bb0*/  IMAD.MOV.U32 R59, RZ, RZ, R47 ;  /* 0x000000ffff3b7224 */ /* 0x010fc400078e002f */
[C---:B------:R-:W-:Y:S01]  /*30bc0*/  HMMA.1688.F32.TF32 R44, R88.reuse, R38, R240 ;  /* 0x00000026582c723c */ /* 0x040fe200000810f0 */
[----:B------:R-:W-:Y:S04]  /*30bd0*/  STL.64 [R1+0x2ee0], R62 ;  /* 0x002ee03e01007387 */ /* 0x000fe80000100a00 */
[----:B------:R4:W-:Y:S04]  /*30be0*/  STL.64 [R1+0x2ed8], R60 ;  /* 0x002ed83c01007387 */ /* 0x0009e80000100a00 */
[----:B------:R-:W-:Y:S11]  /*30bf0*/  STL.64 [R1+0x2ef0], R66 ;  /* 0x002ef04201007387 */ /* 0x000ff60000100a00 */
[----:B------:R-:W-:Y:S04]  /*30c00*/  @!UPT UIADD3 URZ, URZ, URZ, URZ ;  /* 0x0000003f3f3ff290 */ /* 0x000fe8000fffe03f */
[----:B------:R-:W-:Y:S01]  /*30c10*/  MOV R107, R44 ;  /* 0x0000002c006b7202 */ /* 0x000fe20000000f00 */
[----:B------:R-:W-:Y:S01]  /*30c20*/  IMAD.MOV.U32 R100, RZ, RZ, R45 ;  /* 0x000000ffff647224 */ /* 0x000fe200078e002d */
[----:B------:R-:W-:Y:S01]  /*30c30*/  MOV R102, R47 ;  /* 0x0000002f00667202 */ /* 0x000fe20000000f00 */
[----:B------:R-:W-:Y:S02]  /*30c40*/  IMAD.MOV.U32 R101, RZ, RZ, R46 ;  /* 0x000000ffff657224 */ /* 0x000fe400078e002e */
[----:B------:R-:W-:Y:S01]  /*30c50*/  HMMA.1688.F32.TF32 R44, R88, R34, R248 ;  /* 0x00000022582c723c */ /* 0x000fe200000810f8 */
[----:B------:R1:W-:Y:S04]  /*30c60*/  STL.64 [R1+0x2ee8], R64 ;  /* 0x002ee84001007387 */ /* 0x0003e80000100a00 */
[----:B------:R-:W-:Y:S04]  /*30c70*/  STL.64 [R1+0x2f00], R70 ;  /* 0x002f004601007387 */ /* 0x000fe80000100a00 */
[----:B------:R-:W-:Y:S04]  /*30c80*/  STL.64 [R1+0x2ef8], R68 ;  /* 0x002ef84401007387 */ /* 0x000fe80000100a00 */
[----:B------:R-:W2:Y:S04]  /*30c90*/  LDL.LU R240, [R1+0x10] ;  /* 0x0000100001f07983 */ /* 0x000ea80000300800 */
[----:B------:R-:W2:Y:S04]  /*30ca0*/  LDL.LU R241, [R1+0x14] ;  /* 0x0000140001f17983 */ /* 0x000ea80000300800 */
[----:B------:R-:W2:Y:S04]  /*30cb0*/  LDL.LU R242, [R1+0x18] ;  /* 0x0000180001f27983 */ /* 0x000ea80000300800 */
[----:B------:R-:W2:Y:S01]  /*30cc0*/  LDL.LU R243, [R1+0x1c] ;  /* 0x00001c0001f37983 */ /* 0x000ea20000300800 */
[----:B------:R-:W-:-:S03]  /*30cd0*/  IMAD.MOV.U32 R42, RZ, RZ, R44 ;  /* 0x000000ffff2a7224 */ /* 0x000fc600078e002c */
[----:B------:R-:W2:Y:S01]  /*30ce0*/  LDL.LU R92, [R1+0x20] ;  /* 0x00002000015c7983 */ /* 0x000ea20000300800 */
[----:B------:R-:W-:-:S03]  /*30cf0*/  IMAD.MOV.U32 R104, RZ, RZ, R45 ;  /* 0x000000ffff687224 */ /* 0x000fc600078e002d */
[----:B------:R-:W2:Y:S01]  /*30d00*/  LDL.LU R93, [R1+0x24] ;  /* 0x00002400015d7983 */ /* 0x000ea20000300800 */
[----:B------:R-:W-:-:S03]  /*30d10*/  MOV R105, R46 ;  /* 0x0000002e00697202 */ /* 0x000fc60000000f00 */
[----:B------:R-:W2:Y:S01]  /*30d20*/  LDL.LU R94, [R1+0x28] ;  /* 0x00002800015e7983 */ /* 0x000ea20000300800 */
[----:B------:R-:W-:-:S03]  /*30d30*/  IMAD.MOV.U32 R106, RZ, RZ, R47 ;  /* 0x000000ffff6a7224 */ /* 0x000fc600078e002f */
[----:B------:R-:W2:Y:S04]  /*30d40*/  LDL.LU R95, [R1+0x2c] ;  /* 0x00002c00015f7983 */ /* 0x000ea80000300800 */
        /* <DEDUP_REMOVED lines=8> */
[----:B------:R-:W2:Y:S01]  /*30dd0*/  LDL.LU R112, [R1+0x30] ;  /* 0x0000300001707983 */ /* 0x000ea20000300800 */
[----:B---3--:R-:W-:Y:S03]  /*30de0*/  HMMA.1688.F32.TF32 R236, R88, R14, R236 ;  /* 0x0000000e58ec723c */ /* 0x008fe600000810ec */
[----:B------:R-:W3:Y:S04]  /*30df0*/  LDL.LU R113, [R1+0x34] ;  /* 0x0000340001717983 */ /* 0x000ee80000300800 */
[----:B------:R-:W3:Y:S04]  /*30e00*/  LDL.LU R114, [R1+0x38] ;  /* 0x0000380001727983 */ /* 0x000ee80000300800 */
[----:B------:R-:W3:Y:S04]  /*30e10*/  LDL.LU R115, [R1+0x3c] ;  /* 0x00003c0001737983 */ /* 0x000ee80000300800 */
[----:B------:R-:W3:Y:S04]  /*30e20*/  LDL.LU R124, [R1+0x80] ;  /* 0x00008000017c7983 */ /* 0x000ee80000300800 */
[----:B------:R-:W3:Y:S04]  /*30e30*/  LDL.LU R125, [R1+0x84] ;  /* 0x00008400017d7983 */ /* 0x000ee80000300800 */
[----:B------:R-:W3:Y:S04]  /*30e40*/  LDL.LU R126, [R1+0x88] ;  /* 0x00008800017e7983 */ /* 0x000ee80000300800 */
[----:B------:R-:W3:Y:S01]  /*30e50*/  LDL.LU R127, [R1+0x8c] ;  /* 0x00008c00017f7983 */ /* 0x000ee20000300800 */
[----:B------:R-:W-:Y:S01]  /*30e60*/  IMAD.MOV.U32 R131, RZ, RZ, R236 ;  /* 0x000000ffff837224 */ /* 0x000fe200078e00ec */
[----:B------:R-:W-:Y:S01]  /*30e70*/  MOV R129, R238 ;  /* 0x000000ee00817202 */ /* 0x000fe20000000f00 */
[----:B------:R-:W-:Y:S01]  /*30e80*/  IMAD.MOV.U32 R130, RZ, RZ, R237 ;  /* 0x000000ffff827224 */ /* 0x000fe200078e00ed */
[----:B------:R-:W3:Y:S01]  /*30e90*/  LDL.LU R236, [R1+0x70] ;  /* 0x0000700001ec7983 */ /* 0x000ee20000300800 */
[----:B------:R-:W-:-:S03]  /*30ea0*/  IMAD.MOV.U32 R128, RZ, RZ, R239 ;  /* 0x000000ffff807224 */ /* 0x000fc600078e00ef */
        /* <DEDUP_REMOVED lines=14> */
[----:B------:R-:W-:-:S03]  /*30f90*/  IMAD.MOV.U32 R251, RZ, RZ, R7 ;  /* 0x000000fffffb7224 */ /* 0x000fc600078e0007 */
[----:B------:R-:W3:Y:S04]  /*30fa0*/  LDL.LU R111, [R1+0x4c] ;  /* 0x00004c00016f7983 */ /* 0x000ee80000300800 */
[----:B------:R-:W3:Y:S04]  /*30fb0*/  LDL.LU R248, [R1] ;  /* 0x0000000001f87983 */ /* 0x000ee80000300800 */
[----:B------:R-:W3:Y:S04]  /*30fc0*/  LDL.LU R249, [R1+0x4] ;  /* 0x0000040001f97983 */ /* 0x000ee80000300800 */
[----:B------:R-:W3:Y:S04]  /*30fd0*/  LDL.LU R250, [R1+0x8] ;  /* 0x0000080001fa7983 */ /* 0x000ee80000300800 */
[----:B------:R-:W3:Y:S01]  /*30fe0*/  LDL.LU R7, [R1+0x2f08] ;  /* 0x002f080001077983 */ /* 0x000ee20000300800 */
[C---:B------:R-:W-:Y:S08]  /*30ff0*/  HMMA.1688.F32.TF32 R72, R232.reuse, R30, R140 ;  /* 0x0000001ee848723c */ /* 0x040ff0000008108c */
[C---:B------:R-:W-:Y:S08]  /*31000*/  HMMA.1688.F32.TF32 R76, R232.reuse, R26, R144 ;  /* 0x0000001ae84c723c */ /* 0x040ff00000081090 */
[C---:B------:R-:W-:Y:S08]  /*31010*/  HMMA.1688.F32.TF32 R80, R232.reuse, R22, R148 ;  /* 0x00000016e850723c */ /* 0x040ff00000081094 */
[----:B------:R-:W-:Y:S08]  /*31020*/  HMMA.1688.F32.TF32 R84, R232, R18, R152 ;  /* 0x00000012e854723c */ /* 0x000ff00000081098 */
[C---:B-1----:R-:W-:Y:S08]  /*31030*/  HMMA.1688.F32.TF32 R144, R224.reuse, R34, R172 ;  /* 0x00000022e090723c */ /* 0x042ff000000810ac */
[C---:B------:R-:W-:Y:S08]  /*31040*/  HMMA.1688.F32.TF32 R140, R224.reuse, R38, R168 ;  /* 0x00000026e08c723c */ /* 0x040ff000000810a8 */
[----:B------:R-:W-:Y:S08]  /*31050*/  HMMA.1688.F32.TF32 R148, R224, R30, R176 ;  /* 0x0000001ee094723c */ /* 0x000ff000000810b0 */
[----:B------:R-:W-:Y:S08]  /*31060*/  HMMA.1688.F32.TF32 R172, R220, R38, R200 ;  /* 0x00000026dcac723c */ /* 0x000ff000000810c8 */
[C---:B----4-:R-:W-:Y:S11]  /*31070*/  HMMA.1688.F32.TF32 R60, R88.reuse, R30, R44 ;  /* 0x0000001e583c723c */ /* 0x050ff6000008102c */
[----:B------:R-:W-:Y:S11]  /*31080*/  @!UPT UIADD3 URZ, URZ, URZ, URZ ;  /* 0x0000003f3f3ff290 */ /* 0x000ff6000fffe03f */
[----:B------:R-:W-:Y:S02]  /*31090*/  @!UPT UIADD3 URZ, URZ, URZ, URZ ;  /* 0x0000003f3f3ff290 */ /* 0x000fe4000fffe03f */
[----:B------:R-:W-:Y:S01]  /*310a0*/  MOV R46, R60 ;  /* 0x0000003c002e7202 */ /* 0x000fe20000000f00 */
[----:B------:R-:W-:Y:S01]  /*310b0*/  IMAD.MOV.U32 R47, RZ, RZ, R61 ;  /* 0x000000ffff2f7224 */ /* 0x000fe200078e003d */
[----:B------:R-:W-:Y:S01]  /*310c0*/  MOV R41, R63 ;  /* 0x0000003f00297202 */ /* 0x000fe20000000f00 */
[----:B------:R-:W-:Y:S02]  /*310d0*/  IMAD.MOV.U32 R40, RZ, RZ, R62 ;  /* 0x000000ffff287224 */ /* 0x000fe400078e003e */
[C---:B--2---:R-:W-:Y:S11]  /*310e0*/  HMMA.1688.F32.TF32 R60, R88.reuse, R26, R96 ;  /* 0x0000001a583c723c */ /* 0x044ff60000081060 */
[----:B------:R-:W-:Y:S11]  /*310f0*/  @!UPT UIADD3 URZ, URZ, URZ, URZ ;  /* 0x0000003f3f3ff290 */ /* 0x000ff6000fffe03f */
[----:B------:R-:W-:Y:S02]  /*31100*/  @!UPT UIADD3 URZ, URZ, URZ, URZ ;  /* 0x0000003f3f3ff290 */ /* 0x000fe4000fffe03f */
[----:B------:R-:W-:Y:S01]  /*31110*/  IMAD.MOV.U32 R97, RZ, RZ, R60 ;  /* 0x000000ffff617224 */ /* 0x000fe200078e003c */
[----:B------:R-:W-:Y:S01]  /*31120*/  MOV R99, R62 ;  /* 0x0000003e00637202 */ /* 0x000fe20000000f00 */
[----:B------:R-:W-:Y:S02]  /*31130*/  IMAD.MOV.U32 R98, RZ, RZ, R61 ;  /* 0x000000ffff627224 */ /* 0x000fe400078e003d */
[----:B------:R-:W-:Y:S02]  /*31140*/  IMAD.MOV.U32 R45, RZ, RZ, R63 ;  /* 0x000000ffff2d7224 */ /* 0x000fe400078e003f */
[C---:B---3--:R-:W-:Y:S11]  /*31150*/  HMMA.1688.F32.TF32 R60, R88.reuse, R22, R124 ;  /* 0x00000016583c723c */ /* 0x048ff6000008107c */
[----:B------:R-:W-:Y:S11]  /*31160*/  @!UPT UIADD3 URZ, URZ, URZ, URZ ;  /* 0x0000003f3f3ff290 */ /* 0x000ff6000fffe03f */
[----:B------:R-:W-:Y:S02]  /*31170*/  @!UPT UIADD3 URZ, URZ, URZ, URZ ;  /* 0x0000003f3f3ff290 */ /* 0x000fe4000fffe03f */
[----:B------:R-:W-:Y:S01]  /*31180*/  IMAD.MOV.U32 R49, RZ, RZ, R60 ;  /* 0x000000ffff317224 */ /* 0x000fe200078e003c */
[----:B------:R-:W-:Y:S01]  /*31190*/  MOV R50, R61 ;  /* 0x0000003d00327202 */ /* 0x000fe20000000f00 */
[----:B------:R-:W-:Y:S02]  /*311a0*/  IMAD.MOV.U32 R44, RZ, RZ, R62 ;  /* 0x000000ffff2c7224 */ /* 0x000fe400078e003e */
[----:B------:R-:W-:Y:S02]  /*311b0*/  IMAD.MOV.U32 R96, RZ, RZ, R63 ;  /* 0x000000ffff607224 */ /* 0x000fe400078e003f */
[----:B------:R-:W-:Y:S08]  /*311c0*/  HMMA.1688.F32.TF32 R60, R88, R18, R236 ;  /* 0x00000012583c723c */ /* 0x000ff000000810ec */
[----:B------:R-:W-:Y:S08]  /*311d0*/  HMMA.1688.F32.TF32 R232, R228, R10, R116 ;  /* 0x0000000ae4e8723c */ /* 0x000ff00000081074 */
[----:B------:R-:W-:Y:S08]  /*311e0*/  HMMA.1688.F32.TF32 R208, R220, R30, R208 ;  /* 0x0000001edcd0723c */ /* 0x000ff000000810d0 */
[C---:B------:R-:W-:Y:S01]  /*311f0*/  HMMA.1688.F32.TF32 R108, R228.reuse, R38, R108 ;  /* 0x00000026e46c723c */ /* 0x040fe2000008106c */
[----:B------:R-:W-:Y:S01]  /*31200*/  MOV R237, R60 ;  /* 0x0000003c00ed7202 */ /* 0x000fe20000000f00 */
[----:B------:R-:W-:Y:S01]  /*31210*/  IMAD.MOV.U32 R238, RZ, RZ, R61 ;  /* 0x000000ffffee7224 */ /* 0x000fe200078e003d */
[----:B------:R-:W-:Y:S01]  /*31220*/  MOV R48, R63 ;  /* 0x0000003f00307202 */ /* 0x000fe20000000f00 */
[----:B------:R-:W-:Y:S01]  /*31230*/  IMAD.MOV.U32 R239, RZ, RZ, R62 ;  /* 0x000000ffffef7224 */ /* 0x000fe200078e003e */
[----:B------:R-:W-:Y:S03]  /*31240*/  LDS R38, [R2+0x4800] ;  /* 0x0048000002267984 */ /* 0x000fe60000000800 */
[----:B------:R-:W-:Y:S01]  /*31250*/  HMMA.1688.F32.TF32 R60, R228, R14, R120 ;  /* 0x0000000ee43c723c */ /* 0x000fe20000081078 */
[----:B------:R-:W-:Y:S07]  /*31260*/  LDS R39, [R0+0x4800] ;  /* 0x0048000000277984 */ /* 0x000fee0000000800 */
[-C--:B------:R-:W-:Y:S01]  /*31270*/  HMMA.1688.F32.TF32 R212, R220, R26.reuse, R212 ;  /* 0x0000001adcd4723c */ /* 0x080fe200000810d4 */
[----:B------:R-:W-:Y:S07]  /*31280*/  LDSM.16.M88.4 R200, [R7+0x23080] ;  /* 0x0230800007c8783b */ /* 0x000fee0000000200 */
[----:B------:R-:W-:Y:S01]  /*31290*/  HMMA.1688.F32.TF32 R152, R224, R26, R180 ;  /* 0x0000001ae098723c */ /* 0x000fe200000810b4 */
[----:B------:R-:W-:-:S07]  /*312a0*/  IMAD.MOV.U32 R64, RZ, RZ, R13 ;  /* 0x000000ffff407224 */ /* 0x000fce00078e000d */
[----:B------:R-:W-:Y:S01]  /*312b0*/  HMMA.1688.F32.TF32 R112, R228, R34, R112 ;  /* 0x00000022e470723c */ /* 0x000fe20000081070 */
[----:B------:R-:W-:-:S07]  /*312c0*/  IMAD.MOV.U32 R65, RZ, RZ, R12 ;  /* 0x000000ffff417224 */ /* 0x000fce00078e000c */
[----:B------:R-:W-:Y:S01]  /*312d0*/  HMMA.1688.F32.TF32 R204, R220, R34, R204 ;  /* 0x00000022dccc723c */ /* 0x000fe200000810cc */
[----:B------:R-:W-:Y:S01]  /*312e0*/  MOV R66, R9 ;  /* 0x0000000900427202 */ /* 0x000fe20000000f00 */
[----:B------:R-:W-:Y:S01]  /*312f0*/  IMAD.MOV.U32 R67, RZ, RZ, R8 ;  /* 0x000000ffff437224 */ /* 0x000fe200078e0008 */
[----:B------:R-:W-:Y:S05]  /*31300*/  LDSM.16.M88.4 R32, [R7+0x22080] ;  /* 0x022080000720783b */ /* 0x000fea0000000200 */
[C---:B------:R-:W-:Y:S08]  /*31310*/  HMMA.1688.F32.TF32 R136, R224.reuse, R10, R164 ;  /* 0x0000000ae088723c */ /* 0x040ff000000810a4 */
[----:B------:R-:W-:Y:S08]  /*31320*/  HMMA.1688.F32.TF32 R132, R224, R14, R160 ;  /* 0x0000000ee084723c */ /* 0x000ff000000810a0 */
[----:B------:R-:W-:Y:S01]  /*31330*/  HMMA.1688.F32.TF32 R168, R220, R10, R196 ;  /* 0x0000000adca8723c */ /* 0x000fe200000810c4 */
[----:B------:R-:W-:Y:S04]  /*31340*/  STL [R1+0x2e28], R172 ;  /* 0x002e28ac01007387 */ /* 0x000fe80000100800 */
[----:B------:R-:W-:Y:S03]  /*31350*/  LDS R88, [R4+0x4080] ;  /* 0x0040800004587984 */ /* 0x000fe60000000800 */
[C---:B------:R-:W-:Y:S01]  /*31360*/  HMMA.1688.F32.TF32 R120, R228.reuse, R26, R240 ;  /* 0x0000001ae478723c */ /* 0x040fe200000810f0 */
[----:B------:R-:W-:Y:S04]  /*31370*/  LDS R90, [R4+0x4880] ;  /* 0x00488000045a7984 */ /* 0x000fe80000000800 */
[----:B------:R-:W-:Y:S02]  /*31380*/  LDS R89, [R5+0x4080] ;  /* 0x0040800005597984 */ /* 0x000fe40000000800 */
[----:B------:R-:W-:Y:S01]  /*31390*/  IMAD.MOV.U32 R240, RZ, RZ, R29 ;  /* 0x000000fffff07224 */ /* 0x000fe200078e001d */
[----:B------:R-:W-:Y:S01]  /*313a0*/  HMMA.1688.F32.TF32 R116, R228, R30, R92 ;  /* 0x0000001ee474723c */ /* 0x000fe2000008105c */
[----:B------:R-:W-:Y:S01]  /*313b0*/  MOV R241, R28 ;  /* 0x0000001c00f17202 */ /* 0x000fe20000000f00 */
[----:B------:R-:W-:Y:S01]  /*313c0*/  IMAD.MOV.U32 R242, RZ, RZ, R25 ;  /* 0x000000fffff27224 */ /* 0x000fe200078e0019 */
[----:B------:R-:W1:Y:S01]  /*313d0*/  LDSM.16.M88.4 R28, [R7+0x21080] ;  /* 0x02108000071c783b */ /* 0x000e620000000200 */
[----:B------:R-:W-:-:S03]  /*313e0*/  IMAD.MOV.U32 R243, RZ, RZ, R24 ;  /* 0x000000fffff37224 */ /* 0x000fc600078e0018 */
[----:B------:R-:W2:Y:S01]  /*313f0*/  LDSM.16.M88.4 R24, [R7+0x20080] ;  /* 0x020080000718783b */ /* 0x000ea20000000200 */
[C---:B------:R-:W-:Y:S01]  /*31400*/  HMMA.1688.F32.TF32 R124, R228.reuse, R22, R248 ;  /* 0x00000016e47c723c */ /* 0x040fe200000810f8 */
[----:B------:R-:W-:Y:S01]  /*31410*/  IMAD.MOV.U32 R53, RZ, RZ, R60 ;  /* 0x000000ffff357224 */ /* 0x000fe200078e003c */
[----:B------:R-:W-:Y:S01]  /*31420*/  MOV R60, R21 ;  /* 0x00000015003c7202 */ /* 0x000fe20000000f00 */
[----:B------:R-:W-:Y:S01]  /*31430*/  IMAD.MOV.U32 R54, RZ, RZ, R61 ;  /* 0x000000ffff367224 */ /* 0x000fe200078e003d */
[----:B------:R-:W-:Y:S01]  /*31440*/  MOV R55, R62 ;  /* 0x0000003e00377202 */ /* 0x000fe20000000f00 */
[----:B------:R-:W-:Y:S01]  /*31450*/  IMAD.MOV.U32 R61, RZ, RZ, R20 ;  /* 0x000000ffff3d7224 */ /* 0x000fe200078e0014 */
[----:B------:R-:W-:Y:S02]  /*31460*/  LDSM.16.M88.4 R8, [R7+0x26080] ;  /* 0x026080000708783b */ /* 0x000fe40000000200 */
[----:B------:R-:W-:Y:S01]  /*31470*/  HMMA.1688.F32.TF32 R228, R228, R18, R156 ;  /* 0x00000012e4e4723c */ /* 0x000fe2000008109c */
[----:B------:R-:W-:Y:S01]  /*31480*/  IMAD.MOV.U32 R236, RZ, RZ, R63 ;  /* 0x000000ffffec7224 */ /* 0x000fe200078e003f */
[----:B------:R-:W-:Y:S01]  /*31490*/  MOV R63, R16 ;  /* 0x00000010003f7202 */ /* 0x000fe20000000f00 */
[----:B------:R-:W-:Y:S01]  /*314a0*/  IMAD.MOV.U32 R62, RZ, RZ, R17 ;  /* 0x000000ffff3e7224 */ /* 0x000fe200078e0011 */
[----:B------:R-:W-:Y:S04]  /*314b0*/  LDS R91, [R5+0x4880] ;  /* 0x00488000055b7984 */ /* 0x000fe80000000800 */
[----:B------:R-:W-:Y:S08]  /*314c0*/  HMMA.1688.F32.TF32 R156, R224, R22, R184 ;  /* 0x00000016e09c723c */ /* 0x000ff000000810b8 */
[C---:B------:R-:W-:Y:S01]  /*314d0*/  HMMA.1688.F32.TF32 R164, R220.reuse, R14, R192 ;  /* 0x0000000edca4723c */ /* 0x040fe200000810c0 */
[----:B------:R-:W-:Y:S04]  /*314e0*/  LDSM.16.M88.4 R12, [R7+0x25080] ;  /* 0x02508000070c783b */ /* 0x000fe80000000200 */
[----:B------:R-:W-:Y:S03]  /*314f0*/  STL [R1+0x2e24], R173 ;  /* 0x002e24ad01007387 */ /* 0x000fe60000100800 */
[----:B------:R-:W-:Y:S01]  /*31500*/  HMMA.1688.F32.TF32 R20, R220, R22, R216 ;  /* 0x00000016dc14723c */ /* 0x000fe200000810d8 */
[----:B------:R-:W-:Y:S01]  /*31510*/  LDSM.16.M88.4 R216, [R7+0x27080] ;  /* 0x0270800007d8783b */ /* 0x000fe20000000200 */
[----:B------:R-:W-:-:S03]  /*31520*/  IMAD.MOV.U32 R161, RZ, RZ, R252 ;  /* 0x000000ffffa17224 */ /* 0x000fc600078e00fc */
[----:B------:R-:W-:Y:S03]  /*31530*/  LDS R248, [R4+0x4000] ;  /* 0x0040000004f87984 */ /* 0x000fe60000000800 */
[-C--:B------:R-:W-:Y:S01]  /*31540*/  HMMA.1688.F32.TF32 R224, R224, R18.reuse, R188 ;  /* 0x00000012e0e0723c */ /* 0x080fe200000810bc */
[----:B------:R-:W-:Y:S04]  /*31550*/  LDS R250, [R4+0x4800] ;  /* 0x0048000004fa7984 */ /* 0x000fe80000000800 */
[----:B------:R-:W-:Y:S03]  /*31560*/  LDS R249, [R5+0x4000] ;  /* 0x0040000005f97984 */ /* 0x000fe60000000800 */
[----:B------:R-:W-:Y:S01]  /*31570*/  HMMA.1688.F32.TF32 R220, R220, R18, R244 ;  /* 0x00000012dcdc723c */ /* 0x000fe200000810f4 */
[----:B------:R-:W3:Y:S04]  /*31580*/  LDSM.16.M88.4 R16, [R7+0x24080] ;  /* 0x024080000710783b */ /* 0x000ee80000000200 */
[----:B------:R4:W-:Y:S03]  /*31590*/  STL [R1+0x2e20], R174 ;  /* 0x002e20ae01007387 */ /* 0x0009e60000100800 */
[C---:B-1----:R-:W-:Y:S01]  /*315a0*/  HMMA.1688.F32.TF32 R60, R36.reuse, R28, R60 ;  /* 0x0000001c243c723c */ /* 0x042fe2000008103c */
[----:B------:R1:W-:Y:S04]  /*315b0*/  STL [R1+0x2e1c], R175 ;  /* 0x002e1caf01007387 */ /* 0x0003e80000100800 */
[----:B------:R-:W-:Y:S03]  /*315c0*/  STL [R1+0x2e34], R204 ;  /* 0x002e34cc01007387 */ /* 0x000fe60000100800 */
[----:B--2---:R-:W-:Y:S01]  /*315d0*/  HMMA.1688.F32.TF32 R64, R36, R24, R64 ;  /* 0x000000182440723c */ /* 0x004fe20000081040 */
[----:B------:R-:W-:Y:S04]  /*315e0*/  STL [R1+0x2e30], R205 ;  /* 0x002e30cd01007387 */ /* 0x000fe80000100800 */
[----:B------:R-:W-:Y:S04]  /*315f0*/  STL [R1+0x2e2c], R206 ;  /* 0x002e2cce01007387 */ /* 0x000fe80000100800 */
[----:B------:R2:W-:Y:S04]  /*31600*/  STL [R1+0x2e18], R207 ;  /* 0x002e18cf01007387 */ /* 0x0005e80000100800 */
        /* <DEDUP_REMOVED lines=10> */
[----:B---3--:R-:W-:Y:S04]  /*316b0*/  STL [R1+0x2e04], R18 ;  /* 0x002e041201007387 */ /* 0x008fe80000100800 */
[----:B------:R-:W-:Y:S01]  /*316c0*/  STL [R1+0x2df0], R19 ;  /* 0x002df01301007387 */ /* 0x000fe20000100800 */
[----:B------:R-:W-:-:S03]  /*316d0*/  IMAD.MOV.U32 R173, RZ, RZ, R60 ;  /* 0x000000ffffad7224 */ /* 0x000fc600078e003c */
[----:B------:R-:W-:Y:S01]  /*316e0*/  STL [R1+0x2e14], R14 ;  /* 0x002e140e01007387 */ /* 0x000fe20000100800 */
[----:B----4-:R-:W-:Y:S01]  /*316f0*/  MOV R174, R61 ;  /* 0x0000003d00ae7202 */ /* 0x010fe20000000f00 */
[----:B-1----:R-:W-:Y:S02]  /*31700*/  IMAD.MOV.U32 R175, RZ, RZ, R62 ;  /* 0x000000ffffaf7224 */ /* 0x002fe400078e003e */
[----:B------:R-:W-:Y:S01]  /*31710*/  STL [R1+0x2e10], R15 ;  /* 0x002e100f01007387 */ /* 0x000fe20000100800 */
[----:B--2---:R-:W-:-:S03]  /*31720*/  IMAD.MOV.U32 R207, RZ, RZ, R63 ;  /* 0x000000ffffcf7224 */ /* 0x004fc600078e003f */
[----:B------:R-:W-:Y:S01]  /*31730*/  STL [R1+0x2dec], R10 ;  /* 0x002dec0a01007387 */ /* 0x000fe20000100800 */
[----:B------:R-:W-:Y:S03]  /*31740*/  HMMA.1688.F32.TF32 R60, R36, R32, R240 ;  /* 0x00000020243c723c */ /* 0x000fe600000810f0 */
[----:B------:R-:W-:Y:S04]  /*31750*/  STL [R1+0x2de8], R11 ;  /* 0x002de80b01007387 */ /* 0x000fe80000100800 */
[----:B------:R-:W-:Y:S04]  /*31760*/  STL [R1+0x2de4], R218 ;  /* 0x002de4da01007387 */ /* 0x000fe80000100800 */
[----:B------:R-:W-:Y:S04]  /*31770*/  STL [R1+0x2de0], R219 ;  /* 0x002de0db01007387 */ /* 0x000fe80000100800 */
[----:B------:R-:W-:Y:S04]  /*31780*/  STL [R1+0x2bd8], R7 ;  /* 0x002bd80701007387 */ /* 0x000fe80000100800 */
[----:B------:R1:W-:Y:S04]  /*31790*/  STL.64 [R1+0xe0], R64 ;  /* 0x0000e04001007387 */ /* 0x0003e80000100a00 */
[----:B------:R2:W-:Y:S04]  /*317a0*/  STL.64 [R1+0xe8], R66 ;  /* 0x0000e84201007387 */ /* 0x0005e80000100a00 */
        /* <DEDUP_REMOVED lines=16> */
[----:B------:R-:W-:-:S03]  /*318b0*/  MOV R204, R60 ;  /* 0x0000003c00cc7202 */ /* 0x000fc60000000f00 */
[----:B-1----:R-:W4:Y:S01]  /*318c0*/  LDL.LU R64, [R1+0x220] ;  /* 0x0002200001407983 */ /* 0x002f220000300800 */
[----:B------:R-:W-:-:S03]  /*318d0*/  IMAD.MOV.U32 R205, RZ, RZ, R61 ;  /* 0x000000ffffcd7224 */ /* 0x000fc600078e003d */
[----:B------:R-:W4:Y:S01]  /*318e0*/  LDL.LU R65, [R1+0x224] ;  /* 0x0002240001417983 */ /* 0x000f220000300800 */
[----:B------:R-:W-:-:S03]  /*318f0*/  IMAD.MOV.U32 R206, RZ, RZ, R62 ;  /* 0x000000ffffce7224 */ /* 0x000fc600078e003e */
[----:B--2---:R-:W4:Y:S01]  /*31900*/  LDL.LU R66, [R1+0x228] ;  /* 0x0002280001427983 */ /* 0x004f220000300800 */
[----:B------:R-:W-:-:S03]  /*31910*/  MOV R172, R63 ;  /* 0x0000003f00ac7202 */ /* 0x000fc60000000f00 */
        /* <DEDUP_REMOVED lines=26> */
[----:B------:R-:W1:Y:S01]  /*31ac0*/  LDS R251, [R5+0x4800] ;  /* 0x0048000005fb7984 */ /* 0x000e620000000800 */
[----:B------:R-:W-:Y:S01]  /*31ad0*/  IMAD.MOV.U32 R162, RZ, RZ, R6 ;  /* 0x000000ffffa27224 */ /* 0x000fe200078e0006 */
[----:B------:R-:W-:-:S02]  /*31ae0*/  MOV R163, R3 ;  /* 0x0000000300a37202 */ /* 0x000fc40000000f00 */
[----:B------:R-:W-:Y:S04]  /*31af0*/  LDS R92, [R2+0x4080] ;  /* 0x00408000025c7984 */ /* 0x000fe80000000800 */
[----:B------:R-:W-:Y:S04]  /*31b00*/  LDS R94, [R2+0x4880] ;  /* 0x00488000025e7984 */ /* 0x000fe80000000800 */
[----:B------:R-:W-:Y:S04]  /*31b10*/  LDS R93, [R0+0x4080] ;  /* 0x00408000005d7984 */ /* 0x000fe80000000800 */
[----:B------:R-:W-:Y:S01]  /*31b20*/  LDS R95, [R0+0x4880] ;  /* 0x00488000005f7984 */ /* 0x000fe20000000800 */
[C---:B---3--:R-:W-:Y:S08]  /*31b30*/  HMMA.1688.F32.TF32 R68, R36.reuse, R200, R68 ;  /* 0x000000c82444723c */ /* 0x048ff00000081044 */
[C---:B----4-:R-:W-:Y:S08]  /*31b40*/  HMMA.1688.F32.TF32 R64, R36.reuse, R16, R64 ;  /* 0x000000102440723c */ /* 0x050ff00000081040 */
[----:B--2---:R-:W-:Y:S08]  /*31b50*/  HMMA.1688.F32.TF32 R60, R36, R12, R60 ;  /* 0x0000000c243c723c */ /* 0x004ff0000008103c */
[----:B------:R-:W-:Y:S01]  /*31b60*/  MOV R210, R70 ;  /* 0x0000004600d27202 */ /* 0x000fe20000000f00 */
[----:B------:R-:W-:-:S02]  /*31b70*/  IMAD.MOV.U32 R211, RZ, RZ, R71 ;  /* 0x000000ffffd37224 */ /* 0x000fc400078e0047 */
[----:B------:R-:W-:Y:S01]  /*31b80*/  IMAD.MOV.U32 R208, RZ, RZ, R68 ;  /* 0x000000ffffd07224 */ /* 0x000fe200078e0044 */
[----:B------:R-:W2:Y:S01]  /*31b90*/  LDL.LU.64 R70, [R1+0x2f00] ;  /* 0x002f000001467983 */ /* 0x000ea20000300a00 */
[----:B------:R-:W-:-:S03]  /*31ba0*/  IMAD.MOV.U32 R209, RZ, RZ, R69 ;  /* 0x000000ffffd17224 */ /* 0x000fc600078e0045 */
[----:B------:R-:W-:Y:S01]  /*31bb0*/  MOV R15, R66 ;  /* 0x00000042000f7202 */ /* 0x000fe20000000f00 */
[----:B------:R-:W2:Y:S01]  /*31bc0*/  LDL.LU.64 R68, [R1+0x2ef8] ;  /* 0x002ef80001447983 */ /* 0x000ea20000300a00 */
[----:B------:R-:W-:Y:S01]  /*31bd0*/  IMAD.MOV.U32 R30, RZ, RZ, R67 ;  /* 0x000000ffff1e7224 */ /* 0x000fe200078e0043 */
[----:B------:R-:W-:Y:S02]  /*31be0*/  HMMA.1688.F32.TF32 R240, R36, R8, R240 ;  /* 0x0000000824f0723c */ /* 0x000fe400000810f0 */
[----:B------:R3:W-:Y:S01]  /*31bf0*/  STL [R1+0xa0], R64 ;  /* 0x0000a04001007387 */ /* 0x0007e20000100800 */
[----:B------:R-:W-:Y:S02]  /*31c00*/  IMAD.MOV.U32 R14, RZ, RZ, R65 ;  /* 0x000000ffff0e7224 */ /* 0x000fe400078e0041 */
[----:B------:R-:W-:Y:S01]  /*31c10*/  MOV R18, R61 ;  /* 0x0000003d00127202 */ /* 0x000fe20000000f00 */
[----:B------:R-:W-:Y:S01]  /*31c20*/  IMAD.MOV.U32 R34, RZ, RZ, R62 ;  /* 0x000000ffff227224 */ /* 0x000fe200078e003e */
[----:B------:R-:W4:Y:S01]  /*31c30*/  LDL.LU.64 R66, [R1+0x2ef0] ;  /* 0x002ef00001427983 */ /* 0x000f220000300a00 */
[----:B------:R-:W-:-:S02]  /*31c40*/  IMAD.MOV.U32 R35, RZ, RZ, R63 ;  /* 0x000000ffff237224 */ /* 0x000fc400078e003f */
[----:B------:R-:W-:Y:S01]  /*31c50*/  IMAD.MOV.U32 R31, RZ, RZ, R60 ;  /* 0x000000ffff1f7224 */ /* 0x000fe200078e003c */
[----:B---3--:R-:W4:Y:S04]  /*31c60*/  LDL.LU.64 R64, [R1+0x2ee8] ;  /* 0x002ee80001407983 */ /* 0x008f280000300a00 */
[----:B------:R-:W3:Y:S04]  /*31c70*/  LDL.LU.64 R62, [R1+0x2ee0] ;  /* 0x002ee000013e7983 */ /* 0x000ee80000300a00 */
[----:B------:R-:W3:Y:S05]  /*31c80*/  LDL.LU.64 R60, [R1+0x2ed8] ;  /* 0x002ed800013c7983 */ /* 0x000eea0000300a00 */
[----:B------:R-:W-:Y:S01]  /*31c90*/  IMAD.MOV.U32 R19, RZ, RZ, R242 ;  /* 0x000000ffff137224 */ /* 0x000fe200078e00f2 */
[----:B------:R-:W-:Y:S01]  /*31ca0*/  MOV R252, R243 ;  /* 0x000000f300fc7202 */ /* 0x000fe20000000f00 */
[----:B------:R-:W-:Y:S01]  /*31cb0*/  IMAD.MOV.U32 R203, RZ, RZ, R241 ;  /* 0x000000ffffcb7224 */ /* 0x000fe200078e00f1 */
[----:B------:R-:W-:Y:S01]  /*31cc0*/  MOV R202, R240 ;  /* 0x000000f000ca7202 */ /* 0x000fe20000000f00 */
[----:B------:R-:W2:Y:S04]  /*31cd0*/  LDL.LU.64 R242, [R1+0x2ed0] ;  /* 0x002ed00001f27983 */ /* 0x000ea80000300a00 */
[----:B------:R-:W2:Y:S01]  /*31ce0*/  LDL.LU.64 R240, [R1+0x2ec8] ;  /* 0x002ec80001f07983 */ /* 0x000ea20000300a00 */
[----:B------:R-:W-:Y:S08]  /*31cf0*/  HMMA.1688.F32.TF32 R36, R36, R216, R244 ;  /* 0x000000d82424723c */ /* 0x000ff000000810f4 */
[C---:B-1----:R-:W-:Y:S11]  /*31d00*/  HMMA.1688.F32.TF32 R196, R248.reuse, R24, R196 ;  /* 0x00000018f8c4723c */ /* 0x042ff600000810c4 */
[----:B------:R-:W-:Y:S04]  /*31d10*/  @!UPT UIADD3 URZ, URZ, URZ, URZ ;  /* 0x0000003f3f3ff290 */ /* 0x000fe8000fffe03f */
[----:B------:R1:W-:Y:S01]  /*31d20*/  STL.64 [R1+0x70], R36 ;  /* 0x0000702401007387 */ /* 0x0003e20000100a00 */
[----:B------:R-:W-:Y:S02]  /*31d30*/  IMAD.MOV.U32 R10, RZ, RZ, R38 ;  /* 0x000000ffff0a7224 */ /* 0x000fe400078e0026 */
[----:B------:R-:W-:Y:S02]  /*31d40*/  IMAD.MOV.U32 R11, RZ, RZ, R39 ;  /* 0x000000ffff0b7224 */ /* 0x000fe400078e0027 */
[C---:B-1----:R-:W-:Y:S03]  /*31d50*/  HMMA.1688.F32.TF32 R36, R248.reuse, R28, R192 ;  /* 0x0000001cf824723c */ /* 0x042fe600000810c0 */
[----:B------:R-:W-:Y:S04]  /*31d60*/  STL.64 [R1+0x60], R196 ;  /* 0x000060c401007387 */ /* 0x000fe80000100a00 */
[----:B------:R-:W-:Y:S01]  /*31d70*/  STL.64 [R1+0x68], R198 ;  /* 0x000068c601007387 */ /* 0x000fe20000100a00 */
[C---:B------:R-:W-:Y:S03]  /*31d80*/  HMMA.1688.F32.TF32 R188, R248.reuse, R32, R188 ;  /* 0x00000020f8bc723c */ /* 0x040fe600000810bc */
[----:B------:R-:W-:Y:S04]  /*31d90*/  LDS R196, [R4+0x4180] ;  /* 0x0041800004c47984 */ /* 0x000fe80000000800 */
[----:B------:R-:W-:Y:S01]  /*31da0*/  LDS R198, [R4+0x4980] ;  /* 0x0049800004c67984 */ /* 0x000fe20000000800 */
[C---:B------:R-:W-:Y:S03]  /*31db0*/  HMMA.1688.F32.TF32 R184, R248.reuse, R200, R184 ;  /* 0x000000c8f8b8723c */ /* 0x040fe600000810b8 */
[----:B------:R-:W-:Y:S04]  /*31dc0*/  LDS R197, [R5+0x4180] ;  /* 0x0041800005c57984 */ /* 0x000fe80000000800 */
[----:B------:R-:W1:Y:S04]  /*31dd0*/  LDS R199, [R5+0x4980] ;  /* 0x0049800005c77984 */ /* 0x000e680000000800 */
[----:B------:R-:W-:Y:S04]  /*31de0*/  STL.64 [R1+0x50], R36 ;  /* 0x0000502401007387 */ /* 0x000fe80000100a00 */
[----:B------:R1:W-:Y:S02]  /*31df0*/  STL.64 [R1+0x58], R38 ;  /* 0x0000582601007387 */ /* 0x0003e40000100a00 */
[C---:B-1----:R-:W-:Y:S02]  /*31e00*/  HMMA.1688.F32.TF32 R36, R248.reuse, R16, R180 ;  /* 0x00000010f824723c */ /* 0x042fe400000810b4 */
[----:B------:R-:W-:Y:S04]  /*31e10*/  STL.64 [R1+0x40], R188 ;  /* 0x000040bc01007387 */ /* 0x000fe80000100a00 */
[----:B------:R-:W-:Y:S04]  /*31e20*/  STL.64 [R1+0x48], R190 ;  /* 0x000048be01007387 */ /* 0x000fe80000100a00 */
[----:B------:R-:W-:Y:S01]  /*31e30*/  STL.64 [R1+0x30], R184 ;  /* 0x000030b801007387 */ /* 0x000fe20000100a00 */
[----:B------:R-:W-:Y:S03]  /*31e40*/  HMMA.1688.F32.TF32 R176, R248, R12, R176 ;  /* 0x0000000cf8b0723c */ /* 0x000fe600000810b0 */
[----:B------:R-:W-:Y:S09]  /*31e50*/  STL.64 [R1+0x38], R186 ;  /* 0x000038ba01007387 */ /* 0x000ff20000100a00 */
[----:B------:R-:W-:Y:S01]  /*31e60*/  STL [R1+0x20], R36 ;  /* 0x0000202401007387 */ /* 0x000fe20000100800 */
[----:B------:R-:W-:Y:S01]  /*31e70*/  MOV R218, R37 ;  /* 0x0000002500da7202 */ /* 0x000fe20000000f00 */
[----:B------:R-:W-:-:S02]  /*31e80*/  IMAD.MOV.U32 R219, RZ, RZ, R38 ;  /* 0x000000ffffdb7224 */ /* 0x000fc400078e0026 */
[----:B------:R1:W-:Y:S02]  /*31e90*/  STL [R1+0x2c], R39 ;  /* 0x00002c2701007387 */ /* 0x0003e40000100800 */
[----:B-1----:R-:W-:Y:S05]  /*31ea0*/  HMMA.1688.F32.TF32 R36, R248, R8, R160 ;  /* 0x00000008f824723c */ /* 0x002fea00000810a0 */
[----:B------:R1:W-:Y:S01]  /*31eb0*/  STL.64 [R1+0x10], R176 ;  /* 0x000010b001007387 */ /* 0x0003e20000100a00 */
[----:B------:R-:W-:Y:S01]  /*31ec0*/  IMAD.MOV.U32 R188, RZ, RZ, R53 ;  /* 0x000000ffffbc7224 */ /* 0x000fe200078e0035 */
[----:B------:R-:W-:Y:S02]  /*31ed0*/  MOV R189, R54 ;  /* 0x0000003600bd7202 */ /* 0x000fe40000000f00 */
[----:B------:R1:W-:Y:S01]  /*31ee0*/  STL.64 [R1+0x18], R178 ;  /* 0x000018b201007387 */ /* 0x0003e20000100a00 */
[----:B------:R-:W-:-:S02]  /*31ef0*/  IMAD.MOV.U32 R190, RZ, RZ, R55 ;  /* 0x000000ffffbe7224 */ /* 0x000fc400078e0037 */
[----:B------:R-:W-:Y:S02]  /*31f00*/  IMAD.MOV.U32 R191, RZ, RZ, R236 ;  /* 0x000000ffffbf7224 */ /* 0x000fe400078e00ec */
[----:B------:R-:W-:Y:S01]  /*31f10*/  IMAD.MOV.U32 R184, RZ, RZ, R49 ;  /* 0x000000ffffb87224 */ /* 0x000fe200078e0031 */
[----:B------:R-:W-:Y:S01]  /*31f20*/  MOV R186, R44 ;  /* 0x0000002c00ba7202 */ /* 0x000fe20000000f00 */
[----:B------:R-:W-:Y:S01]  /*31f30*/  IMAD.MOV.U32 R185, RZ, RZ, R50 ;  /* 0x000000ffffb97224 */ /* 0x000fe200078e0032 */
[----:B------:R-:W-:Y:S01]  /*31f40*/  MOV R180, R46 ;  /* 0x0000002e00b47202 */ /* 0x000fe20000000f00 */
[----:B------:R-:W-:Y:S02]  /*31f50*/  IMAD.MOV.U32 R187, RZ, RZ, R96 ;  /* 0x000000ffffbb7224 */ /* 0x000fe400078e0060 */
[----:B------:R-:W-:Y:S01]  /*31f60*/  IMAD.MOV.U32 R181, RZ, RZ, R47 ;  /* 0x000000ffffb57224 */ /* 0x000fe200078e002f */
[----:B------:R-:W-:Y:S01]  /*31f70*/  MOV R183, R41 ;  /* 0x0000002900b77202 */ /* 0x000fe20000000f00 */
[----:B------:R-:W-:Y:S01]  /*31f80*/  IMAD.MOV.U32 R182, RZ, RZ, R40 ;  /* 0x000000ffffb67224 */ /* 0x000fe200078e0028 */
[----:B------:R-:W-:Y:S01]  /*31f90*/  HMMA.1688.F32.TF32 R164, R196, R24, R164 ;  /* 0x00000018c4a4723c */ /* 0x000fe200000810a4 */
[----:B------:R-:W-:-:S07]  /*31fa0*/  IMAD.MOV.U32 R192, RZ, RZ, R131 ;  /* 0x000000ffffc07224 */ /* 0x000fce00078e0083 */
[----:B--2---:R-:W-:Y:S01]  /*31fb0*/  HMMA.1688.F32.TF32 R248, R248, R216, R240 ;  /* 0x000000d8f8f8723c */ /* 0x004fe200000810f0 */
[----:B------:R-:W-:Y:S04]  /*31fc0*/  STL [R1], R36 ;  /* 0x0000002401007387 */ /* 0x000fe80000100800 */
[----:B------:R-:W2:Y:S04]  /*31fd0*/  LDL.LU R53, [R1+0x2ec4] ;  /* 0x002ec40001357983 */ /* 0x000ea80000300800 */
[----:B------:R-:W2:Y:S04]  /*31fe0*/  LDL.LU R54, [R1+0x2ec0] ;  /* 0x002ec00001367983 */ /* 0x000ea80000300800 */
[----:B------:R-:W2:Y:S04]  /*31ff0*/  LDL.LU R55, [R1+0x2ebc] ;  /* 0x002ebc0001377983 */ /* 0x000ea80000300800 */
[----:B------:R-:W2:Y:S01]  /*32000*/  LDL.LU R236, [R1+0x2eb8] ;  /* 0x002eb80001ec7983 */ /* 0x000ea20000300800 */
[----:B-1----:R-:W-:Y:S01]  /*32010*/  IMAD.MOV.U32 R176, RZ, RZ, R107 ;  /* 0x000000ffffb07224 */ /* 0x002fe200078e006b */
[----:B------:R-:W-:Y:S01]  /*32020*/  MOV R177, R100 ;  /* 0x0000006400b17202 */ /* 0x000fe20000000f00 */
[----:B------:R-:W-:Y:S01]  /*32030*/  IMAD.MOV.U32 R178, RZ, RZ, R101 ;  /* 0x000000ffffb27224 */ /* 0x000fe200078e0065 */
[----:B------:R-:W-:Y:S01]  /*32040*/  HMMA.1688.F32.TF32 R168, R196, R28, R168 ;  /* 0x0000001cc4a8723c */ /* 0x000fe200000810a8 */
[----:B------:R-:W-:Y:S01]  /*32050*/  IMAD.MOV.U32 R179, RZ, RZ, R102 ;  /* 0x000000ffffb37224 */ /* 0x000fe200078e0066 */
[----:B------:R1:W-:Y:S04]  /*32060*/  STL.64 [R1+0x2db8], R250 ;  /* 0x002db8fa01007387 */ /* 0x0003e80000100a00 */
[----:B------:R4:W-:Y:S01]  /*32070*/  STL.64 [R1+0x2db0], R248 ;  /* 0x002db0f801007387 */ /* 0x0009e20000100a00 */
[----:B------:R-:W-:Y:S01]  /*32080*/  IMAD.MOV.U32 R7, RZ, RZ, R37 ;  /* 0x000000ffff077224 */ /* 0x000fe200078e0025 */
[----:B------:R-:W-:Y:S01]  /*32090*/  MOV R6, R38 ;  /* 0x0000002600067202 */ /* 0x000fe20000000f00 */
[----:B------:R-:W-:Y:S01]  /*320a0*/  IMAD.MOV.U32 R3, RZ, RZ, R39 ;  /* 0x000000ffff037224 */ /* 0x000fe200078e0027 */
[----:B------:R-:W-:Y:S01]  /*320b0*/  MOV R194, R129 ;  /* 0x0000008100c27202 */ /* 0x000fe20000000f00 */
[----:B------:R-:W-:-:S02]  /*320c0*/  IMAD.MOV.U32 R193, RZ, RZ, R130 ;  /* 0x000000ffffc17224 */ /* 0x000fc400078e0082 */
[----:B------:R-:W-:Y:S01]  /*320d0*/  IMAD.MOV.U32 R195, RZ, RZ, R128 ;  /* 0x000000ffffc37224 */ /* 0x000fe200078e0080 */
[C---:B---3--:R-:W-:Y:S01]  /*320e0*/  HMMA.1688.F32.TF32 R60, R88.reuse, R28, R60 ;  /* 0x0000001c583c723c */ /* 0x048fe2000008103c */
[----:B-1----:R-:W-:Y:S01]  /*320f0*/  IMAD.MOV.U32 R250, RZ, RZ, R239 ;  /* 0x000000fffffa7224 */ /* 0x002fe200078e00ef */
[----:B------:R-:W-:Y:S01]  /*32100*/  MOV R251, R48 ;  /* 0x0000003000fb7202 */ /* 0x000fe20000000f00 */
[----:B------:R-:W-:Y:S01]  /*32110*/  LDS R128, [R4+0x4100] ;  /* 0x0041000004807984 */ /* 0x000fe20000000800 */
[----:B----4-:R-:W-:Y:S01]  /*32120*/  MOV R248, R237 ;  /* 0x000000ed00f87202 */ /* 0x010fe20000000f00 */
[----:B------:R-:W-:Y:S02]  /*32130*/  IMAD.MOV.U32 R249, RZ, RZ, R238 ;  /* 0x000000fffff97224 */ /* 0x000fe400078e00ee */
[----:B------:R-:W2:Y:S04]  /*32140*/  LDL.LU R237, [R1+0x2eb4] ;  /* 0x002eb40001ed7983 */ /* 0x000ea80000300800 */
[----:B------:R-:W2:Y:S04]  /*32150*/  LDL.LU R238, [R1+0x2eb0] ;  /* 0x002eb00001ee7983 */ /* 0x000ea80000300800 */
[----:B------:R-:W2:Y:S04]  /*32160*/  LDL.LU R239, [R1+0x2eac] ;  /* 0x002eac0001ef7983 */ /* 0x000ea80000300800 */
[----:B------:R-:W3:Y:S04]  /*32170*/  LDL.LU R48, [R1+0x2ea8] ;  /* 0x002ea80001307983 */ /* 0x000ee80000300800 */
[----:B------:R-:W3:Y:S04]  /*32180*/  LDL.LU R49, [R1+0x2ea4] ;  /* 0x002ea40001317983 */ /* 0x000ee80000300800 */
[----:B------:R-:W3:Y:S04]  /*32190*/  LDL.LU R50, [R1+0x2ea0] ;  /* 0x002ea00001327983 */ /* 0x000ee80000300800 */
[----:B------:R-:W4:Y:S04]  /*321a0*/  LDL.LU R44, [R1+0x2e9c] ;  /* 0x002e9c00012c7983 */ /* 0x000f280000300800 */
[----:B------:R-:W3:Y:S01]  /*321b0*/  LDL.LU R96, [R1+0x2e98] ;  /* 0x002e980001607983 */ /* 0x000ee20000300800 */
[C---:B------:R-:W-:Y:S03]  /*321c0*/  HMMA.1688.F32.TF32 R64, R88.reuse, R32, R64 ;  /* 0x000000205840723c */ /* 0x040fe60000081040 */
[----:B------:R-:W-:Y:S04]  /*321d0*/  LDS R130, [R4+0x4900] ;  /* 0x0049000004827984 */ /* 0x000fe80000000800 */
[----:B------:R-:W-:Y:S01]  /*321e0*/  LDS R129, [R5+0x4100] ;  /* 0x0041000005817984 */ /* 0x000fe20000000800 */
[C---:B------:R-:W-:Y:S03]  /*321f0*/  HMMA.1688.F32.TF32 R68, R88.reuse, R200, R68 ;  /* 0x000000c85844723c */ /* 0x040fe60000081044 */
[----:B------:R-:W-:Y:S04]  /*32200*/  LDS R131, [R5+0x4900] ;  /* 0x0049000005837984 */ /* 0x000fe80000000800 */
[----:B------:R-:W-:Y:S01]  /*32210*/  LDS R160, [R2+0x4180] ;  /* 0x0041800002a07984 */ /* 0x000fe20000000800 */
[C---:B------:R-:W-:Y:S03]  /*32220*/  HMMA.1688.F32.TF32 R72, R88.reuse, R16, R72 ;  /* 0x000000105848723c */ /* 0x040fe60000081048 */
[----:B------:R-:W-:Y:S04]  /*32230*/  LDS R162, [R2+0x4980] ;  /* 0x0049800002a27984 */ /* 0x000fe80000000800 */
[----:B------:R-:W-:Y:S01]  /*32240*/  LDS R161, [R0+0x4180] ;  /* 0x0041800000a17984 */ /* 0x000fe20000000800 */
[----:B------:R-:W-:Y:S03]  /*32250*/  HMMA.1688.F32.TF32 R76, R88, R12, R76 ;  /* 0x0000000c584c723c */ /* 0x000fe6000008104c */
[----:B------:R-:W-:Y:S05]  /*32260*/  LDS R163, [R0+0x4980] ;  /* 0x0049800000a37984 */ /* 0x000fea0000000800 */
[----:B--2---:R-:W-:Y:S11]  /*32270*/  HMMA.1688.F32.TF32 R244, R92, R24, R236 ;  /* 0x000000185cf4723c */ /* 0x004ff600000810ec */
[----:B------:R-:W-:Y:S11]  /*32280*/  @!UPT UIADD3 URZ, URZ, URZ, URZ ;  /* 0x0000003f3f3ff290 */ /* 0x000ff6000fffe03f */
[----:B------:R-:W-:Y:S01]  /*32290*/  @!UPT UIADD3 URZ, URZ, URZ, URZ ;  /* 0x0000003f3f3ff290 */ /* 0x000fe2000fffe03f */
[----:B------:R1:W-:Y:S04]  /*322a0*/  STL.64 [R1+0x2dc8], R246 ;  /* 0x002dc8f601007387 */ /* 0x0003e80000100a00 */
[----:B------:R2:W-:Y:S01]  /*322b0*/  STL.64 [R1+0x2dc0], R244 ;  /* 0x002dc0f401007387 */ /* 0x0005e20000100a00 */
[----:B-1----:R-:W-:Y:S02]  /*322c0*/  IMAD.MOV.U32 R246, RZ, RZ, R99 ;  /* 0x000000fffff67224 */ /* 0x002fe400078e0063 */
[----:B--2---:R-:W-:Y:S01]  /*322d0*/  IMAD.MOV.U32 R244, RZ, RZ, R97 ;  /* 0x000000fffff47224 */ /* 0x004fe200078e0061 */
[----:B------:R-:W-:Y:S01]  /*322e0*/  MOV R245, R98 ;  /* 0x0000006200f57202 */ /* 0x000fe20000000f00 */
[----:B------:R-:W3:Y:S04]  /*322f0*/  LDL.LU R97, [R1+0x2e94] ;  /* 0x002e940001617983 */ /* 0x000ee80000300800 */
[----:B------:R-:W3:Y:S04]  /*32300*/  LDL.LU R98, [R1+0x2e90] ;  /* 0x002e900001627983 */ /* 0x000ee80000300800 */
[----:B------:R-:W3:Y:S01]  /*32310*/  LDL.LU R99, [R1+0x2e8c] ;  /* 0x002e8c0001637983 */ /* 0x000ee20000300800 */
[----:B------:R-:W-:-:S03]  /*32320*/  IMAD.MOV.U32 R247, RZ, RZ, R45 ;  /* 0x000000fffff77224 */ /* 0x000fc600078e002d */
[----:B------:R-:W4:Y:S04]  /*32330*/  LDL.LU R45, [R1+0x2e88] ;  /* 0x002e8800012d7983 */ /* 0x000f280000300800 */
[----:B------:R-:W4:Y:S04]  /*32340*/  LDL.LU R46, [R1+0x2e84] ;  /* 0x002e8400012e7983 */ /* 0x000f280000300800 */
[----:B------:R-:W4:Y:S04]  /*32350*/  LDL.LU R47, [R1+0x2e80] ;  /* 0x002e8000012f7983 */ /* 0x000f280000300800 */
[----:B------:R-:W2:Y:S04]  /*32360*/  LDL.LU R40, [R1+0x2e7c] ;  /* 0x002e7c0001287983 */ /* 0x000ea80000300800 */
[----:B------:R-:W2:Y:S01]  /*32370*/  LDL.LU R41, [R1+0x2e78] ;  /* 0x002e780001297983 */ /* 0x000ea20000300800 */
[----:B---3--:R-:W-:Y:S07]  /*32380*/  HMMA.1688.F32.TF32 R240, R92, R28, R96 ;  /* 0x0000001c5cf0723c */ /* 0x008fee0000081060 */
[----:B------:R-:W-:Y:S01]  /*32390*/  IMAD.MOV.U32 R96, RZ, RZ, R42 ;  /* 0x000000ffff607224 */ /* 0x000fe200078e002a */
[----:B------:R-:W-:Y:S01]  /*323a0*/  MOV R98, R105 ;  /* 0x0000006900627202 */ /* 0x000fe20000000f00 */
[----:B------:R-:W2:Y:S01]  /*323b0*/  LDL.LU R42, [R1+0x2e74] ;  /* 0x002e7400012a7983 */ /* 0x000ea20000300800 */
[----:B------:R-:W-:-:S02]  /*323c0*/  IMAD.MOV.U32 R97, RZ, RZ, R104 ;  /* 0x000000ffff617224 */ /* 0x000fc400078e0068 */
[----:B------:R-:W-:Y:S01]  /*323d0*/  IMAD.MOV.U32 R99, RZ, RZ, R106 ;  /* 0x000000ffff637224 */ /* 0x000fe200078e006a */
[----:B------:R-:W3:Y:S04]  /*323e0*/  LDL.LU R104, [R1+0x2e70] ;  /* 0x002e700001687983 */ /* 0x000ee80000300800 */
[----:B------:R-:W3:Y:S04]  /*323f0*/  LDL.LU R105, [R1+0x2e6c] ;  /* 0x002e6c0001697983 */ /* 0x000ee80000300800 */
[----:B------:R-:W3:Y:S04]  /*32400*/  LDL.LU R106, [R1+0x2e68] ;  /* 0x002e6800016a7983 */ /* 0x000ee80000300800 */
[----:B------:R-:W3:Y:S04]  /*32410*/  LDL.LU R107, [R1+0x2e64] ;  /* 0x002e6400016b7983 */ /* 0x000ee80000300800 */
[----:B------:R-:W2:Y:S04]  /*32420*/  LDL.LU R100, [R1+0x2e60] ;  /* 0x002e600001647983 */ /* 0x000ea80000300800 */
[----:B------:R-:W2:Y:S04]  /*32430*/  LDL.LU R101, [R1+0x2e5c] ;  /* 0x002e5c0001657983 */ /* 0x000ea80000300800 */
[----:B------:R-:W2:Y:S04]  /*32440*/  LDL.LU R102, [R1+0x2e58] ;  /* 0x002e580001667983 */ /* 0x000ea80000300800 */
[----:B------:R-:W-:Y:S04]  /*32450*/  STL.64 [R1+0x2dd8], R242 ;  /* 0x002dd8f201007387 */ /* 0x000fe80000100a00 */
[----:B------:R1:W-:Y:S02]  /*32460*/  STL.64 [R1+0x2dd0], R240 ;  /* 0x002dd0f001007387 */ /* 0x0003e40000100a00 */
[----:B-1----:R-:W-:-:S02]  /*32470*/  MOV R240, R103 ;  /* 0x0000006700f07202 */ /* 0x002fc40000000f00 */
[----:B------:R-:W2:Y:S01]  /*32480*/  LDL.LU R103, [R1+0x2e54] ;  /* 0x002e540001677983 */ /* 0x000ea20000300800 */
[----:B------:R-:W-:Y:S02]  /*32490*/  IMAD.MOV.U32 R241, RZ, RZ, R43 ;  /* 0x000000fffff17224 */ /* 0x000fe400078e002b */
[----:B------:R-:W-:Y:S01]  /*324a0*/  IMAD.MOV.U32 R242, RZ, RZ, R51 ;  /* 0x000000fffff27224 */ /* 0x000fe200078e0033 */
[----:B------:R-:W3:Y:S04]  /*324b0*/  LDL.LU R43, [R1+0x2e50] ;  /* 0x002e5000012b7983 */ /* 0x000ee80000300800 */
[----:B------:R-:W3:Y:S01]  /*324c0*/  LDL.LU R51, [R1+0x2e4c] ;  /* 0x002e4c0001337983 */ /* 0x000ee20000300800 */
[----:B------:R-:W-:-:S03]  /*324d0*/  MOV R243, R59 ;  /* 0x0000003b00f37202 */ /* 0x000fc60000000f00 */
[----:B------:R-:W3:Y:S04]  /*324e0*/  LDL.LU R59, [R1+0x2e48] ;  /* 0x002e4800013b7983 */ /* 0x000ee80000300800 */
[----:B------:R1:W-:Y:S04]  /*324f0*/  STL [R1+0x2d1c], R164 ;  /* 0x002d1ca401007387 */ /* 0x0003e80000100800 */
[----:B------:R4:W-:Y:S04]  /*32500*/  STL [R1+0x2d18], R165 ;  /* 0x002d18a501007387 */ /* 0x0009e80000100800 */
[----:B------:R4:W-:Y:S01]  /*32510*/  STL [R1+0x2d14], R166 ;  /* 0x002d14a601007387 */ /* 0x0009e20000100800 */
[----:B-1----:R-:W-:-:S03]  /*32520*/  IMAD.MOV.U32 R164, RZ, RZ, R208 ;  /* 0x000000ffffa47224 */ /* 0x002fc600078e00d0 */
[----:B------:R1:W-:Y:S01]  /*32530*/  STL [R1+0x2d10], R167 ;  /* 0x002d10a701007387 */ /* 0x0003e20000100800 */
[----:B----4-:R-:W-:-:S03]  /*32540*/  MOV R165, R209 ;  /* 0x000000d100a57202 */ /* 0x010fc60000000f00 */
[----:B------:R-:W4:Y:S01]  /*32550*/  LDL.LU R208, [R1+0x2e44] ;  /* 0x002e440001d07983 */ /* 0x000f220000300800 */
[----:B------:R-:W-:-:S03]  /*32560*/  IMAD.MOV.U32 R166, RZ, RZ, R210 ;  /* 0x000000ffffa67224 */ /* 0x000fc600078e00d2 */
[----:B------:R-:W4:Y:S01]  /*32570*/  LDL.LU R209, [R1+0x2e40] ;  /* 0x002e400001d17983 */ /* 0x000f220000300800 */
[----:B-1----:R-:W-:-:S03]  /*32580*/  IMAD.MOV.U32 R167, RZ, RZ, R211 ;  /* 0x000000ffffa77224 */ /* 0x002fc600078e00d3 */
[----:B------:R-:W4:Y:S04]  /*32590*/  LDL.LU R210, [R1+0x2e3c] ;  /* 0x002e3c0001d27983 */ /* 0x000f280000300800 */
[----:B------:R-:W4:Y:S04]  /*325a0*/  LDL.LU R211, [R1+0x2e38] ;  /* 0x002e380001d37983 */ /* 0x000f280000300800 */
[----:B------:R1:W-:Y:S01]  /*325b0*/  STL [R1+0x2d2c], R168 ;  /* 0x002d2ca801007387 */ /* 0x0003e20000100800 */
[C---:B------:R-:W-:Y:S03]  /*325c0*/  HMMA.1688.F32.TF32 R44, R92.reuse, R12, R44 ;  /* 0x0000000c5c2c723c */ /* 0x040fe6000008102c */
[----:B------:R1:W-:Y:S04]  /*325d0*/  STL [R1+0x2d28], R169 ;  /* 0x002d28a901007387 */ /* 0x0003e80000100800 */
[----:B------:R1:W-:Y:S01]  /*325e0*/  STL [R1+0x2d24], R170 ;  /* 0x002d24aa01007387 */ /* 0x0003e20000100800 */
[----:B------:R-:W-:Y:S01]  /*325f0*/  HMMA.1688.F32.TF32 R52, R92, R216, R52 ;  /* 0x000000d85c34723c */ /* 0x000fe20000081034 */
[----:B-1----:R-:W-:-:S02]  /*32600*/  MOV R168, R204 ;  /* 0x000000cc00a87202 */ /* 0x002fc40000000f00 */
[----:B------:R1:W-:Y:S01]  /*32610*/  STL [R1+0x2d20], R171 ;  /* 0x002d20ab01007387 */ /* 0x0003e20000100800 */
[----:B------:R-:W-:-:S03]  /*32620*/  IMAD.MOV.U32 R169, RZ, RZ, R205 ;  /* 0x000000ffffa97224 */ /* 0x000fc600078e00cd */
[----:B------:R-:W4:Y:S01]  /*32630*/  LDL.LU R204, [R1+0x2e34] ;  /* 0x002e340001cc7983 */ /* 0x000f220000300800 */
[----:B------:R-:W-:-:S03]  /*32640*/  IMAD.MOV.U32 R170, RZ, RZ, R206 ;  /* 0x000000ffffaa7224 */ /* 0x000fc600078e00ce */
[----:B------:R-:W4:Y:S01]  /*32650*/  LDL.LU R205, [R1+0x2e30] ;  /* 0x002e300001cd7983 */ /* 0x000f220000300800 */
[----:B-1----:R-:W-:-:S03]  /*32660*/  MOV R171, R172 ;  /* 0x000000ac00ab7202 */ /* 0x002fc60000000f00 */
[----:B------:R-:W4:Y:S04]  /*32670*/  LDL.LU R206, [R1+0x2e2c] ;  /* 0x002e2c0001ce7983 */ /* 0x000f280000300800 */
[----:B------:R-:W4:Y:S01]  /*32680*/  LDL.LU R172, [R1+0x2e28] ;  /* 0x002e280001ac7983 */ /* 0x000f220000300800 */
[C---:B------:R-:W-:Y:S08]  /*32690*/  HMMA.1688.F32.TF32 R80, R88.reuse, R8, R80 ;  /* 0x000000085850723c */ /* 0x040ff00000081050 */
[----:B------:R-:W-:Y:S08]  /*326a0*/  HMMA.1688.F32.TF32 R84, R88, R216, R84 ;  /* 0x000000d85854723c */ /* 0x000ff00000081054 */
[C---:B--2---:R-:W-:Y:S01]  /*326b0*/  HMMA.1688.F32.TF32 R236, R92.reuse, R32, R100 ;  /* 0x000000205cec723c */ /* 0x044fe20000081064 */
[----:B------:R-:W-:Y:S04]  /*326c0*/  LDS R100, [R2+0x4100] ;  /* 0x0041000002647984 */ /* 0x000fe80000000800 */
[----:B------:R-:W-:Y:S04]  /*326d0*/  LDS R102, [R2+0x4900] ;  /* 0x0049000002667984 */ /* 0x000fe80000000800 */
[----:B------:R-:W-:Y:S04]  /*326e0*/  LDS R101, [R0+0x4100] ;  /* 0x0041000000657984 */ /* 0x000fe80000000800 */
[----:B------:R-:W1:Y:S01]  /*326f0*/  LDS R103, [R0+0x4900] ;  /* 0x0049000000677984 */ /* 0x000e620000000800 */
[C---:B---3--:R-:W-:Y:S08]  /*32700*/  HMMA.1688.F32.TF32 R36, R92.reuse, R200, R104 ;  /* 0x000000c85c24723c */ /* 0x048ff00000081068 */
[C---:B------:R-:W-:Y:S08]  /*32710*/  HMMA.1688.F32.TF32 R40, R92.reuse, R16, R40 ;  /* 0x000000105c28723c */ /* 0x040ff00000081028 */
[----:B------:R-:W-:Y:S08]  /*32720*/  HMMA.1688.F32.TF32 R48, R92, R8, R48 ;  /* 0x000000085c30723c */ /* 0x000ff00000081030 */
[C---:B-1----:R-:W-:Y:S08]  /*32730*/  HMMA.1688.F32.TF32 R92, R100.reuse, R200, R96 ;  /* 0x000000c8645c723c */ /* 0x042ff00000081060 */
[----:B------:R-:W-:Y:S07]  /*32740*/  HMMA.1688.F32.TF32 R96, R100, R12, R244 ;  /* 0x0000000c6460723c */ /* 0x000fee00000810f4 */
[----:B------:R-:W-:Y:S01]  /*32750*/  IMAD.MOV.U32 R244, RZ, RZ, R173 ;  /* 0x000000fffff47224 */ /* 0x000fe200078e00ad */
[----:B------:R-:W-:Y:S01]  /*32760*/  MOV R246, R175 ;  /* 0x000000af00f67202 */ /* 0x000fe20000000f00 */
[----:B------:R-:W2:Y:S01]  /*32770*/  LDL.LU R173, [R1+0x2e24] ;  /* 0x002e240001ad7983 */ /* 0x000ea20000300800 */
[----:B------:R-:W-:-:S02]  /*32780*/  IMAD.MOV.U32 R245, RZ, RZ, R174 ;  /* 0x000000fffff57224 */ /* 0x000fc400078e00ae */
[----:B------:R-:W-:Y:S01]  /*32790*/  IMAD.MOV.U32 R247, RZ, RZ, R207 ;  /* 0x000000fffff77224 */ /* 0x000fe200078e00cf */
[----:B------:R-:W2:Y:S04]  /*327a0*/  LDL.LU R174, [R1+0x2e20] ;  /* 0x002e200001ae7983 */ /* 0x000ea80000300800 */
[----:B------:R-:W2:Y:S04]  /*327b0*/  LDL.LU R175, [R1+0x2e1c] ;  /* 0x002e1c0001af7983 */ /* 0x000ea80000300800 */
[----:B------:R-:W3:Y:S01]  /*327c0*/  LDL.LU R207, [R1+0x2e18] ;  /* 0x002e180001cf7983 */ /* 0x000ee20000300800 */
[-C--:B------:R-:W-:Y:S08]  /*327d0*/  HMMA.1688.F32.TF32 R56, R88, R24.reuse, R56 ;  /* 0x000000185838723c */ /* 0x080ff00000081038 */
[C---:B------:R-:W-:Y:S08]  /*327e0*/  HMMA.1688.F32.TF32 R192, R100.reuse, R24, R192 ;  /* 0x0000001864c0723c */ /* 0x040ff000000810c0 */
[C---:B------:R-:W-:Y:S08]  /*327f0*/  HMMA.1688.F32.TF32 R88, R100.reuse, R28, R240 ;  /* 0x0000001c6458723c */ /* 0x040ff000000810f0 */
[C---:B------:R-:W-:Y:S08]  /*32800*/  HMMA.1688.F32.TF32 R176, R100.reuse, R32, R176 ;  /* 0x0000002064b0723c */ /* 0x040ff000000810b0 */
[C---:B------:R-:W-:Y:S08]  /*32810*/  HMMA.1688.F32.TF32 R180, R100.reuse, R16, R180 ;  /* 0x0000001064b4723c */ /* 0x040ff000000810b4 */
[C---:B------:R-:W-:Y:S08]  /*32820*/  HMMA.1688.F32.TF32 R184, R100.reuse, R8, R184 ;  /* 0x0000000864b8723c */ /* 0x040ff000000810b8 */
[----:B------:R-:W-:Y:S01]  /*32830*/  HMMA.1688.F32.TF32 R100, R100, R216, R248 ;  /* 0x000000d86464723c */ /* 0x000fe200000810f8 */
[----:B------:R-:W3:Y:S04]  /*32840*/  LDL.LU R248, [R1+0xe0] ;  /* 0x0000e00001f87983 */ /* 0x000ee80000300800 */
[----:B------:R-:W3:Y:S04]  /*32850*/  LDL.LU R249, [R1+0xe4] ;  /* 0x0000e40001f97983 */ /* 0x000ee80000300800 */
[----:B------:R-:W3:Y:S04]  /*32860*/  LDL.LU R250, [R1+0xe8] ;  /* 0x0000e80001fa7983 */ /* 0x000ee80000300800 */
[----:B------:R-:W3:Y:S01]  /*32870*/  LDL.LU R251, [R1+0xec] ;  /* 0x0000ec0001fb7983 */ /* 0x000ee20000300800 */
[C---:B----4-:R-:W-:Y:S08]  /*32880*/  HMMA.1688.F32.TF32 R208, R196.reuse, R16, R208 ;  /* 0x00000010c4d0723c */ /* 0x050ff000000810d0 */
[C---:B------:R-:W-:Y:S08]  /*32890*/  HMMA.1688.F32.TF32 R212, R196.reuse, R12, R212 ;  /* 0x0000000cc4d4723c */ /* 0x040ff000000810d4 */
[C---:B------:R-:W-:Y:S08]  /*328a0*/  HMMA.1688.F32.TF32 R20, R196.reuse, R8, R20 ;  /* 0x00000008c414723c */ /* 0x040ff00000081014 */
[----:B------:R-:W-:Y:S08]  /*328b0*/  HMMA.1688.F32.TF32 R220, R196, R216, R220 ;  /* 0x000000d8c4dc723c */ /* 0x000ff000000810dc */
[-C--:B------:R-:W-:Y:S08]  /*328c0*/  HMMA.1688.F32.TF32 R120, R128, R12.reuse, R120 ;  /* 0x0000000c8078723c */ /* 0x080ff00000081078 */
[----:B------:R-:W-:Y:S08]  /*328d0*/  HMMA.1688.F32.TF32 R152, R160, R12, R152 ;  /* 0x0000000ca098723c */ /* 0x000ff00000081098 */
[C---:B--2---:R-:W-:Y:S08]  /*328e0*/  HMMA.1688.F32.TF32 R172, R196.reuse, R32, R172 ;  /* 0x00000020c4ac723c */ /* 0x044ff000000810ac */
[----:B---3--:R-:W-:Y:S01]  /*328f0*/  HMMA.1688.F32.TF32 R204, R196, R200, R204 ;  /* 0x000000c8c4cc723c */ /* 0x008fe200000810cc */
[----:B------:R-:W-:Y:S04]  /*32900*/  LDS R196, [R2+0x5000] ;  /* 0x0050000002c47984 */ /* 0x000fe80000000800 */
[----:B------:R-:W-:Y:S04]  /*32910*/  LDS R198, [R2+0x5800] ;  /* 0x0058000002c67984 */ /* 0x000fe80000000800 */
[----:B------:R-:W-:Y:S04]  /*32920*/  LDS R197, [R0+0x5000] ;  /* 0x0050000000c57984 */ /* 0x000fe80000000800 */
[----:B------:R-:W1:Y:S04]  /*32930*/  LDS R199, [R0+0x5800] ;  /* 0x0058000000c77984 */ /* 0x000e680000000800 */
        /* <DEDUP_REMOVED lines=9> */
[----:B-1----:R-:W-:Y:S03]  /*329d0*/  HMMA.1688.F32.TF32 R240, R196, R26, R248 ;  /* 0x0000001ac4f0723c */ /* 0x002fe600000810f8 */
        /* <DEDUP_REMOVED lines=10> */
[----:B------:R1:W-:Y:S04]  /*32a80*/  STL [R1+0x2d70], R23 ;  /* 0x002d701701007387 */ /* 0x0003e80000100800 */
[----:B------:R-:W-:Y:S01]  /*32a90*/  STL [R1+0x2d8c], R220 ;  /* 0x002d8cdc01007387 */ /* 0x000fe20000100800 */
[----:B------:R-:W-:-:S03]  /*32aa0*/  MOV R249, R14 ;  /* 0x0000000e00f97202 */ /* 0x000fc60000000f00 */
[----:B------:R-:W-:Y:S01]  /*32ab0*/  STL [R1+0x2d88], R221 ;  /* 0x002d88dd01007387 */ /* 0x000fe20000100800 */
[----:B------:R-:W-:-:S03]  /*32ac0*/  IMAD.MOV.U32 R250, RZ, RZ, R15 ;  /* 0x000000fffffa7224 */ /* 0x000fc600078e000f */
[----:B------:R-:W-:Y:S01]  /*32ad0*/  STL [R1+0x2d84], R222 ;  /* 0x002d84de01007387 */ /* 0x000fe20000100800 */
[----:B------:R-:W-:-:S03]  /*32ae0*/  IMAD.MOV.U32 R13, RZ, RZ, R240 ;  /* 0x000000ffff0d7224 */ /* 0x000fc600078e00f0 */
[----:B------:R2:W-:Y:S01]  /*32af0*/  STL [R1+0x2d80], R223 ;  /* 0x002d80df01007387 */ /* 0x0005e20000100800 */
[----:B------:R-:W-:-:S03]  /*32b00*/  IMAD.MOV.U32 R251, RZ, RZ, R30 ;  /* 0x000000fffffb7224 */ /* 0x000fc600078e001e */
[----:B------:R-:W3:Y:S01]  /*32b10*/  LDL.LU R248, [R1+0xa0] ;  /* 0x0000a00001f87983 */ /* 0x000ee20000300800 */
[----:B------:R-:W-:-:S03]  /*32b20*/  MOV R240, R31 ;  /* 0x0000001f00f07202 */ /* 0x000fc60000000f00 */
[----:B------:R-:W4:Y:S04]  /*32b30*/  LDL.LU R14, [R1+0x2e14] ;  /* 0x002e1400010e7983 */ /* 0x000f280000300800 */
[----:B------:R-:W4:Y:S04]  /*32b40*/  LDL.LU R15, [R1+0x2e10] ;  /* 0x002e1000010f7983 */ /* 0x000f280000300800 */
[----:B------:R-:W1:Y:S04]  /*32b50*/  LDL.LU R30, [R1+0x2e0c] ;  /* 0x002e0c00011e7983 */ /* 0x000e680000300800 */
[----:B------:R-:W1:Y:S01]  /*32b60*/  LDL.LU R31, [R1+0x2e08] ;  /* 0x002e0800011f7983 */ /* 0x000e620000300800 */
[----:B------:R-:W-:Y:S01]  /*32b70*/  HMMA.1688.F32.TF32 R124, R128, R8, R124 ;  /* 0x00000008807c723c */ /* 0x000fe2000008107c */
[----:B------:R-:W-:Y:S01]  /*32b80*/  MOV R12, R241 ;  /* 0x000000f1000c7202 */ /* 0x000fe20000000f00 */
[----:B------:R-:W-:-:S02]  /*32b90*/  IMAD.MOV.U32 R241, RZ, RZ, R18 ;  /* 0x000000fffff17224 */ /* 0x000fc400078e0012 */
[----:B------:R-:W3:Y:S04]  /*32ba0*/  LDL.LU R18, [R1+0x2e04] ;  /* 0x002e040001127983 */ /* 0x000ee80000300800 */
[----:B------:R-:W-:Y:S07]  /*32bb0*/  HMMA.1688.F32.TF32 R156, R160, R8, R156 ;  /* 0x00000008a09c723c */ /* 0x000fee000008109c */
[----:B------:R-:W-:-:S02]  /*32bc0*/  IMAD.MOV.U32 R9, RZ, RZ, R242 ;  /* 0x000000ffff097224 */ /* 0x000fc400078e00f2 */
[----:B------:R-:W-:Y:S01]  /*32bd0*/  IMAD.MOV.U32 R8, RZ, RZ, R243 ;  /* 0x000000ffff087224 */ /* 0x000fe200078e00f3 */
[----:B------:R-:W-:Y:S01]  /*32be0*/  MOV R243, R35 ;  /* 0x0000002300f37202 */ /* 0x000fe20000000f00 */
[----:B------:R-:W-:Y:S02]  /*32bf0*/  IMAD.MOV.U32 R242, RZ, RZ, R34 ;  /* 0x000000fffff27224 */ /* 0x000fe400078e0022 */
[----:B------:R-:W2:Y:S04]  /*32c00*/  LDL.LU R34, [R1+0x2e00] ;  /* 0x002e000001227983 */ /* 0x000ea80000300800 */
[----:B------:R-:W2:Y:S04]  /*32c10*/  LDL.LU R35, [R1+0x2dfc] ;  /* 0x002dfc0001237983 */ /* 0x000ea80000300800 */
[----:B------:R-:W-:Y:S04]  /*32c20*/  STL [R1+0x2d9c], R8 ;  /* 0x002d9c0801007387 */ /* 0x000fe80000100800 */
[----:B------:R-:W-:Y:S04]  /*32c30*/  STL [R1+0x2d98], R9 ;  /* 0x002d980901007387 */ /* 0x000fe80000100800 */
[----:B------:R-:W-:Y:S04]  /*32c40*/  STL [R1+0x2d94], R12 ;  /* 0x002d940c01007387 */ /* 0x000fe80000100800 */
[----:B------:R-:W-:Y:S01]  /*32c50*/  STL [R1+0x2d90], R13 ;  /* 0x002d900d01007387 */ /* 0x000fe20000100800 */
[----:B-1----:R-:W-:Y:S07]  /*32c60*/  HMMA.1688.F32.TF32 R20, R196, R30, R244 ;  /* 0x0000001ec414723c */ /* 0x002fee00000810f4 */
[----:B------:R-:W-:Y:S01]  /*32c70*/  IMAD.MOV.U32 R244, RZ, RZ, R202 ;  /* 0x000000fffff47224 */ /* 0x000fe200078e00ca */
[----:B------:R-:W-:Y:S01]  /*32c80*/  MOV R245, R203 ;  /* 0x000000cb00f57202 */ /* 0x000fe20000000f00 */
[----:B------:R-:W3:Y:S04]  /*32c90*/  LDL.LU R202, [R1+0x2df8] ;  /* 0x002df80001ca7983 */ /* 0x000ee80000300800 */
[----:B------:R-:W3:Y:S01]  /*32ca0*/  LDL.LU R203, [R1+0x2df4] ;  /* 0x002df40001cb7983 */ /* 0x000ee20000300800 */
[----:B------:R-:W-:-:S03]  /*32cb0*/  IMAD.MOV.U32 R246, RZ, RZ, R19 ;  /* 0x000000fffff67224 */ /* 0x000fc600078e0013 */
[----:B------:R-:W4:Y:S01]  /*32cc0*/  LDL.LU R19, [R1+0x2df0] ;  /* 0x002df00001137983 */ /* 0x000f220000300800 */
[C---:B------:R-:W-:Y:S08]  /*32cd0*/  HMMA.1688.F32.TF32 R188, R128.reuse, R24, R188 ;  /* 0x0000001880bc723c */ /* 0x040ff000000810bc */
[----:B------:R-:W-:Y:S08]  /*32ce0*/  HMMA.1688.F32.TF32 R116, R128, R16, R116 ;  /* 0x000000108074723c */ /* 0x000ff00000081074 */
[C---:B------:R-:W-:Y:S07]  /*32cf0*/  HMMA.1688.F32.TF32 R132, R160.reuse, R24, R132 ;  /* 0x00000018a084723c */ /* 0x040fee0000081084 */
[----:B------:R-:W-:Y:S01]  /*32d00*/  IMAD.MOV.U32 R25, RZ, RZ, R20 ;  /* 0x000000ffff197224 */ /* 0x000fe200078e0014 */
[----:B------:R-:W-:Y:S01]  /*32d10*/  HMMA.1688.F32.TF32 R148, R160, R16, R148 ;  /* 0x00000010a094723c */ /* 0x000fe20000081094 */
[----:B------:R-:W-:-:S06]  /*32d20*/  IMAD.MOV.U32 R24, RZ, RZ, R21 ;  /* 0x000000ffff187224 */ /* 0x000fcc00078e0015 */
[----:B------:R-:W-:Y:S01]  /*32d30*/  MOV R17, R22 ;  /* 0x0000001600117202 */ /* 0x000fe20000000f00 */
[----:B------:R-:W-:Y:S02]  /*32d40*/  IMAD.MOV.U32 R16, RZ, RZ, R23 ;  /* 0x000000ffff107224 */ /* 0x000fe400078e0017 */
[----:B--2---:R-:W-:Y:S08]  /*32d50*/  HMMA.1688.F32.TF32 R20, R196, R34, R168 ;  /* 0x00000022c414723c */ /* 0x004ff000000810a8 */
[C---:B------:R-:W-:Y:S08]  /*32d60*/  HMMA.1688.F32.TF32 R104, R128.reuse, R28, R232 ;  /* 0x0000001c8068723c */ /* 0x040ff000000810e8 */
[----:B------:R-:W-:Y:S08]  /*32d70*/  HMMA.1688.F32.TF32 R108, R128, R32, R108 ;  /* 0x00000020806c723c */ /* 0x000ff0000008106c */
[C---:B------:R-:W-:Y:S08]  /*32d80*/  HMMA.1688.F32.TF32 R136, R160.reuse, R28, R136 ;  /* 0x0000001ca088723c */ /* 0x040ff00000081088 */
[----:B------:R-:W-:Y:S01]  /*32d90*/  HMMA.1688.F32.TF32 R140, R160, R32, R140 ;  /* 0x00000020a08c723c */ /* 0x000fe2000008108c */
[----:B------:R-:W-:Y:S01]  /*32da0*/  IMAD.MOV.U32 R29, RZ, RZ, R22 ;  /* 0x000000ffff1d7224 */ /* 0x000fe200078e0016 */
[----:B------:R-:W-:Y:S01]  /*32db0*/  MOV R28, R23 ;  /* 0x00000017001c7202 */ /* 0x000fe20000000f00 */
[----:B------:R-:W-:Y:S04]  /*32dc0*/  STL [R1+0x2da8], R17 ;  /* 0x002da81101007387 */ /* 0x000fe80000100800 */
[----:B------:R-:W-:Y:S01]  /*32dd0*/  MOV R33, R20 ;  /* 0x0000001400217202 */ /* 0x000fe20000000f00 */
[----:B------:R-:W-:Y:S01]  /*32de0*/  IMAD.MOV.U32 R32, RZ, RZ, R21 ;  /* 0x000000ffff207224 */ /* 0x000fe200078e0015 */
[-C--:B------:R-:W-:Y:S01]  /*32df0*/  HMMA.1688.F32.TF32 R112, R128, R200.reuse, R112 ;  /* 0x000000c88070723c */ /* 0x080fe20000081070 */
[----:B------:R-:W-:Y:S04]  /*32e00*/  STL [R1+0x2da4], R24 ;  /* 0x002da41801007387 */ /* 0x000fe80000100800 */
[----:B------:R-:W-:Y:S03]  /*32e10*/  STL [R1+0x2da0], R25 ;  /* 0x002da01901007387 */ /* 0x000fe60000100800 */
[----:B------:R-:W-:Y:S01]  /*32e20*/  HMMA.1688.F32.TF32 R144, R160, R200, R144 ;  /* 0x000000c8a090723c */ /* 0x000fe20000081090 */
[----:B------:R-:W-:Y:S01]  /*32e30*/  IMAD.MOV.U32 R247, RZ, RZ, R252 ;  /* 0x000000fffff77224 */ /* 0x000fe200078e00fc */
[----:B------:R-:W-:Y:S04]  /*32e40*/  LDS R232, [R4+0x5080] ;  /* 0x0050800004e87984 */ /* 0x000fe80000000800 */
[----:B------:R-:W-:Y:S02]  /*32e50*/  LDS R234, [R4+0x5880] ;  /* 0x0058800004ea7984 */ /* 0x000fe40000000800 */
[-C--:B------:R-:W-:Y:S02]  /*32e60*/  HMMA.1688.F32.TF32 R128, R128, R216.reuse, R228 ;  /* 0x000000d88080723c */ /* 0x080fe400000810e4 */
[----:B------:R-:W-:Y:S04]  /*32e70*/  LDS R228, [R2+0x5080] ;  /* 0x0050800002e47984 */ /* 0x000fe80000000800 */
[----:B------:R-:W-:Y:S02]  /*32e80*/  LDS R230, [R2+0x5880] ;  /* 0x0058800002e67984 */ /* 0x000fe40000000800 */
[----:B------:R-:W-:Y:S02]  /*32e90*/  HMMA.1688.F32.TF32 R160, R160, R216, R224 ;  /* 0x000000d8a0a0723c */ /* 0x000fe400000810e0 */
[----:B------:R-:W-:Y:S04]  /*32ea0*/  LDS R224, [R4+0x5000] ;  /* 0x0050000004e07984 */ /* 0x000fe80000000800 */
[----:B------:R-:W-:Y:S04]  /*32eb0*/  LDS R226, [R4+0x5800] ;  /* 0x0058000004e27984 */ /* 0x000fe80000000800 */
[----:B------:R-:W-:Y:S04]  /*32ec0*/  LDS R225, [R5+0x5000] ;  /* 0x0050000005e17984 */ /* 0x000fe80000000800 */
[----:B------:R-:W1:Y:S04]  /*32ed0*/  LDS R227, [R5+0x5800] ;  /* 0x0058000005e37984 */ /* 0x000e680000000800 */
[----:B------:R-:W-:Y:S04]  /*32ee0*/  LDS R229, [R0+0x5080] ;  /* 0x0050800000e57984 */ /* 0x000fe80000000800 */
[----:B------:R-:W2:Y:S04]  /*32ef0*/  LDS R231, [R0+0x5880] ;  /* 0x0058800000e77984 */ /* 0x000ea80000000800 */
[----:B------:R-:W-:Y:S04]  /*32f00*/  LDS R233, [R5+0x5080] ;  /* 0x0050800005e97984 */ /* 0x000fe80000000800 */
[----:B------:R-:W1:Y:S01]  /*32f10*/  LDS R235, [R5+0x5880] ;  /* 0x0058800005eb7984 */ /* 0x000e620000000800 */
[C---:B---3--:R-:W-:Y:S11]  /*32f20*/  HMMA.1688.F32.TF32 R20, R196.reuse, R202, R164 ;  /* 0x000000cac414723c */ /* 0x048ff600000810a4 */
[----:B------:R-:W-:Y:S11]  /*32f30*/  @!UPT UIADD3 URZ, URZ, URZ, URZ ;  /* 0x0000003f3f3ff290 */ /* 0x000ff6000fffe03f */
[----:B------:R-:W-:Y:S02]  /*32f40*/  @!UPT UIADD3 URZ, URZ, URZ, URZ ;  /* 0x0000003f3f3ff290 */ /* 0x000fe4000fffe03f */
[----:B------:R-:W-:Y:S01]  /*32f50*/  IMAD.MOV.U32 R217, RZ, RZ, R20 ;  /* 0x000000ffffd97224 */ /* 0x000fe200078e0014 */
[----:B------:R-:W-:Y:S01]  /*32f60*/  MOV R201, R22 ;  /* 0x0000001600c97202 */ /* 0x000fe20000000f00 */
[----:B------:R-:W-:Y:S02]  /*32f70*/  IMAD.MOV.U32 R216, RZ, RZ, R21 ;  /* 0x000000ffffd87224 */ /* 0x000fe400078e0015 */
[----:B------:R-:W-:Y:S02]  /*32f80*/  IMAD.MOV.U32 R200, RZ, RZ, R23 ;  /* 0x000000ffffc87224 */ /* 0x000fe400078e0017 */
[----:B----4-:R-:W-:Y:S01]  /*32f90*/  HMMA.1688.F32.TF32 R20, R196, R18, R248 ;  /* 0x00000012c414723c */ /* 0x010fe200000810f8 */
[----:B------:R-:W3:Y:S04]  /*32fa0*/  LDL.LU R248, [R1+0x70] ;  /* 0x0000700001f87983 */ /* 0x000ee80000300800 */
[----:B------:R-:W3:Y:S02]  /*32fb0*/  LDL.LU R249, [R1+0x74] ;  /* 0x0000740001f97983 */ /* 0x000ee40000300800 */
[----:B------:R-:W-:Y:S01]  /*32fc0*/  MOV R250, R10 ;  /* 0x0000000a00fa7202 */ /* 0x000fe20000000f00 */
[----:B------:R-:W-:Y:S01]  /*32fd0*/  IMAD.MOV.U32 R251, RZ, RZ, R11 ;  /* 0x000000fffffb7224 */ /* 0x000fe200078e000b */
[----:B------:R-:W4:Y:S04]  /*32fe0*/  LDL.LU R10, [R1+0x2dec] ;  /* 0x002dec00010a7983 */ /* 0x000f280000300800 */
[----:B------:R-:W4:Y:S04]  /*32ff0*/  LDL.LU R11, [R1+0x2de8] ;  /* 0x002de800010b7983 */ /* 0x000f280000300800 */
[----:B------:R-:W1:Y:S04]  /*33000*/  LDL.LU R204, [R1+0x60] ;  /* 0x0000600001cc7983 */ /* 0x000e680000300800 */
[----:B------:R-:W1:Y:S03]  /*33010*/  LDL.LU R205, [R1+0x64] ;  /* 0x0000640001cd7983 */ /* 0x000e660000300800 */
[----:B------:R-:W-:Y:S01]  /*33020*/  IMAD.MOV.U32 R165, RZ, RZ, R20 ;  /* 0x000000ffffa57224 */ /* 0x000fe200078e0014 */
[----:B------:R-:W-:Y:S01]  /*33030*/  MOV R166, R21 ;  /* 0x0000001500a67202 */ /* 0x000fe20000000f00 */
[----:B------:R-:W-:Y:S01]  /*33040*/  IMAD.MOV.U32 R167, RZ, RZ, R22 ;  /* 0x000000ffffa77224 */ /* 0x000fe200078e0016 */
[----:B------:R-:W1:Y:S01]  /*33050*/  LDL.LU R206, [R1+0x68] ;  /* 0x0000680001ce7983 */ /* 0x000e620000300800 */
[----:B------:R-:W-:-:S02]  /*33060*/  IMAD.MOV.U32 R252, RZ, RZ, R23 ;  /* 0x000000fffffc7224 */ /* 0x000fc400078e0017 */
[----:B------:R-:W-:Y:S01]  /*33070*/  HMMA.1688.F32.TF32 R20, R196, R14, R240 ;  /* 0x0000000ec414723c */ /* 0x000fe200000810f0 */
[----:B------:R-:W1:Y:S04]  /*33080*/  LDL.LU R207, [R1+0x6c] ;  /* 0x00006c0001cf7983 */ /* 0x000e680000300800 */
[----:B------:R-:W2:Y:S04]  /*33090*/  LDL.LU R208, [R1+0x50] ;  /* 0x0000500001d07983 */ /* 0x000ea80000300800 */
[----:B------:R-:W2:Y:S04]  /*330a0*/  LDL.LU R209, [R1+0x54] ;  /* 0x0000540001d17983 */ /* 0x000ea80000300800 */
[----:B------:R-:W2:Y:S04]  /*330b0*/  LDL.LU R210, [R1+0x58] ;  /* 0x0000580001d27983 */ /* 0x000ea80000300800 */
[----:B------:R-:W2:Y:S04]  /*330c0*/  LDL.LU R211, [R1+0x5c] ;  /* 0x00005c0001d37983 */ /* 0x000ea80000300800 */
[----:B------:R-:W2:Y:S03]  /*330d0*/  LDL.LU R212, [R1+0x40] ;  /* 0x0000400001d47983 */ /* 0x000ea60000300800 */
[----:B------:R-:W-:Y:S01]  /*330e0*/  IMAD.MOV.U32 R169, RZ, RZ, R20 ;  /* 0x000000ffffa97224 */ /* 0x000fe200078e0014 */
[----:B------:R-:W-:Y:S01]  /*330f0*/  MOV R170, R21 ;  /* 0x0000001500aa7202 */ /* 0x000fe20000000f00 */
[----:B------:R-:W-:Y:S01]  /*33100*/  IMAD.MOV.U32 R171, RZ, RZ, R22 ;  /* 0x000000ffffab7224 */ /* 0x000fe200078e0016 */
[----:B------:R-:W2:Y:S01]  /*33110*/  LDL.LU R213, [R1+0x44] ;  /* 0x0000440001d57983 */ /* 0x000ea20000300800 */
[----:B------:R-:W-:-:S03]  /*33120*/  IMAD.MOV.U32 R164, RZ, RZ, R23 ;  /* 0x000000ffffa47224 */ /* 0x000fc600078e0017 */
[----:B------:R-:W2:Y:S04]  /*33130*/  LDL.LU R214, [R1+0x48] ;  /* 0x0000480001d67983 */ /* 0x000ea80000300800 */
[----:B------:R-:W2:Y:S01]  /*33140*/  LDL.LU R215, [R1+0x4c] ;  /* 0x00004c0001d77983 */ /* 0x000ea20000300800 */
[----:B------:R-:W-:Y:S02]  /*33150*/  IMAD.MOV.U32 R241, RZ, RZ, R218 ;  /* 0x000000fffff17224 */ /* 0x000fe400078e00da */
[----:B------:R-:W-:Y:S01]  /*33160*/  IMAD.MOV.U32 R242, RZ, RZ, R219 ;  /* 0x000000fffff27224 */ /* 0x000fe200078e00db */
[C---:B----4-:R-:W-:Y:S11]  /*33170*/  HMMA.1688.F32.TF32 R20, R196.reuse, R10, R244 ;  /* 0x0000000ac414723c */ /* 0x050ff600000810f4 */
[----:B------:R-:W-:Y:S11]  /*33180*/  @!UPT UIADD3 URZ, URZ, URZ, URZ ;  /* 0x0000003f3f3ff290 */ /* 0x000ff6000fffe03f */
[----:B------:R-:W-:Y:S02]  /*33190*/  @!UPT UIADD3 URZ, URZ, URZ, URZ ;  /* 0x0000003f3f3ff290 */ /* 0x000fe4000fffe03f */
[----:B------:R-:W-:Y:S01]  /*331a0*/  MOV R173, R20 ;  /* 0x0000001400ad7202 */ /* 0x000fe20000000f00 */
[----:B------:R-:W-:Y:S01]  /*331b0*/  IMAD.MOV.U32 R174, RZ, RZ, R21 ;  /* 0x000000ffffae7224 */ /* 0x000fe200078e0015 */
[----:B------:R-:W4:Y:S01]  /*331c0*/  LDL.LU R20, [R1+0x30] ;  /* 0x0000300001147983 */ /* 0x000f220000300800 */
[----:B------:R-:W-:Y:S01]  /*331d0*/  IMAD.MOV.U32 R175, RZ, RZ, R22 ;  /* 0x000000ffffaf7224 */ /* 0x000fe200078e0016 */
[----:B------:R-:W-:Y:S02]  /*331e0*/  MOV R168, R23 ;  /* 0x0000001700a87202 */ /* 0x000fe40000000f00 */
[----:B------:R-:W4:Y:S04]  /*331f0*/  LDL.LU R21, [R1+0x34] ;  /* 0x0000340001157983 */ /* 0x000f280000300800 */
[----:B------:R-:W4:Y:S04]  /*33200*/  LDL.LU R22, [R1+0x38] ;  /* 0x0000380001167983 */ /* 0x000f280000300800 */
[----:B------:R-:W4:Y:S04]  /*33210*/  LDL.LU R23, [R1+0x3c] ;  /* 0x00003c0001177983 */ /* 0x000f280000300800 */
[----:B------:R-:W2:Y:S04]  /*33220*/  LDL.LU R240, [R1+0x20] ;  /* 0x0000200001f07983 */ /* 0x000ea80000300800 */
[----:B------:R-:W3:Y:S04]  /*33230*/  LDL.LU R218, [R1+0x2de4] ;  /* 0x002de40001da7983 */ /* 0x000ee80000300800 */
[----:B------:R-:W3:Y:S04]  /*33240*/  LDL.LU R219, [R1+0x2de0] ;  /* 0x002de00001db7983 */ /* 0x000ee80000300800 */
[----:B------:R-:W2:Y:S04]  /*33250*/  LDL.LU R243, [R1+0x2c] ;  /* 0x00002c0001f37983 */ /* 0x000ea80000300800 */
[----:B------:R-:W2:Y:S04]  /*33260*/  LDL.LU R244, [R1+0x10] ;  /* 0x0000100001f47983 */ /* 0x000ea80000300800 */
[----:B------:R-:W2:Y:S04]  /*33270*/  LDL.LU R245, [R1+0x14] ;  /* 0x0000140001f57983 */ /* 0x000ea80000300800 */
[----:B------:R-:W2:Y:S04]  /*33280*/  LDL.LU R246, [R1+0x18] ;  /* 0x0000180001f67983 */ /* 0x000ea80000300800 */
[----:B------:R-:W2:Y:S01]  /*33290*/  LDL.LU R247, [R1+0x1c] ;  /* 0x00001c0001f77983 */ /* 0x000ea20000300800 */
[----:B---3--:R-:W-:Y:S03]  /*332a0*/  HMMA.1688.F32.TF32 R220, R196, R218, R248 ;  /* 0x000000dac4dc723c */ /* 0x008fe600000810f8 */
[----:B------:R-:W3:Y:S11]  /*332b0*/  LDL.LU R248, [R1] ;  /* 0x0000000001f87983 */ /* 0x000ef60000300800 */
[----:B------:R-:W-:Y:S10]  /*332c0*/  @!UPT UIADD3 URZ, URZ, URZ, URZ ;  /* 0x0000003f3f3ff290 */ /* 0x000ff4000fffe03f */
[----:B------:R-:W-:Y:S01]  /*332d0*/  MOV R199, R220 ;  /* 0x000000dc00c77202 */ /* 0x000fe20000000f00 */
[----:B------:R-:W-:Y:S01]  /*332e0*/  IMAD.MOV.U32 R198, RZ, RZ, R221 ;  /* 0x000000ffffc67224 */ /* 0x000fe200078e00dd */
[----:B------:R-:W-:Y:S01]  /*332f0*/  MOV R196, R223 ;  /* 0x000000df00c47202 */ /* 0x000fe20000000f00 */
[----:B------:R-:W-:Y:S02]  /*33300*/  IMAD.MOV.U32 R197, RZ, RZ, R222 ;  /* 0x000000ffffc57224 */ /* 0x000fe400078e00de */
[C---:B-1----:R-:W-:Y:S11]  /*33310*/  HMMA.1688.F32.TF32 R220, R224.reuse, R26, R204 ;  /* 0x0000001ae0dc723c */ /* 0x042ff600000810cc */
[----:B------:R-:W-:Y:S11]  /*33320*/  @!UPT UIADD3 URZ, URZ, URZ, URZ ;  /* 0x0000003f3f3ff290 */ /* 0x000ff6000fffe03f */
[----:B------:R-:W-:Y:S02]  /*33330*/  @!UPT UIADD3 URZ, URZ, URZ, URZ ;  /* 0x0000003f3f3ff290 */ /* 0x000fe4000fffe03f */
[----:B------:R-:W-:Y:S01]  /*33340*/  IMAD.MOV.U32 R205, RZ, RZ, R220 ;  /* 0x000000ffffcd7224 */ /* 0x000fe200078e00dc */
[----:B------:R-:W-:Y:S01]  /*33350*/  MOV R207, R222 ;  /* 0x000000de00cf7202 */ /* 0x000fe20000000f00 */
[----:B------:R-:W-:Y:S02]  /*33360*/  IMAD.MOV.U32 R206, RZ, RZ, R221 ;  /* 0x000000ffffce7224 */ /* 0x000fe400078e00dd */
        /* <DEDUP_REMOVED lines=8> */
[----:B------:R-:W-:Y:S01]  /*333f0*/  HMMA.1688.F32.TF32 R220, R224, R34, R212 ;  /* 0x00000022e0dc723c */ /* 0x000fe200000810d4 */
[----:B------:R-:W-:Y:S01]  /*33400*/  IMAD.MOV.U32 R249, RZ, RZ, R7 ;  /* 0x000000fffff97224 */ /* 0x000fe200078e0007 */
[----:B------:R-:W-:Y:S01]  /*33410*/  MOV R251, R3 ;  /* 0x0000000300fb7202 */ /* 0x000fe20000000f00 */
[----:B------:R-:W-:-:S05]  /*33420*/  IMAD.MOV.U32 R250, RZ, RZ, R6 ;  /* 0x000000fffffa7224 */ /* 0x000fca00078e0006 */
[C---:B------:R-:W-:Y:S08]  /*33430*/  HMMA.1688.F32.TF32 R240, R224.reuse, R18, R240 ;  /* 0x00000012e0f0723c */ /* 0x040ff000000810f0 */
[----:B------:R-:W-:Y:S08]  /*33440*/  HMMA.1688.F32.TF32 R244, R224, R14, R244 ;  /* 0x0000000ee0f4723c */ /* 0x000ff000000810f4 */
[----:B------:R-:W-:Y:S01]  /*33450*/  MOV R213, R220 ;  /* 0x000000dc00d57202 */ /* 0x000fe20000000f00 */
[----:B------:R-:W-:Y:S01]  /*33460*/  IMAD.MOV.U32 R214, RZ, RZ, R221 ;  /* 0x000000ffffd67224 */ /* 0x000fe200078e00dd */
[----:B------:R-:W-:Y:S01]  /*33470*/  MOV R208, R223 ;  /* 0x000000df00d07202 */ /* 0x000fe20000000f00 */
[----:B------:R-:W-:-:S02]  /*33480*/  IMAD.MOV.U32 R215, RZ, RZ, R222 ;  /* 0x000000ffffd77224 */ /* 0x000fc400078e00de */
[----:B----4-:R-:W-:Y:S07]  /*33490*/  HMMA.1688.F32.TF32 R220, R224, R202, R20 ;  /* 0x000000cae0dc723c */ /* 0x010fee0000081014 */
[----:B------:R-:W-:-:S04]  /*334a0*/  IMAD.MOV.U32 R20, RZ, RZ, R243 ;  /* 0x000000ffff147224 */ /* 0x000fc800078e00f3 */
[----:B------:R-:W-:Y:S01]  /*334b0*/  IMAD.MOV.U32 R13, RZ, RZ, R246 ;  /* 0x000000ffff0d7224 */ /* 0x000fe200078e00f6 */
[----:B------:R-:W-:Y:S01]  /*334c0*/  MOV R9, R244 ;  /* 0x000000f400097202 */ /* 0x000fe20000000f00 */
[----:B------:R-:W-:-:S11]  /*334d0*/  IMAD.MOV.U32 R12, RZ, RZ, R245 ;  /* 0x000000ffff0c7224 */ /* 0x000fd600078e00f5 */
[----:B------:R-:W-:Y:S01]  /*334e0*/  IMAD.MOV.U32 R212, RZ, RZ, R223 ;  /* 0x000000ffffd47224 */ /* 0x000fe200078e00df */
[----:B------:R-:W-:Y:S01]  /*334f0*/  MOV R23, R222 ;  /* 0x000000de00177202 */ /* 0x000fe20000000f00 */
[----:B------:R-:W-:Y:S01]  /*33500*/  IMAD.MOV.U32 R22, RZ, RZ, R221 ;  /* 0x000000ffff167224 */ /* 0x000fe200078e00dd */
[----:B------:R-:W-:Y:S01]  /*33510*/  MOV R222, R241 ;  /* 0x000000f100de7202 */ /* 0x000fe20000000f00 */
[----:B------:R-:W-:Y:S02]  /*33520*/  IMAD.MOV.U32 R223, RZ, RZ, R242 ;  /* 0x000000ffffdf7224 */ /* 0x000fe400078e00f2 */
[----:B------:R-:W-:Y:S01]  /*33530*/  IMAD.MOV.U32 R21, RZ, RZ, R220 ;  /* 0x000000ffff157224 */ /* 0x000fe200078e00dc */
[----:B------:R-:W2:Y:S01]  /*33540*/  LDL.LU.64 R242, [R1+0x2dd8] ;  /* 0x002dd80001f27983 */ /* 0x000ea20000300a00 */
[----:B------:R-:W-:Y:S01]  /*33550*/  IMAD.MOV.U32 R221, RZ, RZ, R240 ;  /* 0x000000ffffdd7224 */ /* 0x000fe200078e00f0 */
[----:B------:R-:W-:Y:S02]  /*33560*/  MOV R220, R247 ;  /* 0x000000f700dc7202 */ /* 0x000fe40000000f00 */
[----:B------:R-:W2:Y:S04]  /*33570*/  LDL.LU.64 R240, [R1+0x2dd0] ;  /* 0x002dd00001f07983 */ /* 0x000ea80000300a00 */
[----:B------:R-:W4:Y:S04]  /*33580*/  LDL.LU.64 R246, [R1+0x2dc8] ;  /* 0x002dc80001f67983 */ /* 0x000f280000300a00 */
[----:B------:R-:W4:Y:S01]  /*33590*/  LDL.LU.64 R244, [R1+0x2dc0] ;  /* 0x002dc00001f47983 */ /* 0x000f220000300a00 */
[----:B---3--:R-:W-:Y:S11]  /*335a0*/  HMMA.1688.F32.TF32 R248, R224, R10, R248 ;  /* 0x0000000ae0f8723c */ /* 0x008ff600000810f8 */
[----:B------:R-:W-:Y:S11]  /*335b0*/  @!UPT UIADD3 URZ, URZ, URZ, URZ ;  /* 0x0000003f3f3ff290 */ /* 0x000ff6000fffe03f */
[----:B------:R-:W-:Y:S02]  /*335c0*/  @!UPT UIADD3 URZ, URZ, URZ, URZ ;  /* 0x0000003f3f3ff290 */ /* 0x000fe4000fffe03f */
[----:B------:R-:W-:Y:S01]  /*335d0*/  MOV R25, R250 ;  /* 0x000000fa00197202 */ /* 0x000fe20000000f00 */
[----:B------:R-:W-:Y:S02]  /*335e0*/  IMAD.MOV.U32 R8, RZ, RZ, R251 ;  /* 0x000000ffff087224 */ /* 0x000fe400078e00fb */
[----:B------:R-:W-:Y:S01]  /*335f0*/  IMAD.MOV.U32 R17, RZ, RZ, R248 ;  /* 0x000000ffff117224 */ /* 0x000fe200078e00f8 */
[----:B------:R-:W3:Y:S01]  /*33600*/  LDL.LU.64 R250, [R1+0x2db8] ;  /* 0x002db80001fa7983 */ /* 0x000ee20000300a00 */
[----:B------:R-:W-:-:S03]  /*33610*/  IMAD.MOV.U32 R24, RZ, RZ, R249 ;  /* 0x000000ffff187224 */ /* 0x000fc600078e00f9 */
[----:B------:R-:W3:Y:S01]  /*33620*/  LDL.LU.64 R248, [R1+0x2db0] ;  /* 0x002db00001f87983 */ /* 0x000ee20000300a00 */
[C---:B------:R-:W-:Y:S08]  /*33630*/  HMMA.1688.F32.TF32 R236, R228.reuse, R34, R236 ;  /* 0x00000022e4ec723c */ /* 0x040ff000000810ec */
[C---:B------:R-:W-:Y:S11]  /*33640*/  HMMA.1688.F32.TF32 R36, R228.reuse, R202, R36 ;  /* 0x000000cae424723c */ /* 0x040ff60000081024 */
[----:B------:R-:W-:Y:S04]  /*33650*/  @!UPT UIADD3 URZ, URZ, URZ, URZ ;  /* 0x0000003f3f3ff290 */ /* 0x000fe8000fffe03f */
[----:B------:R-:W-:Y:S04]  /*33660*/  STL.64 [R1+0xa0], R236 ;  /* 0x0000a0ec01007387 */ /* 0x000fe80000100a00 */
[----:B------:R-:W-:Y:S04]  /*33670*/  STL.64 [R1+0xa8], R238 ;  /* 0x0000a8ee01007387 */ /* 0x000fe80000100a00 */
[----:B------:R-:W-:Y:S04]  /*33680*/  STL.64 [R1+0x90], R36 ;  /* 0x0000902401007387 */ /* 0x000fe80000100a00 */
[----:B------:R1:W-:Y:S02]  /*33690*/  STL.64 [R1+0x98], R38 ;  /* 0x0000982601007387 */ /* 0x0003e40000100a00 */
[----:B-1----:R-:W-:Y:S02]  /*336a0*/  HMMA.1688.F32.TF32 R36, R228, R10, R48 ;  /* 0x0000000ae424723c */ /* 0x002fe40000081030 */
[----:B------:R-:W-:Y:S04]  /*336b0*/  LDS R48, [R4+0x5100] ;  /* 0x0051000004307984 */ /* 0x000fe80000000800 */
[----:B------:R-:W-:Y:S04]  /*336c0*/  LDS R50, [R4+0x5900] ;  /* 0x0059000004327984 */ /* 0x000fe80000000800 */
[----:B------:R-:W-:Y:S04]  /*336d0*/  LDS R49, [R5+0x5100] ;  /* 0x0051000005317984 */ /* 0x000fe80000000800 */
[----:B------:R-:W-:Y:S01]  /*336e0*/  LDS R51, [R5+0x5900] ;  /* 0x0059000005337984 */ /* 0x000fe20000000800 */
[----:B---3--:R-:W-:Y:S11]  /*336f0*/  HMMA.1688.F32.TF32 R224, R224, R218, R248 ;  /* 0x000000dae0e0723c */ /* 0x008ff600000810f8 */
[----:B------:R-:W-:Y:S11]  /*33700*/  @!UPT UIADD3 URZ, URZ, URZ, URZ ;  /* 0x0000003f3f3ff290 */ /* 0x000ff6000fffe03f */
[----:B------:R-:W-:Y:S02]  /*33710*/  @!UPT UIADD3 URZ, URZ, URZ, URZ ;  /* 0x0000003f3f3ff290 */ /* 0x000fe4000fffe03f */
[----:B------:R-:W-:Y:S01]  /*33720*/  IMAD.MOV.U32 R251, RZ, RZ, R224 ;  /* 0x000000fffffb7224 */ /* 0x000fe200078e00e0 */
[----:B------:R-:W-:Y:S01]  /*33730*/  MOV R250, R225 ;  /* 0x000000e100fa7202 */ /* 0x000fe20000000f00 */
[----:B------:R-:W-:Y:S02]  /*33740*/  IMAD.MOV.U32 R249, RZ, RZ, R226 ;  /* 0x000000fffff97224 */ /* 0x000fe400078e00e2 */
[----:B------:R-:W-:Y:S02]  /*33750*/  IMAD.MOV.U32 R248, RZ, RZ, R227 ;  /* 0x000000fffff87224 */ /* 0x000fe400078e00e3 */
        /* <DEDUP_REMOVED lines=14> */
[C---:B------:R-:W-:Y:S08]  /*33840*/  HMMA.1688.F32.TF32 R224, R228.reuse, R18, R40 ;  /* 0x00000012e4e0723c */ /* 0x040ff00000081028 */
[C---:B------:R-:W-:Y:S08]  /*33850*/  HMMA.1688.F32.TF32 R40, R228.reuse, R14, R44 ;  /* 0x0000000ee428723c */ /* 0x040ff0000008102c */
[----:B------:R-:W-:Y:S07]  /*33860*/  HMMA.1688.F32.TF32 R44, R228, R218, R52 ;  /* 0x000000dae42c723c */ /* 0x000fee0000081034 */
[----:B------:R-:W-:Y:S04]  /*33870*/  STL.64 [R1+0x80], R224 ;  /* 0x000080e001007387 */ /* 0x000fe80000100a00 */
[----:B------:R-:W-:Y:S04]  /*33880*/  STL.64 [R1+0x88], R226 ;  /* 0x000088e201007387 */ /* 0x000fe80000100a00 */
[----:B------:R-:W-:Y:S04]  /*33890*/  STL.64 [R1+0x70], R40 ;  /* 0x0000702801007387 */ /* 0x000fe80000100a00 */
[----:B------:R1:W-:Y:S04]  /*338a0*/  STL.64 [R1+0x78], R42 ;  /* 0x0000782a01007387 */ /* 0x0003e80000100a00 */
[----:B------:R-:W-:Y:S04]  /*338b0*/  STL.64 [R1+0x60], R36 ;  /* 0x0000602401007387 */ /* 0x000fe80000100a00 */
[----:B------:R2:W-:Y:S01]  /*338c0*/  STL.64 [R1+0x68], R38 ;  /* 0x0000682601007387 */ /* 0x0005e20000100a00 */
[C---:B-1----:R-:W-:Y:S03]  /*338d0*/  HMMA.1688.F32.TF32 R40, R232.reuse, R26, R56 ;  /* 0x0000001ae828723c */ /* 0x042fe60000081038 */
[----:B------:R-:W-:Y:S04]  /*338e0*/  STL.64 [R1+0x50], R44 ;  /* 0x0000502c01007387 */ /* 0x000fe80000100a00 */
[----:B------:R1:W-:Y:S01]  /*338f0*/  STL.64 [R1+0x58], R46 ;  /* 0x0000582e01007387 */ /* 0x0003e20000100a00 */
[C---:B--2---:R-:W-:Y:S08]  /*33900*/  HMMA.1688.F32.TF32 R36, R232.reuse, R30, R60 ;  /* 0x0000001ee824723c */ /* 0x044ff0000008103c */
[C---:B-1----:R-:W-:Y:S07]  /*33910*/  HMMA.1688.F32.TF32 R44, R232.reuse, R34, R64 ;  /* 0x00000022e82c723c */ /* 0x042fee0000081040 */
[----:B------:R-:W-:Y:S04]  /*33920*/  STL.64 [R1+0x40], R40 ;  /* 0x0000402801007387 */ /* 0x000fe80000100a00 */
[----:B------:R1:W-:Y:S04]  /*33930*/  STL.64 [R1+0x48], R42 ;  /* 0x0000482a01007387 */ /* 0x0003e80000100a00 */
[----:B------:R-:W-:Y:S04]  /*33940*/  STL.64 [R1+0x30], R36 ;  /* 0x0000302401007387 */ /* 0x000fe80000100a00 */
[----:B------:R2:W-:Y:S04]  /*33950*/  STL.64 [R1+0x38], R38 ;  /* 0x0000382601007387 */ /* 0x0005e80000100a00 */
[----:B------:R-:W-:Y:S04]  /*33960*/  STL.64 [R1+0x20], R44 ;  /* 0x0000202c01007387 */ /* 0x000fe80000100a00 */
[----:B------:R-:W-:Y:S04]  /*33970*/  STL.64 [R1+0x28], R46 ;  /* 0x0000282e01007387 */ /* 0x000fe80000100a00 */
[----:B------:R-:W-:Y:S04]  /*33980*/  LDS R44, [R2+0x5100] ;  /* 0x00510000022c7984 */ /* 0x000fe80000000800 */
[----:B------:R-:W-:Y:S04]  /*33990*/  LDS R46, [R2+0x5900] ;  /* 0x00590000022e7984 */ /* 0x000fe80000000800 */
[----:B------:R-:W-:Y:S04]  /*339a0*/  LDS R45, [R0+0x5100] ;  /* 0x00510000002d7984 */ /* 0x000fe80000000800 */
[----:B------:R-:W3:Y:S01]  /*339b0*/  LDS R47, [R0+0x5900] ;  /* 0x00590000002f7984 */ /* 0x000ee20000000800 */
[C---:B-1----:R-:W-:Y:S08]  /*339c0*/  HMMA.1688.F32.TF32 R40, R232.reuse, R202, R68 ;  /* 0x000000cae828723c */ /* 0x042ff00000081044 */
[C---:B------:R-:W-:Y:S08]  /*339d0*/  HMMA.1688.F32.TF32 R228, R232.reuse, R14, R76 ;  /* 0x0000000ee8e4723c */ /* 0x040ff0000008104c */
[----:B--2---:R-:W-:Y:S07]  /*339e0*/  HMMA.1688.F32.TF32 R36, R232, R18, R72 ;  /* 0x00000012e824723c */ /* 0x004fee0000081048 */
[----:B------:R-:W-:Y:S01]  /*339f0*/  STL.64 [R1+0x10], R40 ;  /* 0x0000102801007387 */ /* 0x000fe20000100a00 */
[C---:B---3--:R-:W-:Y:S08]  /*33a00*/  HMMA.1688.F32.TF32 R56, R44.reuse, R26, R192 ;  /* 0x0000001a2c38723c */ /* 0x048ff000000810c0 */
[C---:B------:R-:W-:Y:S01]  /*33a10*/  HMMA.1688.F32.TF32 R52, R44.reuse, R30, R88 ;  /* 0x0000001e2c34723c */ /* 0x040fe20000081058 */
[----:B------:R-:W-:Y:S04]  /*33a20*/  STL.64 [R1+0x18], R42 ;  /* 0x0000182a01007387 */ /* 0x000fe80000100a00 */
[----:B------:R1:W-:Y:S04]  /*33a30*/  STL [R1+0x2d08], R228 ;  /* 0x002d08e401007387 */ /* 0x0003e80000100800 */
[----:B------:R-:W-:Y:S04]  /*33a40*/  STL.64 [R1], R36 ;  /* 0x0000002401007387 */ /* 0x000fe80000100a00 */
[----:B------:R-:W-:Y:S01]  /*33a50*/  STL.64 [R1+0x8], R38 ;  /* 0x0000082601007387 */ /* 0x000fe20000100a00 */
[----:B------:R-:W-:Y:S03]  /*33a60*/  HMMA.1688.F32.TF32 R60, R44, R34, R176 ;  /* 0x000000222c3c723c */ /* 0x000fe600000810b0 */
[----:B------:R2:W-:Y:S04]  /*33a70*/  STL [R1+0x2d04], R229 ;  /* 0x002d04e501007387 */ /* 0x0005e80000100800 */
[----:B------:R3:W-:Y:S04]  /*33a80*/  STL [R1+0x2d00], R230 ;  /* 0x002d00e601007387 */ /* 0x0007e80000100800 */
[----:B------:R4:W-:Y:S01]  /*33a90*/  STL [R1+0x2cfc], R231 ;  /* 0x002cfce701007387 */ /* 0x0009e20000100800 */
[----:B-1----:R-:W-:-:S03]  /*33aa0*/  IMAD.MOV.U32 R228, RZ, RZ, R52 ;  /* 0x000000ffffe47224 */ /* 0x002fc600078e0034 */
[----:B------:R-:W-:Y:S01]  /*33ab0*/  STL.64 [R1+0x2b0], R56 ;  /* 0x0002b03801007387 */ /* 0x000fe20000100a00 */
[----:B--2---:R-:W-:Y:S01]  /*33ac0*/  MOV R229, R53 ;  /* 0x0000003500e57202 */ /* 0x004fe20000000f00 */
[----:B---3--:R-:W-:Y:S02]  /*33ad0*/  IMAD.MOV.U32 R230, RZ, RZ, R54 ;  /* 0x000000ffffe67224 */ /* 0x008fe400078e0036 */
[----:B------:R1:W-:Y:S01]  /*33ae0*/  STL.64 [R1+0x2b8], R58 ;  /* 0x0002b83a01007387 */ /* 0x0003e20000100a00 */
[----:B----4-:R-:W-:Y:S02]  /*33af0*/  IMAD.MOV.U32 R231, RZ, RZ, R55 ;  /* 0x000000ffffe77224 */ /* 0x010fe400078e0037 */
[C---:B------:R-:W-:Y:S01]  /*33b00*/  HMMA.1688.F32.TF32 R52, R44.reuse, R18, R180 ;  /* 0x000000122c34723c */ /* 0x040fe200000810b4 */
[----:B------:R-:W-:Y:S04]  /*33b10*/  LDS R40, [R2+0x5180] ;  /* 0x0051800002287984 */ /* 0x000fe80000000800 */
[----:B------:R-:W-:Y:S03]  /*33b20*/  LDS R42, [R2+0x5980] ;  /* 0x00598000022a7984 */ /* 0x000fe60000000800 */
[C---:B-1----:R-:W-:Y:S01]  /*33b30*/  HMMA.1688.F32.TF32 R56, R44.reuse, R202, R92 ;  /* 0x000000ca2c38723c */ /* 0x042fe2000008105c */
[----:B------:R-:W-:Y:S04]  /*33b40*/  STL.64 [R1+0x290], R60 ;  /* 0x0002903c01007387 */ /* 0x000fe80000100a00 */
[----:B------:R1:W-:Y:S04]  /*33b50*/  STL.64 [R1+0x298], R62 ;  /* 0x0002983e01007387 */ /* 0x0003e80000100a00 */
[----:B------:R-:W-:Y:S04]  /*33b60*/  LDS R41, [R0+0x5180] ;  /* 0x0051800000297984 */ /* 0x000fe80000000800 */
[----:B------:R-:W2:Y:S01]  /*33b70*/  LDS R43, [R0+0x5980] ;  /* 0x00598000002b7984 */ /* 0x000ea20000000800 */
[----:B-1----:R-:W-:Y:S01]  /*33b80*/  HMMA.1688.F32.TF32 R60, R44, R14, R96 ;  /* 0x0000000e2c3c723c */ /* 0x002fe20000081060 */
[----:B------:R-:W-:Y:S01]  /*33b90*/  IMAD.MOV.U32 R76, RZ, RZ, R9 ;  /* 0x000000ffff4c7224 */ /* 0x000fe200078e0009 */
[----:B------:R-:W-:-:S06]  /*33ba0*/  MOV R77, R12 ;  /* 0x0000000c004d7202 */ /* 0x000fcc0000000f00 */
[-C--:B------:R-:W-:Y:S01]  /*33bb0*/  HMMA.1688.F32.TF32 R224, R232, R10.reuse, R80 ;  /* 0x0000000ae8e0723c */ /* 0x080fe20000081050 */
[----:B------:R-:W-:Y:S04]  /*33bc0*/  STL.64 [R1+0x280], R56 ;  /* 0x0002803801007387 */ /* 0x000fe80000100a00 */
[----:B------:R1:W-:Y:S04]  /*33bd0*/  STL.64 [R1+0x288], R58 ;  /* 0x0002883a01007387 */ /* 0x0003e80000100a00 */
[----:B------:R-:W-:Y:S04]  /*33be0*/  STL.64 [R1+0x270], R52 ;  /* 0x0002703401007387 */ /* 0x000fe80000100a00 */
[----:B------:R3:W-:Y:S01]  /*33bf0*/  STL.64 [R1+0x278], R54 ;  /* 0x0002783601007387 */ /* 0x0007e20000100a00 */
[----:B-1----:R-:W-:Y:S01]  /*33c00*/  HMMA.1688.F32.TF32 R56, R44, R10, R184 ;  /* 0x0000000a2c38723c */ /* 0x002fe200000810b8 */
[----:B------:R-:W-:Y:S01]  /*33c10*/  IMAD.MOV.U32 R78, RZ, RZ, R13 ;  /* 0x000000ffff4e7224 */ /* 0x000fe200078e000d */
[----:B------:R-:W-:Y:S01]  /*33c20*/  MOV R72, R221 ;  /* 0x000000dd00487202 */ /* 0x000fe20000000f00 */
[----:B------:R-:W-:-:S02]  /*33c30*/  IMAD.MOV.U32 R79, RZ, RZ, R220 ;  /* 0x000000ffff4f7224 */ /* 0x000fc400078e00dc */
[----:B------:R-:W-:Y:S01]  /*33c40*/  IMAD.MOV.U32 R73, RZ, RZ, R222 ;  /* 0x000000ffff497224 */ /* 0x000fe200078e00de */
[----:B------:R-:W-:Y:S01]  /*33c50*/  MOV R75, R20 ;  /* 0x00000014004b7202 */ /* 0x000fe20000000f00 */
[----:B------:R-:W-:Y:S01]  /*33c60*/  IMAD.MOV.U32 R74, RZ, RZ, R223 ;  /* 0x000000ffff4a7224 */ /* 0x000fe200078e00df */
[----:B---3--:R-:W-:Y:S01]  /*33c70*/  HMMA.1688.F32.TF32 R52, R44, R218, R100 ;  /* 0x000000da2c34723c */ /* 0x008fe20000081064 */
[----:B------:R-:W-:Y:S01]  /*33c80*/  IMAD.MOV.U32 R68, RZ, RZ, R21 ;  /* 0x000000ffff447224 */ /* 0x000fe200078e0015 */
[----:B------:R-:W-:Y:S01]  /*33c90*/  MOV R70, R23 ;  /* 0x0000001700467202 */ /* 0x000fe20000000f00 */
[----:B------:R-:W-:Y:S01]  /*33ca0*/  IMAD.MOV.U32 R69, RZ, RZ, R22 ;  /* 0x000000ffff457224 */ /* 0x000fe200078e0016 */
[----:B------:R-:W-:Y:S01]  /*33cb0*/  MOV R65, R214 ;  /* 0x000000d600417202 */ /* 0x000fe20000000f00 */
[----:B------:R-:W-:Y:S01]  /*33cc0*/  IMAD.MOV.U32 R71, RZ, RZ, R212 ;  /* 0x000000ffff477224 */ /* 0x000fe200078e00d4 */
[----:B------:R-:W-:Y:S02]  /*33cd0*/  LDS R36, [R4+0x5180] ;  /* 0x0051800004247984 */ /* 0x000fe40000000800 */
[C---:B------:R-:W-:Y:S02]  /*33ce0*/  HMMA.1688.F32.TF32 R44, R48.reuse, R26, R188 ;  /* 0x0000001a302c723c */ /* 0x040fe400000810bc */
        /* <DEDUP_REMOVED lines=9> */
[----:B---3--:R-:W-:Y:S01]  /*33d80*/  HMMA.1688.F32.TF32 R52, R48, R34, R108 ;  /* 0x000000223034723c */ /* 0x008fe2000008106c */
[----:B------:R-:W-:-:S02]  /*33d90*/  IMAD.MOV.U32 R64, RZ, RZ, R213 ;  /* 0x000000ffff407224 */ /* 0x000fc400078e00d5 */
[----:B------:R-:W-:Y:S01]  /*33da0*/  LDS R38, [R4+0x5980] ;  /* 0x0059800004267984 */ /* 0x000fe20000000800 */
[----:B------:R-:W-:Y:S02]  /*33db0*/  IMAD.MOV.U32 R66, RZ, RZ, R215 ;  /* 0x000000ffff427224 */ /* 0x000fe400078e00d7 */
[----:B------:R-:W-:Y:S01]  /*33dc0*/  IMAD.MOV.U32 R67, RZ, RZ, R208 ;  /* 0x000000ffff437224 */ /* 0x000fe200078e00d0 */
[----:B------:R-:W-:Y:S01]  /*33dd0*/  LDS R37, [R5+0x5180] ;  /* 0x0051800005257984 */ /* 0x000fe20000000800 */
[C---:B-1----:R-:W-:Y:S03]  /*33de0*/  HMMA.1688.F32.TF32 R44, R48.reuse, R202, R112 ;  /* 0x000000ca302c723c */ /* 0x042fe60000081070 */
[----:B------:R-:W1:Y:S04]  /*33df0*/  LDS R39, [R5+0x5980] ;  /* 0x0059800005277984 */ /* 0x000e680000000800 */
[----:B------:R-:W-:Y:S04]  /*33e00*/  STL.64 [R1+0x1b0], R56 ;  /* 0x0001b03801007387 */ /* 0x000fe80000100a00 */
[----:B------:R3:W-:Y:S04]  /*33e10*/  STL.64 [R1+0x1b8], R58 ;  /* 0x0001b83a01007387 */ /* 0x0007e80000100a00 */
[----:B------:R-:W-:Y:S04]  /*33e20*/  STL.64 [R1+0x1a0], R52 ;  /* 0x0001a03401007387 */ /* 0x000fe80000100a00 */
[----:B------:R4:W-:Y:S01]  /*33e30*/  STL.64 [R1+0x1a8], R54 ;  /* 0x0001a83601007387 */ /* 0x0009e20000100a00 */
[C---:B---3--:R-:W-:Y:S03]  /*33e40*/  HMMA.1688.F32.TF32 R56, R48.reuse, R18, R116 ;  /* 0x000000123038723c */ /* 0x048fe60000081074 */
[----:B------:R-:W-:Y:S04]  /*33e50*/  STL.64 [R1+0x190], R44 ;  /* 0x0001902c01007387 */ /* 0x000fe80000100a00 */
[----:B------:R3:W-:Y:S01]  /*33e60*/  STL.64 [R1+0x198], R46 ;  /* 0x0001982e01007387 */ /* 0x0007e20000100a00 */
[-C--:B----4-:R-:W-:Y:S08]  /*33e70*/  HMMA.1688.F32.TF32 R52, R48, R14.reuse, R120 ;  /* 0x0000000e3034723c */ /* 0x090ff00000081078 */
[C---:B--2---:R-:W-:Y:S08]  /*33e80*/  HMMA.1688.F32.TF32 R176, R40.reuse, R14, R152 ;  /* 0x0000000e28b0723c */ /* 0x044ff00000081098 */
[----:B------:R-:W-:Y:S01]  /*33e90*/  HMMA.1688.F32.TF32 R180, R40, R10, R156 ;  /* 0x0000000a28b4723c */ /* 0x000fe2000008109c */
[----:B------:R-:W-:Y:S01]  /*33ea0*/  IMAD.MOV.U32 R80, RZ, RZ, R17 ;  /* 0x000000ffff507224 */ /* 0x000fe200078e0011 */
[----:B------:R-:W-:Y:S01]  /*33eb0*/  MOV R82, R25 ;  /* 0x0000001900527202 */ /* 0x000fe20000000f00 */
[----:B------:R-:W-:-:S02]  /*33ec0*/  IMAD.MOV.U32 R81, RZ, RZ, R24 ;  /* 0x000000ffff517224 */ /* 0x000fc400078e0018 */
[----:B------:R-:W-:Y:S01]  /*33ed0*/  IMAD.MOV.U32 R83, RZ, RZ, R8 ;  /* 0x000000ffff537224 */ /* 0x000fe200078e0008 */
[----:B------:R-:W-:Y:S01]  /*33ee0*/  MOV R60, R209 ;  /* 0x000000d1003c7202 */ /* 0x000fe20000000f00 */
[----:B------:R-:W-:Y:S01]  /*33ef0*/  IMAD.MOV.U32 R61, RZ, RZ, R210 ;  /* 0x000000ffff3d7224 */ /* 0x000fe200078e00d2 */
[C---:B---3--:R-:W-:Y:S01]  /*33f00*/  HMMA.1688.F32.TF32 R44, R48.reuse, R10, R124 ;  /* 0x0000000a302c723c */ /* 0x048fe2000008107c */
[----:B------:R-:W-:Y:S04]  /*33f10*/  STL.64 [R1+0x180], R56 ;  /* 0x0001803801007387 */ /* 0x000fe80000100a00 */
[----:B------:R-:W-:Y:S04]  /*33f20*/  STL.64 [R1+0x188], R58 ;  /* 0x0001883a01007387 */ /* 0x000fe80000100a00 */
[----:B------:R-:W-:Y:S04]  /*33f30*/  STL.64 [R1+0x170], R52 ;  /* 0x0001703401007387 */ /* 0x000fe80000100a00 */
[----:B------:R2:W-:Y:S01]  /*33f40*/  STL.64 [R1+0x178], R54 ;  /* 0x0001783601007387 */ /* 0x0005e20000100a00 */
[----:B------:R-:W-:Y:S01]  /*33f50*/  IMAD.MOV.U32 R62, RZ, RZ, R211 ;  /* 0x000000ffff3e7224 */ /* 0x000fe200078e00d3 */
[----:B------:R-:W-:Y:S01]  /*33f60*/  MOV R63, R204 ;  /* 0x000000cc003f7202 */ /* 0x000fe20000000f00 */
        /* <DEDUP_REMOVED lines=9> */
[----:B--2---:R-:W-:Y:S01]  /*34000*/  HMMA.1688.F32.TF32 R52, R48, R218, R128 ;  /* 0x000000da3034723c */ /* 0x004fe20000081080 */
[----:B------:R-:W-:Y:S01]  /*34010*/  MOV R7, R45 ;  /* 0x0000002d00077202 */ /* 0x000fe20000000f00 */
[----:B------:R-:W-:Y:S01]  /*34020*/  IMAD.MOV.U32 R6, RZ, RZ, R46 ;  /* 0x000000ffff067224 */ /* 0x000fe200078e002e */
[----:B------:R2:W-:Y:S01]  /*34030*/  STL [R1+0x160], R44 ;  /* 0x0001602c01007387 */ /* 0x0005e20000100800 */
[----:B------:R-:W-:-:S02]  /*34040*/  IMAD.MOV.U32 R3, RZ, RZ, R47 ;  /* 0x000000ffff037224 */ /* 0x000fc400078e002f */
[----:B------:R-:W-:Y:S01]  /*34050*/  IMAD.MOV.U32 R238, RZ, RZ, R201 ;  /* 0x000000ffffee7224 */ /* 0x000fe200078e00c9 */
[----:B------:R-:W-:Y:S01]  /*34060*/  MOV R99, R248 ;  /* 0x000000f800637202 */ /* 0x000fe20000000f00 */
[C---:B------:R-:W-:Y:S01]  /*34070*/  HMMA.1688.F32.TF32 R48, R40.reuse, R26, R132 ;  /* 0x0000001a2830723c */ /* 0x040fe20000081084 */
[----:B------:R-:W-:Y:S01]  /*34080*/  IMAD.MOV.U32 R98, RZ, RZ, R249 ;  /* 0x000000ffff627224 */ /* 0x000fe200078e00f9 */
[----:B------:R-:W-:Y:S04]  /*34090*/  LDS R116, [R2+0x6080] ;  /* 0x0060800002747984 */ /* 0x000fe80000000800 */
[----:B------:R-:W-:Y:S02]  /*340a0*/  LDS R118, [R2+0x6880] ;  /* 0x0068800002767984 */ /* 0x000fe40000000800 */
[C---:B--2---:R-:W-:Y:S02]  /*340b0*/  HMMA.1688.F32.TF32 R44, R40.reuse, R30, R136 ;  /* 0x0000001e282c723c */ /* 0x044fe40000081088 */
[----:B------:R-:W-:Y:S04]  /*340c0*/  STL [R1+0x2cf8], R3 ;  /* 0x002cf80301007387 */ /* 0x000fe80000100800 */
[----:B------:R-:W-:Y:S04]  /*340d0*/  STL [R1+0x2cf4], R6 ;  /* 0x002cf40601007387 */ /* 0x000fe80000100800 */
[----:B------:R-:W-:Y:S04]  /*340e0*/  STL [R1+0x2cf0], R7 ;  /* 0x002cf00701007387 */ /* 0x000fe80000100800 */
[----:B------:R-:W-:Y:S04]  /*340f0*/  STL.64 [R1+0x150], R52 ;  /* 0x0001503401007387 */ /* 0x000fe80000100a00 */
[----:B------:R2:W-:Y:S04]  /*34100*/  STL.64 [R1+0x158], R54 ;  /* 0x0001583601007387 */ /* 0x0005e80000100a00 */
[----:B------:R-:W-:Y:S04]  /*34110*/  STL.64 [R1+0x140], R48 ;  /* 0x0001403001007387 */ /* 0x000fe80000100a00 */
[----:B------:R3:W-:Y:S01]  /*34120*/  STL.64 [R1+0x148], R50 ;  /* 0x0001483201007387 */ /* 0x0007e20000100a00 */
[C---:B--2---:R-:W-:Y:S03]  /*34130*/  HMMA.1688.F32.TF32 R52, R40.reuse, R34, R140 ;  /* 0x000000222834723c */ /* 0x044fe6000008108c */
[----:B------:R-:W-:Y:S04]  /*34140*/  STL.64 [R1+0x130], R44 ;  /* 0x0001302c01007387 */ /* 0x000fe80000100a00 */
[----:B------:R2:W-:Y:S01]  /*34150*/  STL.64 [R1+0x138], R46 ;  /* 0x0001382e01007387 */ /* 0x0005e20000100a00 */
[C---:B---3--:R-:W-:Y:S03]  /*34160*/  HMMA.1688.F32.TF32 R48, R40.reuse, R202, R144 ;  /* 0x000000ca2830723c */ /* 0x048fe60000081090 */
[----:B------:R-:W-:Y:S04]  /*34170*/  LDS R117, [R0+0x6080] ;  /* 0x0060800000757984 */ /* 0x000fe80000000800 */
[----:B------:R-:W-:Y:S01]  /*34180*/  LDS R119, [R0+0x6880] ;  /* 0x0068800000777984 */ /* 0x000fe20000000800 */
[----:B--2---:R-:W-:Y:S01]  /*34190*/  HMMA.1688.F32.TF32 R44, R40, R18, R148 ;  /* 0x00000012282c723c */ /* 0x004fe20000081094 */
[----:B------:R-:W-:Y:S01]  /*341a0*/  IMAD.MOV.U32 R56, RZ, RZ, R205 ;  /* 0x000000ffff387224 */ /* 0x000fe200078e00cd */
[----:B------:R-:W-:Y:S01]  /*341b0*/  MOV R58, R207 ;  /* 0x000000cf003a7202 */ /* 0x000fe20000000f00 */
[----:B------:R-:W-:Y:S01]  /*341c0*/  IMAD.MOV.U32 R57, RZ, RZ, R206 ;  /* 0x000000ffff397224 */ /* 0x000fe200078e00ce */
[----:B------:R-:W-:Y:S01]  /*341d0*/  MOV R185, R198 ;  /* 0x000000c600b97202 */ /* 0x000fe20000000f00 */
[----:B------:R-:W-:-:S02]  /*341e0*/  IMAD.MOV.U32 R59, RZ, RZ, R172 ;  /* 0x000000ffff3b7224 */ /* 0x000fc400078e00ac */
[----:B------:R-:W-:Y:S04]  /*341f0*/  STL.64 [R1+0x120], R52 ;  /* 0x0001203401007387 */ /* 0x000fe80000100a00 */
[----:B------:R-:W-:Y:S04]  /*34200*/  STL.64 [R1+0x128], R54 ;  /* 0x0001283601007387 */ /* 0x000fe80000100a00 */
[----:B------:R-:W-:Y:S04]  /*34210*/  STL.64 [R1+0x110], R48 ;  /* 0x0001103001007387 */ /* 0x000fe80000100a00 */
[----:B------:R-:W-:Y:S04]  /*34220*/  STL.64 [R1+0x118], R50 ;  /* 0x0001183201007387 */ /* 0x000fe80000100a00 */
[----:B------:R-:W-:Y:S04]  /*34230*/  LDS R52, [R2+0x6000] ;  /* 0x0060000002347984 */ /* 0x000fe80000000800 */
[----:B------:R2:W-:Y:S04]  /*34240*/  STL [R1+0x100], R44 ;  /* 0x0001002c01007387 */ /* 0x0005e80000100800 */
[----:B------:R-:W-:Y:S04]  /*34250*/  STL.64 [R1+0x2c48], R178 ;  /* 0x002c48b201007387 */ /* 0x000fe80000100a00 */
[----:B------:R3:W-:Y:S04]  /*34260*/  STL.64 [R1+0x2c40], R176 ;  /* 0x002c40b001007387 */ /* 0x0007e80000100a00 */
[----:B------:R-:W-:Y:S04]  /*34270*/  STL.64 [R1+0x2c58], R182 ;  /* 0x002c58b601007387 */ /* 0x000fe80000100a00 */
[----:B------:R-:W-:Y:S04]  /*34280*/  STL.64 [R1+0x2c50], R180 ;  /* 0x002c50b401007387 */ /* 0x000fe80000100a00 */
[----:B------:R-:W4:Y:S04]  /*34290*/  LDL.LU R17, [R1+0x2da8] ;  /* 0x002da80001117983 */ /* 0x000f280000300800 */
[----:B------:R-:W3:Y:S01]  /*342a0*/  LDL.LU R24, [R1+0x2da4] ;  /* 0x002da40001187983 */ /* 0x000ee20000300800 */
[----:B------:R-:W-:-:S03]  /*342b0*/  MOV R3, R45 ;  /* 0x0000002d00037202 */ /* 0x000fc60000000f00 */
[----:B------:R-:W3:Y:S01]  /*342c0*/  LDL.LU R25, [R1+0x2da0] ;  /* 0x002da00001197983 */ /* 0x000ee20000300800 */
[----:B------:R-:W-:-:S03]  /*342d0*/  IMAD.MOV.U32 R6, RZ, RZ, R46 ;  /* 0x000000ffff067224 */ /* 0x000fc600078e002e */
[----:B------:R-:W3:Y:S01]  /*342e0*/  LDL.LU R8, [R1+0x2d9c] ;  /* 0x002d9c0001087983 */ /* 0x000ee20000300800 */
[----:B------:R-:W-:-:S03]  /*342f0*/  IMAD.MOV.U32 R7, RZ, RZ, R47 ;  /* 0x000000ffff077224 */ /* 0x000fc600078e002f */
[----:B------:R-:W3:Y:S01]  /*34300*/  LDL.LU R9, [R1+0x2d98] ;  /* 0x002d980001097983 */ /* 0x000ee20000300800 */
[----:B--2---:R-:W-:Y:S03]  /*34310*/  HMMA.1688.F32.TF32 R44, R40, R218, R160 ;  /* 0x000000da282c723c */ /* 0x004fe600000810a0 */
[----:B------:R-:W2:Y:S04]  /*34320*/  LDL.LU R12, [R1+0x2d94] ;  /* 0x002d9400010c7983 */ /* 0x000ea80000300800 */
[----:B------:R-:W3:Y:S04]  /*34330*/  LDL.LU R13, [R1+0x2d90] ;  /* 0x002d9000010d7983 */ /* 0x000ee80000300800 */
[----:B------:R-:W1:Y:S04]  /*34340*/  LDL.LU R220, [R1+0x2d8c] ;  /* 0x002d8c0001dc7983 */ /* 0x000e680000300800 */
[----:B------:R-:W1:Y:S04]  /*34350*/  LDL.LU R221, [R1+0x2d88] ;  /* 0x002d880001dd7983 */ /* 0x000e680000300800 */
[----:B------:R-:W1:Y:S04]  /*34360*/  LDL.LU R222, [R1+0x2d84] ;  /* 0x002d840001de7983 */ /* 0x000e680000300800 */
[----:B------:R-:W1:Y:S04]  /*34370*/  LDL.LU R223, [R1+0x2d80] ;  /* 0x002d800001df7983 */ /* 0x000e680000300800 */
        /* <DEDUP_REMOVED lines=16> */
[----:B------:R-:W-:-:S03]  /*34480*/  MOV R163, R44 ;  /* 0x0000002c00a37202 */ /* 0x000fc60000000f00 */
[----:B------:R-:W4:Y:S01]  /*34490*/  LDL.LU R172, [R1+0x2d3c] ;  /* 0x002d3c0001ac7983 */ /* 0x000f220000300800 */
[----:B------:R-:W-:-:S03]  /*344a0*/  IMAD.MOV.U32 R162, RZ, RZ, R45 ;  /* 0x000000ffffa27224 */ /* 0x000fc600078e002d */
[----:B------:R-:W4:Y:S01]  /*344b0*/  LDL.LU R173, [R1+0x2d38] ;  /* 0x002d380001ad7983 */ /* 0x000f220000300800 */
[----:B------:R-:W-:-:S03]  /*344c0*/  IMAD.MOV.U32 R44, RZ, RZ, R169 ;  /* 0x000000ffff2c7224 */ /* 0x000fc600078e00a9 */
[----:B------:R-:W4:Y:S01]  /*344d0*/  LDL.LU R174, [R1+0x2d34] ;  /* 0x002d340001ae7983 */ /* 0x000f220000300800 */
[----:B------:R-:W-:-:S03]  /*344e0*/  IMAD.MOV.U32 R161, RZ, RZ, R46 ;  /* 0x000000ffffa17224 */ /* 0x000fc600078e002e */
[----:B------:R-:W4:Y:S01]  /*344f0*/  LDL.LU R175, [R1+0x2d30] ;  /* 0x002d300001af7983 */ /* 0x000f220000300800 */
[----:B------:R-:W-:Y:S01]  /*34500*/  IMAD.MOV.U32 R45, RZ, RZ, R170 ;  /* 0x000000ffff2d7224 */ /* 0x000fe200078e00aa */
[----:B------:R-:W-:Y:S02]  /*34510*/  MOV R160, R47 ;  /* 0x0000002f00a07202 */ /* 0x000fe40000000f00 */
[----:B------:R-:W4:Y:S01]  /*34520*/  LDL.LU R168, [R1+0x2d2c] ;  /* 0x002d2c0001a87983 */ /* 0x000f220000300800 */
[----:B------:R-:W-:Y:S01]  /*34530*/  MOV R46, R171 ;  /* 0x000000ab002e7202 */ /* 0x000fe20000000f00 */
[----:B------:R-:W-:Y:S02]  /*34540*/  IMAD.MOV.U32 R47, RZ, RZ, R164 ;  /* 0x000000ffff2f7224 */ /* 0x000fe400078e00a4 */
        /* <DEDUP_REMOVED lines=8> */
[----:B------:R-:W-:Y:S04]  /*345d0*/  LDS R54, [R2+0x6800] ;  /* 0x0068000002367984 */ /* 0x000fe80000000800 */
[----:B------:R-:W-:Y:S04]  /*345e0*/  LDS R53, [R0+0x6000] ;  /* 0x0060000000357984 */ /* 0x000fe80000000800 */
[----:B------:R-:W-:Y:S01]  /*345f0*/  LDS R55, [R0+0x6800] ;  /* 0x0068000000377984 */ /* 0x000fe20000000800 */
[----:B------:R-:W-:-:S02]  /*34600*/  IMAD.MOV.U32 R184, RZ, RZ, R199 ;  /* 0x000000ffffb87224 */ /* 0x000fc400078e00c7 */
[----:B------:R-:W-:Y:S01]  /*34610*/  IMAD.MOV.U32 R186, RZ, RZ, R197 ;  /* 0x000000ffffba7224 */ /* 0x000fe200078e00c5 */
[----:B------:R-:W-:Y:S01]  /*34620*/  MOV R96, R251 ;  /* 0x000000fb00607202 */ /* 0x000fe20000000f00 */
[----:B------:R-:W-:Y:S02]  /*34630*/  IMAD.MOV.U32 R187, RZ, RZ, R196 ;  /* 0x000000ffffbb7224 */ /* 0x000fe400078e00c4 */
[----:B------:R-:W-:Y:S01]  /*34640*/  IMAD.MOV.U32 R97, RZ, RZ, R250 ;  /* 0x000000ffff617224 */ /* 0x000fe200078e00fa */
[----:B------:R-:W-:Y:S01]  /*34650*/  MOV R89, R246 ;  /* 0x000000f600597202 */ /* 0x000fe20000000f00 */
[----:B------:R-:W-:Y:S01]  /*34660*/  IMAD.MOV.U32 R88, RZ, RZ, R247 ;  /* 0x000000ffff587224 */ /* 0x000fe200078e00f7 */
[----:B------:R-:W-:Y:S01]  /*34670*/  HMMA.1688.F32.TF32 R232, R232, R218, R84 ;  /* 0x000000dae8e8723c */ /* 0x000fe20000081054 */
[----:B------:R-:W-:Y:S01]  /*34680*/  IMAD.MOV.U32 R90, RZ, RZ, R245 ;  /* 0x000000ffff5a7224 */ /* 0x000fe200078e00f5 */
[----:B------:R-:W-:Y:S01]  /*34690*/  MOV R236, R217 ;  /* 0x000000d900ec7202 */ /* 0x000fe20000000f00 */
[----:B------:R-:W-:Y:S01]  /*346a0*/  IMAD.MOV.U32 R91, RZ, RZ, R244 ;  /* 0x000000ffff5b7224 */ /* 0x000fe200078e00f4 */
[----:B------:R-:W-:Y:S01]  /*346b0*/  MOV R94, R241 ;  /* 0x000000f1005e7202 */ /* 0x000fe20000000f00 */
[----:B------:R-:W-:Y:S01]  /*346c0*/  IMAD.MOV.U32 R237, RZ, RZ, R216 ;  /* 0x000000ffffed7224 */ /* 0x000fe200078e00d8 */
[----:B------:R-:W-:Y:S01]  /*346d0*/  LDS R84, [R4+0x6000] ;  /* 0x0060000004547984 */ /* 0x000fe20000000800 */
[----:B------:R-:W-:-:S02]  /*346e0*/  IMAD.MOV.U32 R92, RZ, RZ, R243 ;  /* 0x000000ffff5c7224 */ /* 0x000fc400078e00f3 */
[----:B------:R-:W-:Y:S01]  /*346f0*/  IMAD.MOV.U32 R93, RZ, RZ, R242 ;  /* 0x000000ffff5d7224 */ /* 0x000fe200078e00f2 */
[----:B------:R-:W-:Y:S01]  /*34700*/  MOV R242, R29 ;  /* 0x0000001d00f27202 */ /* 0x000fe20000000f00 */
[----:B------:R-:W-:Y:S01]  /*34710*/  IMAD.MOV.U32 R95, RZ, RZ, R240 ;  /* 0x000000ffff5f7224 */ /* 0x000fe200078e00f0 */
[----:B------:R-:W-:Y:S01]  /*34720*/  LDS R86, [R4+0x6800] ;  /* 0x0068000004567984 */ /* 0x000fe20000000800 */
[----:B------:R-:W-:Y:S02]  /*34730*/  IMAD.MOV.U32 R240, RZ, RZ, R33 ;  /* 0x000000fffff07224 */ /* 0x000fe400078e0021 */
[----:B------:R-:W-:Y:S01]  /*34740*/  IMAD.MOV.U32 R241, RZ, RZ, R32 ;  /* 0x000000fffff17224 */ /* 0x000fe200078e0020 */
[----:B------:R-:W-:Y:S01]  /*34750*/  LDS R85, [R5+0x6000] ;  /* 0x0060000005557984 */ /* 0x000fe20000000800 */
[----:B------:R-:W-:Y:S02]  /*34760*/  IMAD.MOV.U32 R243, RZ, RZ, R28 ;  /* 0x000000fffff37224 */ /* 0x000fe400078e001c */
[----:B------:R-:W-:Y:S01]  /*34770*/  IMAD.MOV.U32 R247, RZ, RZ, R16 ;  /* 0x000000fffff77224 */ /* 0x000fe200078e0010 */
[----:B------:R-:W-:Y:S04]  /*34780*/  LDS R87, [R5+0x6800] ;  /* 0x0068000005577984 */ /* 0x000fe80000000800 */
        /* <DEDUP_REMOVED lines=11> */
[----:B------:R-:W-:Y:S01]  /*34840*/  LDS R155, [R5+0x6900] ;  /* 0x00690000059b7984 */ /* 0x000fe20000000800 */
[----:B--2---:R-:W-:Y:S01]  /*34850*/  IMAD.MOV.U32 R249, RZ, RZ, R12 ;  /* 0x000000fffff97224 */ /* 0x004fe200078e000c */
[----:B---3--:R-:W-:Y:S01]  /*34860*/  MOV R248, R13 ;  /* 0x0000000d00f87202 */ /* 0x008fe20000000f00 */
[----:B------:R-:W-:Y:S01]  /*34870*/  IMAD.MOV.U32 R250, RZ, RZ, R9 ;  /* 0x000000fffffa7224 */ /* 0x000fe200078e0009 */
[----:B------:R-:W-:Y:S01]  /*34880*/  MOV R251, R8 ;  /* 0x0000000800fb7202 */ /* 0x000fe20000000f00 */
[----:B------:R-:W-:Y:S01]  /*34890*/  IMAD.MOV.U32 R244, RZ, RZ, R25 ;  /* 0x000000fffff47224 */ /* 0x000fe200078e0019 */
[----:B------:R-:W-:Y:S01]  /*348a0*/  MOV R245, R24 ;  /* 0x0000001800f57202 */ /* 0x000fe20000000f00 */
[----:B----4-:R-:W-:Y:S01]  /*348b0*/  IMAD.MOV.U32 R246, RZ, RZ, R17 ;  /* 0x000000fffff67224 */ /* 0x010fe200078e0011 */
[----:B-1----:R-:W-:Y:S01]  /*348c0*/  HMMA.1688.F32.TF32 R216, R36, R218, R220 ;  /* 0x000000da24d8723c */ /* 0x002fe200000810dc */
[----:B------:R-:W-:Y:S01]  /*348d0*/  IMAD.MOV.U32 R176, RZ, RZ, R228 ;  /* 0x000000ffffb07224 */ /* 0x000fe200078e00e4 */
[----:B------:R-:W-:Y:S01]  /*348e0*/  MOV R178, R230 ;  /* 0x000000e600b27202 */ /* 0x000fe20000000f00 */
[----:B------:R-:W-:Y:S01]  /*348f0*/  IMAD.MOV.U32 R177, RZ, RZ, R229 ;  /* 0x000000ffffb17224 */ /* 0x000fe200078e00e5 */
[----:B------:R-:W-:Y:S01]  /*34900*/  LDS R220, [R4+0x6180] ;  /* 0x0061800004dc7984 */ /* 0x000fe20000000800 */
[----:B------:R-:W-:-:S03]  /*34910*/  IMAD.MOV.U32 R179, RZ, RZ, R231 ;  /* 0x000000ffffb37224 */ /* 0x000fc600078e00e7 */
[----:B------:R-:W-:Y:S04]  /*34920*/  LDS R222, [R4+0x6980] ;  /* 0x0069800004de7984 */ /* 0x000fe80000000800 */
[----:B------:R-:W-:Y:S04]  /*34930*/  LDS R221, [R5+0x6180] ;  /* 0x0061800005dd7984 */ /* 0x000fe80000000800 */
[----:B------:R-:W-:Y:S01]  /*34940*/  LDS R223, [R5+0x6980] ;  /* 0x0069800005df7984 */ /* 0x000fe20000000800 */
[C---:B------:R-:W-:Y:S08]  /*34950*/  HMMA.1688.F32.TF32 R200, R36.reuse, R202, R204 ;  /* 0x000000ca24c8723c */ /* 0x040ff000000810cc */
[C---:B------:R-:W-:Y:S08]  /*34960*/  HMMA.1688.F32.TF32 R204, R36.reuse, R18, R208 ;  /* 0x0000001224cc723c */ /* 0x040ff000000810d0 */
[C---:B------:R-:W-:Y:S08]  /*34970*/  HMMA.1688.F32.TF32 R208, R36.reuse, R14, R212 ;  /* 0x0000000e24d0723c */ /* 0x040ff000000810d4 */
[C---:B------:R-:W-:Y:S01]  /*34980*/  HMMA.1688.F32.TF32 R196, R36.reuse, R34, R172 ;  /* 0x0000002224c4723c */ /* 0x040fe200000810ac */
[----:B------:R-:W1:Y:S07]  /*34990*/  LDSM.16.M88.4 R12, [R252+0x20080] ;  /* 0x02008000fc0c783b */ /* 0x000e6e0000000200 */
[C---:B------:R-:W-:Y:S01]  /*349a0*/  HMMA.1688.F32.TF32 R188, R36.reuse, R26, R164 ;  /* 0x0000001a24bc723c */ /* 0x040fe200000810a4 */
[----:B------:R-:W-:Y:S04]  /*349b0*/  LDSM.16.M88.4 R32, [R252+0x23080] ;  /* 0x02308000fc20783b */ /* 0x000fe80000000200 */
[----:B------:R-:W-:Y:S03]  /*349c0*/  LDSM.16.M88.4 R24, [R252+0x25080] ;  /* 0x02508000fc18783b */ /* 0x000fe60000000200 */
[C---:B------:R-:W-:Y:S01]  /*349d0*/  HMMA.1688.F32.TF32 R192, R36.reuse, R30, R168 ;  /* 0x0000001e24c0723c */ /* 0x040fe200000810a8 */
[----:B------:R-:W-:Y:S04]  /*349e0*/  LDSM.16.M88.4 R28, [R252+0x24080] ;  /* 0x02408000fc1c783b */ /* 0x000fe80000000200 */
[----:B------:R-:W-:Y:S03]  /*349f0*/  LDSM.16.M88.4 R16, [R252+0x27080] ;  /* 0x02708000fc10783b */ /* 0x000fe60000000200 */
[----:B------:R-:W-:Y:S01]  /*34a00*/  HMMA.1688.F32.TF32 R212, R36, R10, R20 ;  /* 0x0000000a24d4723c */ /* 0x000fe20000081014 */
[----:B------:R-:W2:Y:S04]  /*34a10*/  LDSM.16.M88.4 R8, [R252+0x21080] ;  /* 0x02108000fc08783b */ /* 0x000ea80000000200 */
[----:B------:R-:W3:Y:S04]  /*34a20*/  LDSM.16.M88.4 R36, [R252+0x22080] ;  /* 0x02208000fc24783b */ /* 0x000ee80000000200 */
[----:B------:R-:W2:Y:S04]  /*34a30*/  LDSM.16.M88.4 R20, [R252+0x26080] ;  /* 0x02608000fc14783b */ /* 0x000ea80000000200 */
[----:B------:R-:W-:Y:S01]  /*34a40*/  STL.64 [R1+0x2c68], R190 ;  /* 0x002c68be01007387 */ /* 0x000fe20000100a00 */
[-C--:B-1----:R-:W-:Y:S03]  /*34a50*/  HMMA.1688.F32.TF32 R248, R52, R12.reuse, R248 ;  /* 0x0000000c34f8723c */ /* 0x082fe600000810f8 */
[----:B------:R-:W-:Y:S05]  /*34a60*/  STL.64 [R1+0x2c60], R188 ;  /* 0x002c60bc01007387 */ /* 0x000fea0000100a00 */
[-C--:B------:R-:W-:Y:S01]  /*34a70*/  HMMA.1688.F32.TF32 R88, R116, R12.reuse, R88 ;  /* 0x0000000c7458723c */ /* 0x080fe20000081058 */
        /* <DEDUP_REMOVED lines=14> */
[----:B------:R-:W-:Y:S04]  /*34b60*/  STL [R1+0x2a10], R252 ;  /* 0x002a10fc01007387 */ /* 0x000fe80000100800 */
[----:B------:R-:W-:Y:S04]  /*34b70*/  STL.64 [R1+0x2ce8], R250 ;  /* 0x002ce8fa01007387 */ /* 0x000fe80000100a00 */
[----:B------:R-:W-:Y:S04]  /*34b80*/  STL.64 [R1+0x2ce0], R248 ;  /* 0x002ce0f801007387 */ /* 0x000fe80000100a00 */
[----:B------:R-:W-:Y:S04]  /*34b90*/  STL [R1+0x2c3c], R88 ;  /* 0x002c3c5801007387 */ /* 0x000fe80000100800 */
[----:B------:R-:W-:Y:S04]  /*34ba0*/  STL [R1+0x2c38], R89 ;  /* 0x002c385901007387 */ /* 0x000fe80000100800 */
[----:B------:R-:W-:Y:S04]  /*34bb0*/  STL [R1+0x2c34], R90 ;  /* 0x002c345a01007387 */ /* 0x000fe80000100800 */
[----:B------:R1:W-:Y:S04]  /*34bc0*/  STL [R1+0x2c30], R91 ;  /* 0x002c305b01007387 */ /* 0x0003e80000100800 */
[----:B------:R-:W4:Y:S04]  /*34bd0*/  LDL.LU R132, [R1+0x10] ;  /* 0x0000100001847983 */ /* 0x000f280000300800 */
[----:B------:R-:W4:Y:S04]  /*34be0*/  LDL.LU R133, [R1+0x14] ;  /* 0x0000140001857983 */ /* 0x000f280000300800 */
[----:B------:R-:W4:Y:S04]  /*34bf0*/  LDL.LU R134, [R1+0x18] ;  /* 0x0000180001867983 */ /* 0x000f280000300800 */
[----:B------:R-:W4:Y:S04]  /*34c00*/  LDL.LU R135, [R1+0x1c] ;  /* 0x00001c0001877983 */ /* 0x000f280000300800 */
[----:B------:R-:W4:Y:S04]  /*34c10*/  LDL.LU R128, [R1+0x20] ;  /* 0x0000200001807983 */ /* 0x000f280000300800 */
[----:B------:R-:W4:Y:S04]  /*34c20*/  LDL.LU R129, [R1+0x24] ;  /* 0x0000240001817983 */ /* 0x000f280000300800 */
[----:B------:R-:W4:Y:S01]  /*34c30*/  LDL.LU R130, [R1+0x28] ;  /* 0x0000280001827983 */ /* 0x000f220000300800 */
[C---:B------:R-:W-:Y:S03]  /*34c40*/  HMMA.1688.F32.TF32 R56, R84.reuse, R12, R56 ;  /* 0x0000000c5438723c */ /* 0x040fe60000081038 */
[----:B------:R-:W4:Y:S04]  /*34c50*/  LDL.LU R131, [R1+0x2c] ;  /* 0x00002c0001837983 */ /* 0x000f280000300800 */
[----:B------:R-:W4:Y:S01]  /*34c60*/  LDL.LU R124, [R1+0x30] ;  /* 0x00003000017c7983 */ /* 0x000f220000300800 */
[C---:B--2---:R-:W-:Y:S03]  /*34c70*/  HMMA.1688.F32.TF32 R60, R84.reuse, R8, R60 ;  /* 0x00000008543c723c */ /* 0x044fe6000008103c */
[----:B------:R-:W4:Y:S04]  /*34c80*/  LDL.LU R125, [R1+0x34] ;  /* 0x00003400017d7983 */ /* 0x000f280000300800 */
[----:B------:R-:W4:Y:S01]  /*34c90*/  LDL.LU R126, [R1+0x38] ;  /* 0x00003800017e7983 */ /* 0x000f220000300800 */
[C---:B---3--:R-:W-:Y:S03]  /*34ca0*/  HMMA.1688.F32.TF32 R64, R84.reuse, R36, R64 ;  /* 0x000000245440723c */ /* 0x048fe60000081040 */
[----:B------:R-:W4:Y:S05]  /*34cb0*/  LDL.LU R127, [R1+0x3c] ;  /* 0x00003c00017f7983 */ /* 0x000f2a0000300800 */
[C---:B------:R-:W-:Y:S08]  /*34cc0*/  HMMA.1688.F32.TF32 R68, R84.reuse, R32, R68 ;  /* 0x000000205444723c */ /* 0x040ff00000081044 */
[C---:B------:R-:W-:Y:S08]  /*34cd0*/  HMMA.1688.F32.TF32 R72, R84.reuse, R28, R72 ;  /* 0x0000001c5448723c */ /* 0x040ff00000081048 */
[C---:B------:R-:W-:Y:S08]  /*34ce0*/  HMMA.1688.F32.TF32 R76, R84.reuse, R24, R76 ;  /* 0x00000018544c723c */ /* 0x040ff0000008104c */
[C---:B------:R-:W-:Y:S08]  /*34cf0*/  HMMA.1688.F32.TF32 R80, R84.reuse, R20, R80 ;  /* 0x000000145450723c */ /* 0x040ff00000081050 */
[----:B------:R-:W-:Y:S01]  /*34d00*/  HMMA.1688.F32.TF32 R84, R84, R16, R96 ;  /* 0x000000105454723c */ /* 0x000fe20000081060 */
[----:B------:R-:W2:Y:S04]  /*34d10*/  LDL.LU R96, [R1+0xa0] ;  /* 0x0000a00001607983 */ /* 0x000ea80000300800 */
[----:B------:R-:W2:Y:S04]  /*34d20*/  LDL.LU R97, [R1+0xa4] ;  /* 0x0000a40001617983 */ /* 0x000ea80000300800 */
[----:B------:R-:W2:Y:S04]  /*34d30*/  LDL.LU R98, [R1+0xa8] ;  /* 0x0000a80001627983 */ /* 0x000ea80000300800 */
[----:B------:R-:W2:Y:S01]  /*34d40*/  LDL.LU R99, [R1+0xac] ;  /* 0x0000ac0001637983 */ /* 0x000ea20000300800 */
[----:B------:R-:W-:Y:S03]  /*34d50*/  HMMA.1688.F32.TF32 R48, R52, R20, R100 ;  /* 0x000000143430723c */ /* 0x000fe60000081064 */
[----:B------:R-:W3:Y:S04]  /*34d60*/  LDL.LU R100, [R1+0x90] ;  /* 0x0000900001647983 */ /* 0x000ee80000300800 */
[----:B------:R-:W3:Y:S01]  /*34d70*/  LDL.LU R101, [R1+0x94] ;  /* 0x0000940001657983 */ /* 0x000ee20000300800 */
[----:B------:R-:W-:Y:S03]  /*34d80*/  HMMA.1688.F32.TF32 R92, R116, R8, R92 ;  /* 0x00000008745c723c */ /* 0x000fe6000008105c */
        /* <DEDUP_REMOVED lines=16> */
[----:B------:R-:W4:Y:S04]  /*34e90*/  LDL.LU R109, [R1+0x74] ;  /* 0x00007400016d7983 */ /* 0x000f280000300800 */
[----:B------:R-:W4:Y:S01]  /*34ea0*/  LDL.LU R110, [R1+0x78] ;  /* 0x00007800016e7983 */ /* 0x000f220000300800 */
[C---:B------:R-:W-:Y:S03]  /*34eb0*/  HMMA.1688.F32.TF32 R244, R52.reuse, R8, R244 ;  /* 0x0000000834f4723c */ /* 0x040fe600000810f4 */
[----:B------:R-:W4:Y:S04]  /*34ec0*/  LDL.LU R111, [R1+0x7c] ;  /* 0x00007c00016f7983 */ /* 0x000f280000300800 */
[----:B------:R-:W4:Y:S01]  /*34ed0*/  LDL.LU R120, [R1+0x40] ;  /* 0x0000400001787983 */ /* 0x000f220000300800 */
[C---:B------:R-:W-:Y:S03]  /*34ee0*/  HMMA.1688.F32.TF32 R240, R52.reuse, R36, R240 ;  /* 0x0000002434f0723c */ /* 0x040fe600000810f0 */
[----:B------:R-:W4:Y:S04]  /*34ef0*/  LDL.LU R121, [R1+0x44] ;  /* 0x0000440001797983 */ /* 0x000f280000300800 */
[----:B------:R-:W4:Y:S01]  /*34f00*/  LDL.LU R122, [R1+0x48] ;  /* 0x00004800017a7983 */ /* 0x000f220000300800 */
[C---:B------:R-:W-:Y:S03]  /*34f10*/  HMMA.1688.F32.TF32 R236, R52.reuse, R32, R236 ;  /* 0x0000002034ec723c */ /* 0x040fe600000810ec */
[----:B------:R-:W4:Y:S05]  /*34f20*/  LDL.LU R123, [R1+0x4c] ;  /* 0x00004c00017b7983 */ /* 0x000f2a0000300800 */
[C---:B------:R-:W-:Y:S08]  /*34f30*/  HMMA.1688.F32.TF32 R44, R52.reuse, R24, R44 ;  /* 0x00000018342c723c */ /* 0x040ff0000008102c */
[----:B------:R-:W-:Y:S01]  /*34f40*/  HMMA.1688.F32.TF32 R52, R52, R16, R184 ;  /* 0x000000103434723c */ /* 0x000fe200000810b8 */
[----:B------:R-:W4:Y:S04]  /*34f50*/  LDL.LU R184, [R1] ;  /* 0x0000000001b87983 */ /* 0x000f280000300800 */
[----:B------:R-:W4:Y:S04]  /*34f60*/  LDL.LU R185, [R1+0x4] ;  /* 0x0000040001b97983 */ /* 0x000f280000300800 */
[----:B------:R-:W4:Y:S04]  /*34f70*/  LDL.LU R186, [R1+0x8] ;  /* 0x0000080001ba7983 */ /* 0x000f280000300800 */
[----:B------:R-:W4:Y:S04]  /*34f80*/  LDL.LU R187, [R1+0xc] ;  /* 0x00000c0001bb7983 */ /* 0x000f280000300800 */
[----:B------:R-:W-:Y:S04]  /*34f90*/  STL [R1+0x2c2c], R93 ;  /* 0x002c2c5d01007387 */ /* 0x000fe80000100800 */
[----:B------:R-:W-:Y:S04]  /*34fa0*/  STL [R1+0x2c28], R94 ;  /* 0x002c285e01007387 */ /* 0x000fe80000100800 */
[----:B------:R-:W-:Y:S01]  /*34fb0*/  STL [R1+0x2c24], R95 ;  /* 0x002c245f01007387 */ /* 0x000fe20000100800 */
[C---:B--2---:R-:W-:Y:S11]  /*34fc0*/  HMMA.1688.F32.TF32 R96, R116.reuse, R36, R96 ;  /* 0x000000247460723c */ /* 0x044ff60000081060 */
[----:B------:R-:W-:Y:S11]  /*34fd0*/  @!UPT UIADD3 URZ, URZ, URZ, URZ ;  /* 0x0000003f3f3ff290 */ /* 0x000ff6000fffe03f */
[----:B------:R-:W-:Y:S01]  /*34fe0*/  @!UPT UIADD3 URZ, URZ, URZ, URZ ;  /* 0x0000003f3f3ff290 */ /* 0x000fe2000fffe03f */
[----:B------:R-:W-:Y:S04]  /*34ff0*/  STL [R1+0x2c1c], R96 ;  /* 0x002c1c6001007387 */ /* 0x000fe80000100800 */
[----:B------:R-:W-:Y:S04]  /*35000*/  STL [R1+0x2c18], R97 ;  /* 0x002c186101007387 */ /* 0x000fe80000100800 */
[----:B------:R-:W-:Y:S04]  /*35010*/  STL [R1+0x2c14], R98 ;  /* 0x002c146201007387 */ /* 0x000fe80000100800 */
[----:B------:R-:W-:Y:S04]  /*35020*/  STL [R1+0x2c10], R99 ;  /* 0x002c106301007387 */ /* 0x000fe80000100800 */
        /* <DEDUP_REMOVED lines=8> */
[C---:B---3--:R-:W-:Y:S08]  /*350b0*/  HMMA.1688.F32.TF32 R100, R116.reuse, R32, R100 ;  /* 0x000000207464723c */ /* 0x048ff00000081064 */
[C---:B------:R-:W-:Y:S11]  /*350c0*/  HMMA.1688.F32.TF32 R104, R116.reuse, R28, R104 ;  /* 0x0000001c7468723c */ /* 0x040ff60000081068 */
[----:B------:R-:W-:Y:S04]  /*350d0*/  @!UPT UIADD3 URZ, URZ, URZ, URZ ;  /* 0x0000003f3f3ff290 */ /* 0x000fe8000fffe03f */
[----:B------:R3:W-:Y:S04]  /*350e0*/  STL [R1+0x2c0c], R100 ;  /* 0x002c0c6401007387 */ /* 0x0007e80000100800 */
[----:B------:R1:W-:Y:S04]  /*350f0*/  STL [R1+0x2c08], R101 ;  /* 0x002c086501007387 */ /* 0x0003e80000100800 */
[----:B------:R1:W-:Y:S04]  /*35100*/  STL [R1+0x2c04], R102 ;  /* 0x002c046601007387 */ /* 0x0003e80000100800 */
[----:B------:R1:W-:Y:S04]  /*35110*/  STL [R1+0x2c00], R103 ;  /* 0x002c006701007387 */ /* 0x0003e80000100800 */
[----:B------:R-:W-:Y:S01]  /*35120*/  STL [R1+0x2c20], R107 ;  /* 0x002c206b01007387 */ /* 0x000fe20000100800 */
[C---:B----4-:R-:W-:Y:S08]  /*35130*/  HMMA.1688.F32.TF32 R108, R116.reuse, R24, R108 ;  /* 0x00000018746c723c */ /* 0x050ff0000008106c */
        /* <DEDUP_REMOVED lines=14> */
[C---:B-1----:R-:W-:Y:S01]  /*35220*/  HMMA.1688.F32.TF32 R88, R156.reuse, R8, R176 ;  /* 0x000000089c58723c */ /* 0x042fe200000810b0 */
[----:B------:R-:W-:Y:S11]  /*35230*/  LDS R187, [R0+0x6980] ;  /* 0x0069800000bb7984 */ /* 0x000ff60000000800 */
[----:B------:R-:W-:Y:S11]  /*35240*/  @!UPT UIADD3 URZ, URZ, URZ, URZ ;  /* 0x0000003f3f3ff290 */ /* 0x000ff6000fffe03f */
[----:B------:R-:W-:Y:S01]  /*35250*/  @!UPT UIADD3 URZ, URZ, URZ, URZ ;  /* 0x0000003f3f3ff290 */ /* 0x000fe2000fffe03f */
[----:B---3--:R-:W-:Y:S01]  /*35260*/  IMAD.MOV.U32 R100, RZ, RZ, R88 ;  /* 0x000000ffff647224 */ /* 0x008fe200078e0058 */
[----:B------:R-:W-:Y:S01]  /*35270*/  MOV R101, R89 ;  /* 0x0000005900657202 */ /* 0x000fe20000000f00 */
[----:B------:R-:W-:Y:S02]  /*35280*/  IMAD.MOV.U32 R102, RZ, RZ, R90 ;  /* 0x000000ffff667224 */ /* 0x000fe400078e005a */
[----:B------:R-:W-:Y:S01]  /*35290*/  IMAD.MOV.U32 R103, RZ, RZ, R91 ;  /* 0x000000ffff677224 */ /* 0x000fe200078e005b */
[----:B--2---:R-:W-:Y:S08]  /*352a0*/  HMMA.1688.F32.TF32 R96, R156, R12, R180 ;  /* 0x0000000c9c60723c */ /* 0x004ff000000810b4 */
[----:B------:R-:W-:Y:S11]  /*352b0*/  HMMA.1688.F32.TF32 R140, R148, R24, R228 ;  /* 0x00000018948c723c */ /* 0x000ff600000810e4 */
[----:B------:R-:W-:Y:S04]  /*352c0*/  @!UPT UIADD3 URZ, URZ, URZ, URZ ;  /* 0x0000003f3f3ff290 */ /* 0x000fe8000fffe03f */
[----:B------:R-:W-:Y:S04]  /*352d0*/  STL.64 [R1+0xe0], R96 ;  /* 0x0000e06001007387 */ /* 0x000fe80000100a00 */
[----:B------:R1:W-:Y:S04]  /*352e0*/  STL.64 [R1+0xe8], R98 ;  /* 0x0000e86201007387 */ /* 0x0003e80000100a00 */
[----:B------:R-:W2:Y:S04]  /*352f0*/  LDL.LU R168, [R1+0x110] ;  /* 0x0001100001a87983 */ /* 0x000ea80000300800 */
[----:B------:R-:W2:Y:S04]  /*35300*/  LDL.LU R169, [R1+0x114] ;  /* 0x0001140001a97983 */ /* 0x000ea80000300800 */
[----:B------:R-:W2:Y:S04]  /*35310*/  LDL.LU R170, [R1+0x118] ;  /* 0x0001180001aa7983 */ /* 0x000ea80000300800 */
[----:B------:R-:W2:Y:S01]  /*35320*/  LDL.LU R171, [R1+0x11c] ;  /* 0x00011c0001ab7983 */ /* 0x000ea20000300800 */
[----:B------:R-:W-:-:S03]  /*35330*/  MOV R231, R160 ;  /* 0x000000a000e77202 */ /* 0x000fc60000000f00 */
[----:B------:R-:W3:Y:S01]  /*35340*/  LDL.LU R164, [R1+0x120] ;  /* 0x0001200001a47983 */ /* 0x000ee20000300800 */
[----:B------:R-:W-:-:S03]  /*35350*/  IMAD.MOV.U32 R230, RZ, RZ, R161 ;  /* 0x000000ffffe67224 */ /* 0x000fc600078e00a1 */
[----:B------:R-:W3:Y:S01]  /*35360*/  LDL.LU R165, [R1+0x124] ;  /* 0x0001240001a57983 */ /* 0x000ee20000300800 */
[----:B------:R-:W-:-:S03]  /*35370*/  IMAD.MOV.U32 R229, RZ, RZ, R162 ;  /* 0x000000ffffe57224 */ /* 0x000fc600078e00a2 */
[----:B------:R-:W3:Y:S01]  /*35380*/  LDL.LU R166, [R1+0x128] ;  /* 0x0001280001a67983 */ /* 0x000ee20000300800 */
[----:B------:R-:W-:-:S03]  /*35390*/  MOV R228, R163 ;  /* 0x000000a300e47202 */ /* 0x000fc60000000f00 */
[----:B------:R-:W3:Y:S01]  /*353a0*/  LDL.LU R167, [R1+0x12c] ;  /* 0x00012c0001a77983 */ /* 0x000ee20000300800 */
[----:B------:R-:W-:Y:S03]  /*353b0*/  HMMA.1688.F32.TF32 R148, R148, R16, R232 ;  /* 0x000000109494723c */ /* 0x000fe600000810e8 */
        /* <DEDUP_REMOVED lines=64> */
[C---:B--2---:R-:W-:Y:S08]  /*357c0*/  HMMA.1688.F32.TF32 R188, R152.reuse, R32, R188 ;  /* 0x0000002098bc723c */ /* 0x044ff000000810bc */
[-C--:B---3--:R-:W-:Y:S08]  /*357d0*/  HMMA.1688.F32.TF32 R192, R152, R36.reuse, R192 ;  /* 0x0000002498c0723c */ /* 0x088ff000000810c0 */
[C---:B----4-:R-:W-:Y:S08]  /*357e0*/  HMMA.1688.F32.TF32 R248, R156.reuse, R36, R248 ;  /* 0x000000249cf8723c */ /* 0x050ff000000810f8 */
[C---:B------:R-:W-:Y:S08]  /*357f0*/  HMMA.1688.F32.TF32 R88, R156.reuse, R32, R88 ;  /* 0x000000209c58723c */ /* 0x040ff00000081058 */
[C---:B------:R-:W-:Y:S08]  /*35800*/  HMMA.1688.F32.TF32 R208, R156.reuse, R20, R208 ;  /* 0x000000149cd0723c */ /* 0x040ff000000810d0 */
[C---:B------:R-:W-:Y:S08]  /*35810*/  HMMA.1688.F32.TF32 R216, R156.reuse, R28, R216 ;  /* 0x0000001c9cd8723c */ /* 0x040ff000000810d8 */
[C---:B------:R-:W-:Y:S08]  /*35820*/  HMMA.1688.F32.TF32 R212, R156.reuse, R24, R212 ;  /* 0x000000189cd4723c */ /* 0x040ff000000810d4 */
[----:B------:R-:W-:Y:S01]  /*35830*/  HMMA.1688.F32.TF32 R156, R156, R16, R204 ;  /* 0x000000109c9c723c */ /* 0x000fe200000810cc */
[----:B-1----:R-:W-:Y:S01]  /*35840*/  MOV R98, R250 ;  /* 0x000000fa00627202 */ /* 0x002fe20000000f00 */
[----:B------:R-:W-:Y:S01]  /*35850*/  IMAD.MOV.U32 R99, RZ, RZ, R251 ;  /* 0x000000ffff637224 */ /* 0x000fe200078e00fb */
[----:B------:R-:W-:Y:S01]  /*35860*/  MOV R94, R89 ;  /* 0x00000059005e7202 */ /* 0x000fe20000000f00 */
[----:B------:R-:W-:Y:S01]  /*35870*/  IMAD.MOV.U32 R96, RZ, RZ, R248 ;  /* 0x000000ffff607224 */ /* 0x000fe200078e00f8 */
[----:B------:R-:W2:Y:S01]  /*35880*/  LDL.LU.64 R250, [R1+0x2ce8] ;  /* 0x002ce80001fa7983 */ /* 0x000ea20000300a00 */
[----:B------:R-:W-:-:S02]  /*35890*/  IMAD.MOV.U32 R97, RZ, RZ, R249 ;  /* 0x000000ffff617224 */ /* 0x000fc400078e00f9 */
[C---:B------:R-:W-:Y:S01]  /*358a0*/  HMMA.1688.F32.TF32 R196, R152.reuse, R8, R196 ;  /* 0x0000000898c4723c */ /* 0x040fe200000810c4 */
[----:B------:R-:W-:Y:S01]  /*358b0*/  IMAD.MOV.U32 R95, RZ, RZ, R90 ;  /* 0x000000ffff5f7224 */ /* 0x000fe200078e005a */
[----:B------:R-:W2:Y:S01]  /*358c0*/  LDL.LU.64 R248, [R1+0x2ce0] ;  /* 0x002ce00001f87983 */ /* 0x000ea20000300a00 */
[----:B------:R-:W-:Y:S01]  /*358d0*/  IMAD.MOV.U32 R107, RZ, RZ, R91 ;  /* 0x000000ffff6b7224 */ /* 0x000fe200078e005b */
[----:B------:R-:W-:Y:S01]  /*358e0*/  MOV R91, R219 ;  /* 0x000000db005b7202 */ /* 0x000fe20000000f00 */
[----:B------:R-:W-:Y:S01]  /*358f0*/  IMAD.MOV.U32 R93, RZ, RZ, R88 ;  /* 0x000000ffff5d7224 */ /* 0x000fe200078e0058 */
[----:B------:R-:W-:Y:S01]  /*35900*/  MOV R88, R216 ;  /* 0x000000d800587202 */ /* 0x000fe20000000f00 */
[----:B------:R-:W-:Y:S01]  /*35910*/  IMAD.MOV.U32 R90, RZ, RZ, R218 ;  /* 0x000000ffff5a7224 */ /* 0x000fe200078e00da */
[C---:B------:R-:W-:Y:S01]  /*35920*/  HMMA.1688.F32.TF32 R200, R152.reuse, R12, R200 ;  /* 0x0000000c98c8723c */ /* 0x040fe200000810c8 */
[----:B------:R-:W-:Y:S01]  /*35930*/  IMAD.MOV.U32 R89, RZ, RZ, R217 ;  /* 0x000000ffff597224 */ /* 0x000fe200078e00d9 */
[----:B------:R-:W3:Y:S04]  /*35940*/  LDL.LU.64 R218, [R1+0x2cd8] ;  /* 0x002cd80001da7983 */ /* 0x000ee80000300a00 */
[----:B------:R-:W3:Y:S04]  /*35950*/  LDL.LU.64 R216, [R1+0x2cd0] ;  /* 0x002cd00001d87983 */ /* 0x000ee80000300a00 */
[----:B------:R-:W-:Y:S04]  /*35960*/  STL.64 [R1+0x90], R212 ;  /* 0x000090d401007387 */ /* 0x000fe80000100a00 */
[----:B------:R1:W-:Y:S04]  /*35970*/  STL.64 [R1+0x98], R214 ;  /* 0x000098d601007387 */ /* 0x0003e80000100a00 */
[----:B-1----:R-:W4:Y:S04]  /*35980*/  LDL.LU.64 R214, [R1+0x2cc8] ;  /* 0x002cc80001d67983 */ /* 0x002f280000300a00 */
        /* <DEDUP_REMOVED lines=25> */
[----:B------:R-:W2:Y:S01]  /*35b20*/  LDL.LU.64 R188, [R1+0x2c60] ;  /* 0x002c600001bc7983 */ /* 0x000ea20000300a00 */
[C---:B------:R-:W-:Y:S08]  /*35b30*/  HMMA.1688.F32.TF32 R180, R152.reuse, R28, R180 ;  /* 0x0000001c98b4723c */ /* 0x040ff000000810b4 */
[----:B------:R-:W-:Y:S11]  /*35b40*/  HMMA.1688.F32.TF32 R176, R152, R24, R176 ;  /* 0x0000001898b0723c */ /* 0x000ff600000810b0 */
[----:B------:R-:W-:Y:S04]  /*35b50*/  @!UPT UIADD3 URZ, URZ, URZ, URZ ;  /* 0x0000003f3f3ff290 */ /* 0x000fe8000fffe03f */
        /* <DEDUP_REMOVED lines=8> */
[----:B------:R-:W-:Y:S01]  /*35be0*/  IMAD.MOV.U32 R157, RZ, RZ, R7 ;  /* 0x000000ffff9d7224 */ /* 0x000fe200078e0007 */
[----:B------:R-:W-:Y:S01]  /*35bf0*/  MOV R159, R3 ;  /* 0x00000003009f7202 */ /* 0x000fe20000000f00 */
[----:B------:R-:W-:Y:S01]  /*35c00*/  IMAD.MOV.U32 R158, RZ, RZ, R6 ;  /* 0x000000ffff9e7224 */ /* 0x000fe200078e0006 */
[C---:B---3--:R-:W-:Y:S08]  /*35c10*/  HMMA.1688.F32.TF32 R216, R220.reuse, R16, R216 ;  /* 0x00000010dcd8723c */ /* 0x048ff000000810d8 */
[C---:B----4-:R-:W-:Y:S08]  /*35c20*/  HMMA.1688.F32.TF32 R212, R220.reuse, R20, R212 ;  /* 0x00000014dcd4723c */ /* 0x050ff000000810d4 */
[C---:B--2---:R-:W-:Y:S08]  /*35c30*/  HMMA.1688.F32.TF32 R208, R220.reuse, R24, R208 ;  /* 0x00000018dcd0723c */ /* 0x044ff000000810d0 */
[----:B------:R-:W-:Y:S08]  /*35c40*/  HMMA.1688.F32.TF32 R204, R220, R28, R204 ;  /* 0x0000001cdccc723c */ /* 0x000ff000000810cc */
[----:B------:R-:W-:Y:S08]  /*35c50*/  HMMA.1688.F32.TF32 R156, R152, R20, R156 ;  /* 0x00000014989c723c */ /* 0x000ff0000008109c */
[C---:B------:R-:W-:Y:S08]  /*35c60*/  HMMA.1688.F32.TF32 R200, R220.reuse, R32, R200 ;  /* 0x00000020dcc8723c */ /* 0x040ff000000810c8 */
[C---:B------:R-:W-:Y:S08]  /*35c70*/  HMMA.1688.F32.TF32 R196, R220.reuse, R36, R196 ;  /* 0x00000024dcc4723c */ /* 0x040ff000000810c4 */
[C---:B------:R-:W-:Y:S08]  /*35c80*/  HMMA.1688.F32.TF32 R192, R220.reuse, R8, R192 ;  /* 0x00000008dcc0723c */ /* 0x040ff000000810c0 */
[----:B------:R-:W-:Y:S01]  /*35c90*/  HMMA.1688.F32.TF32 R188, R220, R12, R188 ;  /* 0x0000000cdcbc723c */ /* 0x000fe200000810bc */
[----:B------:R-:W-:Y:S04]  /*35ca0*/  LDS R220, [R2+0x7000] ;  /* 0x0070000002dc7984 */ /* 0x000fe80000000800 */
[----:B------:R-:W-:Y:S04]  /*35cb0*/  LDS R222, [R2+0x7800] ;  /* 0x0078000002de7984 */ /* 0x000fe80000000800 */
[----:B------:R-:W-:Y:S04]  /*35cc0*/  LDS R221, [R0+0x7000] ;  /* 0x0070000000dd7984 */ /* 0x000fe80000000800 */
[----:B------:R-:W1:Y:S04]  /*35cd0*/  LDS R223, [R0+0x7800] ;  /* 0x0078000000df7984 */ /* 0x000e680000000800 */
[----:B------:R-:W-:Y:S04]  /*35ce0*/  STL.64 [R1], R156 ;  /* 0x0000009c01007387 */ /* 0x000fe80000100a00 */
[----:B------:R-:W-:Y:S04]  /*35cf0*/  STL.64 [R1+0x8], R158 ;  /* 0x0000089e01007387 */ /* 0x000fe80000100a00 */
[----:B------:R-:W-:Y:S04]  /*35d00*/  STL [R1+0x2bfc], R189 ;  /* 0x002bfcbd01007387 */ /* 0x000fe80000100800 */
[----:B------:R-:W-:Y:S04]  /*35d10*/  STL [R1+0x2bf8], R190 ;  /* 0x002bf8be01007387 */ /* 0x000fe80000100800 */
[----:B------:R-:W-:Y:S04]  /*35d20*/  STL [R1+0x2bf4], R191 ;  /* 0x002bf4bf01007387 */ /* 0x000fe80000100800 */
[----:B------:R-:W-:Y:S04]  /*35d30*/  STL [R1+0x2be8], R192 ;  /* 0x002be8c001007387 */ /* 0x000fe80000100800 */
[----:B------:R-:W-:Y:S04]  /*35d40*/  STL [R1+0x2be4], R193 ;  /* 0x002be4c101007387 */ /* 0x000fe80000100800 */
[----:B------:R-:W-:Y:S04]  /*35d50*/  STL [R1+0x2be0], R194 ;  /* 0x002be0c201007387 */ /* 0x000fe80000100800 */
[----:B------:R1:W-:Y:S02]  /*35d60*/  STL [R1+0x2bdc], R195 ;  /* 0x002bdcc301007387 */ /* 0x0003e40000100800 */
[----:B-1----:R-:W-:Y:S08]  /*35d70*/  HMMA.1688.F32.TF32 R192, R220, R10, R244 ;  /* 0x0000000adcc0723c */ /* 0x002ff000000810f4 */
        /* <DEDUP_REMOVED lines=8> */
[----:B------:R-:W-:Y:S01]  /*35e00*/  IMAD.MOV.U32 R21, RZ, RZ, R192 ;  /* 0x000000ffff157224 */ /* 0x000fe200078e00c0 */
[----:B------:R-:W-:-:S06]  /*35e10*/  MOV R20, R193 ;  /* 0x000000c100147202 */ /* 0x000fcc0000000f00 */
[C---:B------:R-:W-:Y:S08]  /*35e20*/  HMMA.1688.F32.TF32 R248, R220.reuse, R14, R248 ;  /* 0x0000000edcf8723c */ /* 0x040ff000000810f8 */
[----:B------:R-:W-:Y:S01]  /*35e30*/  HMMA.1688.F32.TF32 R40, R220, R30, R40 ;  /* 0x0000001edc28723c */ /* 0x000fe20000081028 */
[----:B------:R-:W-:Y:S04]  /*35e40*/  STL [R1+0x2bf0], R198 ;  /* 0x002bf0c601007387 */ /* 0x000fe80000100800 */
[----:B------:R-:W-:Y:S03]  /*35e50*/  LDS R224, [R4+0x7000] ;  /* 0x0070000004e07984 */ /* 0x000fe60000000800 */
[----:B------:R-:W-:Y:S01]  /*35e60*/  HMMA.1688.F32.TF32 R184, R184, R16, R228 ;  /* 0x00000010b8b8723c */ /* 0x000fe200000810e4 */
[----:B------:R-:W-:Y:S04]  /*35e70*/  LDS R226, [R4+0x7800] ;  /* 0x0078000004e27984 */ /* 0x000fe80000000800 */
[----:B------:R-:W-:Y:S02]  /*35e80*/  LDS R225, [R5+0x7000] ;  /* 0x0070000005e17984 */ /* 0x000fe40000000800 */
[----:B------:R-:W-:-:S02]  /*35e90*/  IMAD.MOV.U32 R17, RZ, RZ, R194 ;  /* 0x000000ffff117224 */ /* 0x000fc400078e00c2 */
[----:B------:R-:W-:Y:S01]  /*35ea0*/  IMAD.MOV.U32 R16, RZ, RZ, R195 ;  /* 0x000000ffff107224 */ /* 0x000fe200078e00c3 */
[----:B------:R-:W-:Y:S01]  /*35eb0*/  MOV R9, R250 ;  /* 0x000000fa00097202 */ /* 0x000fe20000000f00 */
[----:B------:R-:W-:Y:S01]  /*35ec0*/  HMMA.1688.F32.TF32 R192, R220, R38, R240 ;  /* 0x00000026dcc0723c */ /* 0x000fe200000810f0 */
[----:B------:R-:W-:Y:S01]  /*35ed0*/  IMAD.MOV.U32 R8, RZ, RZ, R251 ;  /* 0x000000ffff087224 */ /* 0x000fe200078e00fb */
[----:B------:R-:W1:Y:S03]  /*35ee0*/  LDS R227, [R5+0x7800] ;  /* 0x0078000005e37984 */ /* 0x000e660000000800 */
[----:B------:R-:W-:Y:S01]  /*35ef0*/  MOV R7, R41 ;  /* 0x0000002900077202 */ /* 0x000fe20000000f00 */
[----:B------:R-:W-:Y:S01]  /*35f00*/  IMAD.MOV.U32 R13, RZ, RZ, R248 ;  /* 0x000000ffff0d7224 */ /* 0x000fe200078e00f8 */
[----:B------:R2:W-:Y:S01]  /*35f10*/  STL [R1+0x2bec], R199 ;  /* 0x002becc701007387 */ /* 0x0005e20000100800 */
[----:B------:R-:W-:-:S03]  /*35f20*/  IMAD.MOV.U32 R12, RZ, RZ, R249 ;  /* 0x000000ffff0c7224 */ /* 0x000fc600078e00f9 */
[----:B------:R-:W-:Y:S04]  /*35f30*/  LDS R228, [R2+0x7080] ;  /* 0x0070800002e47984 */ /* 0x000fe80000000800 */
[----:B------:R-:W-:Y:S04]  /*35f40*/  LDS R230, [R2+0x7880] ;  /* 0x0078800002e67984 */ /* 0x000fe80000000800 */
[----:B------:R-:W-:Y:S04]  /*35f50*/  LDS R229, [R0+0x7080] ;  /* 0x0070800000e57984 */ /* 0x000fe80000000800 */
[----:B------:R-:W3:Y:S01]  /*35f60*/  LDS R231, [R0+0x7880] ;  /* 0x0078800000e77984 */ /* 0x000ee20000000800 */
[----:B------:R-:W-:Y:S01]  /*35f70*/  MOV R29, R192 ;  /* 0x000000c0001d7202 */ /* 0x000fe20000000f00 */
[----:B------:R-:W-:Y:S01]  /*35f80*/  IMAD.MOV.U32 R28, RZ, RZ, R193 ;  /* 0x000000ffff1c7224 */ /* 0x000fe200078e00c1 */
[----:B------:R-:W-:Y:S01]  /*35f90*/  MOV R24, R195 ;  /* 0x000000c300187202 */ /* 0x000fe20000000f00 */
[----:B------:R-:W-:Y:S01]  /*35fa0*/  IMAD.MOV.U32 R25, RZ, RZ, R194 ;  /* 0x000000ffff197224 */ /* 0x000fe200078e00c2 */
[----:B------:R-:W-:Y:S01]  /*35fb0*/  LDS R232, [R4+0x7080] ;  /* 0x0070800004e87984 */ /* 0x000fe20000000800 */
[----:B------:R-:W-:Y:S01]  /*35fc0*/  HMMA.1688.F32.TF32 R192, R220, R34, R236 ;  /* 0x00000022dcc0723c */ /* 0x000fe200000810ec */
[----:B------:R-:W-:-:S02]  /*35fd0*/  IMAD.MOV.U32 R251, RZ, RZ, R42 ;  /* 0x000000fffffb7224 */ /* 0x000fc400078e002a */
[----:B------:R-:W-:Y:S01]  /*35fe0*/  IMAD.MOV.U32 R250, RZ, RZ, R43 ;  /* 0x000000fffffa7224 */ /* 0x000fe200078e002b */
[----:B------:R-:W-:Y:S04]  /*35ff0*/  LDS R234, [R4+0x7880] ;  /* 0x0078800004ea7984 */ /* 0x000fe80000000800 */
[----:B------:R-:W-:Y:S04]  /*36000*/  LDS R233, [R5+0x7080] ;  /* 0x0070800005e97984 */ /* 0x000fe80000000800 */
[----:B------:R-:W4:Y:S11]  /*36010*/  LDS R235, [R5+0x7880] ;  /* 0x0078800005eb7984 */ /* 0x000f360000000800 */
[----:B------:R-:W-:Y:S01]  /*36020*/  @!UPT UIADD3 URZ, URZ, URZ, URZ ;  /* 0x0000003f3f3ff290 */ /* 0x000fe2000fffe03f */
[----:B------:R-:W-:Y:S02]  /*36030*/  IMAD.MOV.U32 R32, RZ, RZ, R195 ;  /* 0x000000ffff207224 */ /* 0x000fe400078e00c3 */
[----:B------:R-:W-:Y:S02]  /*36040*/  IMAD.MOV.U32 R195, RZ, RZ, R40 ;  /* 0x000000ffffc37224 */ /* 0x000fe400078e0028 */
[C---:B------:R-:W-:Y:S01]  /*36050*/  HMMA.1688.F32.TF32 R40, R220.reuse, R26, R44 ;  /* 0x0000001adc28723c */ /* 0x040fe2000008102c */
[----:B------:R-:W-:Y:S01]  /*36060*/  IMAD.MOV.U32 R249, RZ, RZ, R192 ;  /* 0x000000fffff97224 */ /* 0x000fe200078e00c0 */
[----:B------:R-:W-:Y:S01]  /*36070*/  MOV R33, R194 ;  /* 0x000000c200217202 */ /* 0x000fe20000000f00 */
[----:B------:R-:W-:Y:S11]  /*36080*/  IMAD.MOV.U32 R248, RZ, RZ, R193 ;  /* 0x000000fffff87224 */ /* 0x000ff600078e00c1 */
[----:B------:R-:W-:Y:S10]  /*36090*/  @!UPT UIADD3 URZ, URZ, URZ, URZ ;  /* 0x0000003f3f3ff290 */ /* 0x000ff4000fffe03f */
[----:B--2---:R-:W-:Y:S01]  /*360a0*/  MOV R199, R40 ;  /* 0x0000002800c77202 */ /* 0x004fe20000000f00 */
[----:B------:R-:W-:Y:S01]  /*360b0*/  IMAD.MOV.U32 R192, RZ, RZ, R41 ;  /* 0x000000ffffc07224 */ /* 0x000fe200078e0029 */
[----:B------:R-:W-:Y:S01]  /*360c0*/  MOV R194, R43 ;  /* 0x0000002b00c27202 */ /* 0x000fe20000000f00 */
[----:B------:R-:W-:Y:S02]  /*360d0*/  IMAD.MOV.U32 R193, RZ, RZ, R42 ;  /* 0x000000ffffc17224 */ /* 0x000fe400078e002a */
[C---:B------:R-:W-:Y:S11]  /*360e0*/  HMMA.1688.F32.TF32 R40, R220.reuse, R22, R48 ;  /* 0x00000016dc28723c */ /* 0x040ff60000081030 */
[----:B------:R-:W-:Y:S11]  /*360f0*/  @!UPT UIADD3 URZ, URZ, URZ, URZ ;  /* 0x0000003f3f3ff290 */ /* 0x000ff6000fffe03f */
[----:B------:R-:W-:Y:S02]  /*36100*/  @!UPT UIADD3 URZ, URZ, URZ, URZ ;  /* 0x0000003f3f3ff290 */ /* 0x000fe4000fffe03f */
[----:B------:R-:W-:Y:S01]  /*36110*/  IMAD.MOV.U32 R189, RZ, RZ, R40 ;  /* 0x000000ffffbd7224 */ /* 0x000fe200078e0028 */
[----:B------:R-:W-:Y:S01]  /*36120*/  MOV R191, R42 ;  /* 0x0000002a00bf7202 */ /* 0x000fe20000000f00 */
[----:B------:R-:W-:Y:S02]  /*36130*/  IMAD.MOV.U32 R190, RZ, RZ, R41 ;  /* 0x000000ffffbe7224 */ /* 0x000fe400078e0029 */
[----:B------:R-:W-:Y:S02]  /*36140*/  IMAD.MOV.U32 R198, RZ, RZ, R43 ;  /* 0x000000ffffc67224 */ /* 0x000fe400078e002b */
[----:B------:R-:W-:Y:S08]  /*36150*/  HMMA.1688.F32.TF32 R40, R220, R18, R52 ;  /* 0x00000012dc28723c */ /* 0x000ff00000081034 */
[C---:B-1----:R-:W-:Y:S08]  /*36160*/  HMMA.1688.F32.TF32 R48, R224.reuse, R14, R56 ;  /* 0x0000000ee030723c */ /* 0x042ff00000081038 */
[----:B------:R-:W-:Y:S08]  /*36170*/  HMMA.1688.F32.TF32 R44, R224, R10, R60 ;  /* 0x0000000ae02c723c */ /* 0x000ff0000008103c */
[----:B------:R-:W-:Y:S01]  /*36180*/  IMAD.MOV.U32 R223, RZ, RZ, R40 ;  /* 0x000000ffffdf7224 */ /* 0x000fe200078e0028 */
[----:B------:R-:W-:Y:S01]  /*36190*/  MOV R222, R41 ;  /* 0x0000002900de7202 */ /* 0x000fe20000000f00 */
[----:B------:R-:W-:-:S02]  /*361a0*/  IMAD.MOV.U32 R221, RZ, RZ, R42 ;  /* 0x000000ffffdd7224 */ /* 0x000fc400078e002a */
[----:B------:R-:W-:Y:S02]  /*361b0*/  IMAD.MOV.U32 R220, RZ, RZ, R43 ;  /* 0x000000ffffdc7224 */ /* 0x000fe400078e002b */
[C---:B------:R-:W-:Y:S01]  /*361c0*/  HMMA.1688.F32.TF32 R40, R224.reuse, R38, R64 ;  /* 0x00000026e028723c */ /* 0x040fe20000081040 */
[----:B------:R-:W-:Y:S04]  /*361d0*/  STL.64 [R1+0x160], R48 ;  /* 0x0001603001007387 */ /* 0x000fe80000100a00 */
[----:B------:R1:W-:Y:S04]  /*361e0*/  STL.64 [R1+0x168], R50 ;  /* 0x0001683201007387 */ /* 0x0003e80000100a00 */
[----:B------:R-:W-:Y:S04]  /*361f0*/  STL.64 [R1+0x150], R44 ;  /* 0x0001502c01007387 */ /* 0x000fe80000100a00 */
[----:B------:R2:W-:Y:S01]  /*36200*/  STL.64 [R1+0x158], R46 ;  /* 0x0001582e01007387 */ /* 0x0005e20000100a00 */
[C---:B-1----:R-:W-:Y:S09]  /*36210*/  HMMA.1688.F32.TF32 R48, R224.reuse, R34, R68 ;  /* 0x00000022e030723c */ /* 0x042ff20000081044 */
[----:B------:R-:W-:Y:S01]  /*36220*/  STL.64 [R1+0x140], R40 ;  /* 0x0001402801007387 */ /* 0x000fe20000100a00 */
[C---:B--2---:R-:W-:Y:S03]  /*36230*/  HMMA.1688.F32.TF32 R44, R224.reuse, R30, R72 ;  /* 0x0000001ee02c723c */ /* 0x044fe60000081048 */
[----:B------:R1:W-:Y:S05]  /*36240*/  STL.64 [R1+0x148], R42 ;  /* 0x0001482a01007387 */ /* 0x0003ea0000100a00 */
[C---:B------:R-:W-:Y:S08]  /*36250*/  HMMA.1688.F32.TF32 R240, R224.reuse, R22, R80 ;  /* 0x00000016e0f0723c */ /* 0x040ff00000081050 */
[C---:B-1----:R-:W-:Y:S01]  /*36260*/  HMMA.1688.F32.TF32 R40, R224.reuse, R26, R76 ;  /* 0x0000001ae028723c */ /* 0x042fe2000008104c */
[----:B------:R-:W-:Y:S04]  /*36270*/  STL.64 [R1+0x130], R48 ;  /* 0x0001303001007387 */ /* 0x000fe80000100a00 */
[----:B------:R-:W-:Y:S04]  /*36280*/  STL.64 [R1+0x138], R50 ;  /* 0x0001383201007387 */ /* 0x000fe80000100a00 */
[----:B------:R-:W-:Y:S04]  /*36290*/  STL.64 [R1+0x120], R44 ;  /* 0x0001202c01007387 */ /* 0x000fe80000100a00 */
[----:B------:R-:W-:Y:S10]  /*362a0*/  STL.64 [R1+0x128], R46 ;  /* 0x0001282e01007387 */ /* 0x000ff40000100a00 */
[----:B------:R-:W-:Y:S04]  /*362b0*/  STL [R1+0x110], R40 ;  /* 0x0001102801007387 */ /* 0x000fe80000100800 */
[----:B------:R1:W-:Y:S04]  /*362c0*/  STL.64 [R1+0x2bc0], R242 ;  /* 0x002bc0f201007387 */ /* 0x0003e80000100a00 */
[----:B------:R2:W-:Y:S01]  /*362d0*/  STL.64 [R1+0x2bb8], R240 ;  /* 0x002bb8f001007387 */ /* 0x0005e20000100a00 */
[----:B------:R-:W-:Y:S03]  /*362e0*/  HMMA.1688.F32.TF32 R236, R224, R18, R84 ;  /* 0x00000012e0ec723c */ /* 0x000fe60000081054 */
[----:B------:R-:W-:Y:S01]  /*362f0*/  LDS R84, [R2+0x7100] ;  /* 0x0071000002547984 */ /* 0x000fe20000000800 */
[----:B-1----:R-:W-:Y:S01]  /*36300*/  IMAD.MOV.U32 R242, RZ, RZ, R90 ;  /* 0x000000fffff27224 */ /* 0x002fe200078e005a */
[----:B------:R-:W-:-:S02]  /*36310*/  MOV R243, R91 ;  /* 0x0000005b00f37202 */ /* 0x000fc40000000f00 */
[----:B------:R-:W-:Y:S01]  /*36320*/  LDS R86, [R2+0x7900] ;  /* 0x0079000002567984 */ /* 0x000fe20000000800 */
[----:B--2---:R-:W-:Y:S01]  /*36330*/  MOV R240, R88 ;  /* 0x0000005800f07202 */ /* 0x004fe20000000f00 */
[----:B------:R-:W-:Y:S02]  /*36340*/  IMAD.MOV.U32 R241, RZ, RZ, R89 ;  /* 0x000000fffff17224 */ /* 0x000fe400078e0059 */
[----:B------:R-:W2:Y:S04]  /*36350*/  LDL.LU R88, [R1+0x2c3c] ;  /* 0x002c3c0001587983 */ /* 0x000ea80000300800 */
[----:B------:R-:W2:Y:S04]  /*36360*/  LDL.LU R89, [R1+0x2c38] ;  /* 0x002c380001597983 */ /* 0x000ea80000300800 */
[----:B------:R-:W2:Y:S04]  /*36370*/  LDL.LU R90, [R1+0x2c34] ;  /* 0x002c3400015a7983 */ /* 0x000ea80000300800 */
[----:B------:R-:W2:Y:S04]  /*36380*/  LDL.LU R91, [R1+0x2c30] ;  /* 0x002c3000015b7983 */ /* 0x000ea80000300800 */
[----:B------:R1:W-:Y:S04]  /*36390*/  STL.64 [R1+0x2bd0], R238 ;  /* 0x002bd0ee01007387 */ /* 0x0003e80000100a00 */
[----:B------:R3:W-:Y:S04]  /*363a0*/  STL.64 [R1+0x2bc8], R236 ;  /* 0x002bc8ec01007387 */ /* 0x0007e80000100a00 */
[----:B------:R-:W-:Y:S01]  /*363b0*/  LDS R85, [R0+0x7100] ;  /* 0x0071000000557984 */ /* 0x000fe20000000800 */
[----:B-1----:R-:W-:-:S03]  /*363c0*/  MOV R238, R95 ;  /* 0x0000005f00ee7202 */ /* 0x002fc60000000f00 */
[----:B------:R-:W1:Y:S01]  /*363d0*/  LDS R87, [R0+0x7900] ;  /* 0x0079000000577984 */ /* 0x000e620000000800 */
[----:B---3--:R-:W-:Y:S01]  /*363e0*/  IMAD.MOV.U32 R236, RZ, RZ, R93 ;  /* 0x000000ffffec7224 */ /* 0x008fe200078e005d */
[----:B------:R-:W-:Y:S02]  /*363f0*/  HMMA.1688.F32.TF32 R108, R228, R26, R108 ;  /* 0x0000001ae46c723c */ /* 0x000fe4000008106c */
[----:B------:R-:W3:Y:S01]  /*36400*/  LDL.LU R93, [R1+0x2c2c] ;  /* 0x002c2c00015d7983 */ /* 0x000ee20000300800 */
[----:B------:R-:W-:-:S03]  /*36410*/  IMAD.MOV.U32 R237, RZ, RZ, R94 ;  /* 0x000000ffffed7224 */ /* 0x000fc600078e005e */
[----:B------:R-:W3:Y:S04]  /*36420*/  LDL.LU R94, [R1+0x2c28] ;  /* 0x002c2800015e7983 */ /* 0x000ee80000300800 */
[----:B------:R-:W3:Y:S01]  /*36430*/  LDL.LU R95, [R1+0x2c24] ;  /* 0x002c2400015f7983 */ /* 0x000ee20000300800 */
[----:B------:R-:W-:-:S03]  /*36440*/  IMAD.MOV.U32 R239, RZ, RZ, R107 ;  /* 0x000000ffffef7224 */ /* 0x000fc600078e006b */
[----:B------:R-:W3:Y:S01]  /*36450*/  LDL.LU R107, [R1+0x2c20] ;  /* 0x002c2000016b7983 */ /* 0x000ee20000300800 */
[----:B------:R-:W-:Y:S03]  /*36460*/  HMMA.1688.F32.TF32 R44, R228, R22, R112 ;  /* 0x00000016e42c723c */ /* 0x000fe60000081070 */
[----:B------:R-:W-:Y:S04]  /*36470*/  LDS R224, [R2+0x7180] ;  /* 0x0071800002e07984 */ /* 0x000fe80000000800 */
[----:B------:R-:W-:Y:S01]  /*36480*/  LDS R226, [R2+0x7980] ;  /* 0x0079800002e27984 */ /* 0x000fe20000000800 */
[----:B----4-:R-:W-:Y:S03]  /*36490*/  HMMA.1688.F32.TF32 R64, R232, R34, R132 ;  /* 0x00000022e840723c */ /* 0x010fe60000081084 */
[----:B------:R-:W-:Y:S04]  /*364a0*/  LDS R225, [R0+0x7180] ;  /* 0x0071800000e17984 */ /* 0x000fe80000000800 */
[----:B------:R-:W4:Y:S01]  /*364b0*/  LDS R227, [R0+0x7980] ;  /* 0x0079800000e37984 */ /* 0x000f220000000800 */
[----:B------:R-:W-:Y:S08]  /*364c0*/  HMMA.1688.F32.TF32 R48, R228, R18, R116 ;  /* 0x00000012e430723c */ /* 0x000ff00000081074 */
[C---:B------:R-:W-:Y:S08]  /*364d0*/  HMMA.1688.F32.TF32 R52, R232.reuse, R14, R120 ;  /* 0x0000000ee834723c */ /* 0x040ff00000081078 */
[C---:B------:R-:W-:Y:S08]  /*364e0*/  HMMA.1688.F32.TF32 R56, R232.reuse, R10, R124 ;  /* 0x0000000ae838723c */ /* 0x040ff0000008107c */
[C---:B------:R-:W-:Y:S08]  /*364f0*/  HMMA.1688.F32.TF32 R60, R232.reuse, R38, R128 ;  /* 0x00000026e83c723c */ /* 0x040ff00000081080 */
[C---:B------:R-:W-:Y:S08]  /*36500*/  HMMA.1688.F32.TF32 R68, R232.reuse, R30, R136 ;  /* 0x0000001ee844723c */ /* 0x040ff00000081088 */
[C---:B------:R-:W-:Y:S08]  /*36510*/  HMMA.1688.F32.TF32 R72, R232.reuse, R26, R140 ;  /* 0x0000001ae848723c */ /* 0x040ff0000008108c */
[C---:B------:R-:W-:Y:S08]  /*36520*/  HMMA.1688.F32.TF32 R76, R232.reuse, R22, R144 ;  /* 0x00000016e84c723c */ /* 0x040ff00000081090 */
[----:B------:R-:W-:Y:S01]  /*36530*/  HMMA.1688.F32.TF32 R80, R232, R18, R148 ;  /* 0x00000012e850723c */ /* 0x000fe20000081094 */
[----:B------:R-:W-:Y:S01]  /*36540*/  MOV R252, R41 ;  /* 0x0000002900fc7202 */ /* 0x000fe20000000f00 */
[----:B------:R-:W-:Y:S01]  /*36550*/  IMAD.MOV.U32 R6, RZ, RZ, R42 ;  /* 0x000000ffff067224 */ /* 0x000fe200078e002a */
[----:B------:R-:W-:Y:S01]  /*36560*/  LDS R40, [R4+0x7180] ;  /* 0x0071800004287984 */ /* 0x000fe20000000800 */
[----:B------:R-:W-:-:S03]  /*36570*/  IMAD.MOV.U32 R3, RZ, RZ, R43 ;  /* 0x000000ffff037224 */ /* 0x000fc600078e002b */
[----:B------:R-:W-:Y:S01]  /*36580*/  LDS R42, [R4+0x7980] ;  /* 0x00798000042a7984 */ /* 0x000fe20000000800 */
[----:B--2---:R-:W-:Y:S03]  /*36590*/  HMMA.1688.F32.TF32 R244, R228, R14, R88 ;  /* 0x0000000ee4f4723c */ /* 0x004fe60000081058 */
[----:B------:R-:W-:Y:S04]  /*365a0*/  LDS R41, [R5+0x7180] ;  /* 0x0071800005297984 */ /* 0x000fe80000000800 */
[----:B------:R-:W-:Y:S01]  /*365b0*/  LDS R43, [R5+0x7980] ;  /* 0x00798000052b7984 */ /* 0x000fe20000000800 */
[----:B------:R-:W-:Y:S01]  /*365c0*/  IMAD.MOV.U32 R88, RZ, RZ, R96 ;  /* 0x000000ffff587224 */ /* 0x000fe200078e0060 */
[----:B------:R-:W-:-:S02]  /*365d0*/  MOV R89, R97 ;  /* 0x0000006100597202 */ /* 0x000fc40000000f00 */
[----:B------:R-:W2:Y:S01]  /*365e0*/  LDL.LU R96, [R1+0x2c1c] ;  /* 0x002c1c0001607983 */ /* 0x000ea20000300800 */
[----:B------:R-:W-:Y:S02]  /*365f0*/  IMAD.MOV.U32 R90, RZ, RZ, R98 ;  /* 0x000000ffff5a7224 */ /* 0x000fe400078e0062 */
[----:B------:R-:W-:Y:S01]  /*36600*/  IMAD.MOV.U32 R91, RZ, RZ, R99 ;  /* 0x000000ffff5b7224 */ /* 0x000fe200078e0063 */
[----:B------:R-:W2:Y:S04]  /*36610*/  LDL.LU R97, [R1+0x2c18] ;  /* 0x002c180001617983 */ /* 0x000ea80000300800 */
[----:B------:R-:W2:Y:S04]  /*36620*/  LDL.LU R98, [R1+0x2c14] ;  /* 0x002c140001627983 */ /* 0x000ea80000300800 */
[----:B------:R-:W2:Y:S01]  /*36630*/  LDL.LU R99, [R1+0x2c10] ;  /* 0x002c100001637983 */ /* 0x000ea20000300800 */
[----:B---3--:R-:W-:Y:S11]  /*36640*/  HMMA.1688.F32.TF32 R92, R228, R10, R92 ;  /* 0x0000000ae45c723c */ /* 0x008ff6000008105c */
[----:B------:R-:W-:Y:S11]  /*36650*/  @!UPT UIADD3 URZ, URZ, URZ, URZ ;  /* 0x0000003f3f3ff290 */ /* 0x000ff6000fffe03f */
[----:B------:R-:W-:Y:S01]  /*36660*/  @!UPT UIADD3 URZ, URZ, URZ, URZ ;  /* 0x0000003f3f3ff290 */ /* 0x000fe2000fffe03f */
[----:B------:R3:W-:Y:S04]  /*36670*/  STL [R1+0x2bb4], R92 ;  /* 0x002bb45c01007387 */ /* 0x0007e80000100800 */
[----:B------:R1:W-:Y:S04]  /*36680*/  STL [R1+0x2bb0], R93 ;  /* 0x002bb05d01007387 */ /* 0x0003e80000100800 */
[----:B------:R4:W-:Y:S01]  /*36690*/  STL [R1+0x2bac], R94 ;  /* 0x002bac5e01007387 */ /* 0x0009e20000100800 */
[----:B---3--:R-:W-:-:S03]  /*366a0*/  MOV R92, R100 ;  /* 0x00000064005c7202 */ /* 0x008fc60000000f00 */
[----:B------:R3:W-:Y:S01]  /*366b0*/  STL [R1+0x2ba8], R95 ;  /* 0x002ba85f01007387 */ /* 0x0007e20000100800 */
[----:B-1----:R-:W-:-:S03]  /*366c0*/  IMAD.MOV.U32 R93, RZ, RZ, R101 ;  /* 0x000000ffff5d7224 */ /* 0x002fc600078e0065 */
[----:B------:R-:W2:Y:S01]  /*366d0*/  LDL.LU R100, [R1+0x2c0c] ;  /* 0x002c0c0001647983 */ /* 0x000ea20000300800 */
[----:B----4-:R-:W-:-:S03]  /*366e0*/  IMAD.MOV.U32 R94, RZ, RZ, R102 ;  /* 0x000000ffff5e7224 */ /* 0x010fc600078e0066 */
[----:B------:R-:W2:Y:S01]  /*366f0*/  LDL.LU R101, [R1+0x2c08] ;  /* 0x002c080001657983 */ /* 0x000ea20000300800 */
[----:B---3--:R-:W-:-:S03]  /*36700*/  MOV R95, R103 ;  /* 0x00000067005f7202 */ /* 0x008fc60000000f00 */
[----:B------:R-:W2:Y:S04]  /*36710*/  LDL.LU R102, [R1+0x2c04] ;  /* 0x002c040001667983 */ /* 0x000ea80000300800 */
[----:B------:R-:W2:Y:S02]  /*36720*/  LDL.LU R103, [R1+0x2c00] ;  /* 0x002c000001677983 */ /* 0x000ea40000300800 */
[C---:B--2---:R-:W-:Y:S11]  /*36730*/  HMMA.1688.F32.TF32 R96, R228.reuse, R38, R96 ;  /* 0x00000026e460723c */ /* 0x044ff60000081060 */
[----:B------:R-:W-:Y:S11]  /*36740*/  @!UPT UIADD3 URZ, URZ, URZ, URZ ;  /* 0x0000003f3f3ff290 */ /* 0x000ff6000fffe03f */
[----:B------:R-:W-:Y:S01]  /*36750*/  @!UPT UIADD3 URZ, URZ, URZ, URZ ;  /* 0x0000003f3f3ff290 */ /* 0x000fe2000fffe03f */
[----:B------:R1:W-:Y:S04]  /*36760*/  STL [R1+0x2b88], R96 ;  /* 0x002b886001007387 */ /* 0x0003e80000100800 */
[----:B------:R2:W-:Y:S04]  /*36770*/  STL [R1+0x2b84], R97 ;  /* 0x002b846101007387 */ /* 0x0005e80000100800 */
[----:B------:R3:W-:Y:S04]  /*36780*/  STL [R1+0x2b80], R98 ;  /* 0x002b806201007387 */ /* 0x0007e80000100800 */
[----:B------:R2:W-:Y:S04]  /*36790*/  STL [R1+0x2b7c], R99 ;  /* 0x002b7c6301007387 */ /* 0x0005e80000100800 */
[----:B-1----:R-:W4:Y:S04]  /*367a0*/  LDL.LU R96, [R1+0xe0] ;  /* 0x0000e00001607983 */ /* 0x002f280000300800 */
[----:B--2---:R-:W4:Y:S04]  /*367b0*/  LDL.LU R97, [R1+0xe4] ;  /* 0x0000e40001617983 */ /* 0x004f280000300800 */
[----:B---3--:R-:W4:Y:S04]  /*367c0*/  LDL.LU R98, [R1+0xe8] ;  /* 0x0000e80001627983 */ /* 0x008f280000300800 */
[----:B------:R-:W4:Y:S01]  /*367d0*/  LDL.LU R99, [R1+0xec] ;  /* 0x0000ec0001637983 */ /* 0x000f220000300800 */
[C---:B------:R-:W-:Y:S08]  /*367e0*/  HMMA.1688.F32.TF32 R104, R228.reuse, R30, R104 ;  /* 0x0000001ee468723c */ /* 0x040ff00000081068 */
[----:B------:R-:W-:Y:S01]  /*367f0*/  HMMA.1688.F32.TF32 R100, R228, R34, R100 ;  /* 0x00000022e464723c */ /* 0x000fe20000081064 */
[----:B------:R-:W-:Y:S04]  /*36800*/  LDS R228, [R4+0x7100] ;  /* 0x0071000004e47984 */ /* 0x000fe80000000800 */
[----:B------:R-:W-:Y:S04]  /*36810*/  LDS R230, [R4+0x7900] ;  /* 0x0079000004e67984 */ /* 0x000fe80000000800 */
[----:B------:R-:W-:Y:S04]  /*36820*/  LDS R229, [R5+0x7100] ;  /* 0x0071000005e57984 */ /* 0x000fe80000000800 */
[----:B------:R-:W1:Y:S10]  /*36830*/  LDS R231, [R5+0x7900] ;  /* 0x0079000005e77984 */ /* 0x000e740000000800 */
        /* <DEDUP_REMOVED lines=16> */
[C---:B--2---:R-:W-:Y:S02]  /*36940*/  HMMA.1688.F32.TF32 R44, R84.reuse, R10, R92 ;  /* 0x0000000a542c723c */ /* 0x044fe4000008105c */
[----:B------:R-:W-:Y:S11]  /*36950*/  STL [R1+0x2b9c], R48 ;  /* 0x002b9c3001007387 */ /* 0x000ff60000100800 */
[----:B------:R-:W-:Y:S11]  /*36960*/  @!UPT UIADD3 URZ, URZ, URZ, URZ ;  /* 0x0000003f3f3ff290 */ /* 0x000ff6000fffe03f */
[----:B------:R-:W-:Y:S01]  /*36970*/  IMAD.MOV.U32 R107, RZ, RZ, R44 ;  /* 0x000000ffff6b7224 */ /* 0x000fe200078e002c */
[----:B------:R-:W-:Y:S01]  /*36980*/  MOV R111, R45 ;  /* 0x0000002d006f7202 */ /* 0x000fe20000000f00 */
[----:B------:R-:W-:Y:S02]  /*36990*/  IMAD.MOV.U32 R135, RZ, RZ, R46 ;  /* 0x000000ffff877224 */ /* 0x000fe400078e002e */
[----:B------:R-:W-:Y:S02]  /*369a0*/  IMAD.MOV.U32 R134, RZ, RZ, R47 ;  /* 0x000000ffff867224 */ /* 0x000fe400078e002f */
[C---:B------:R-:W-:Y:S01]  /*369b0*/  HMMA.1688.F32.TF32 R44, R84.reuse, R38, R88 ;  /* 0x00000026542c723c */ /* 0x040fe20000081058 */
[----:B------:R-:W-:Y:S04]  /*369c0*/  STL [R1+0x2b98], R49 ;  /* 0x002b983101007387 */ /* 0x000fe80000100800 */
[----:B------:R-:W-:Y:S04]  /*369d0*/  STL [R1+0x2b94], R50 ;  /* 0x002b943201007387 */ /* 0x000fe80000100800 */
[----:B------:R2:W-:Y:S02]  /*369e0*/  STL [R1+0x2b90], R51 ;  /* 0x002b903301007387 */ /* 0x0005e40000100800 */
[C---:B--2---:R-:W-:Y:S11]  /*369f0*/  HMMA.1688.F32.TF32 R48, R84.reuse, R30, R240 ;  /* 0x0000001e5430723c */ /* 0x044ff600000810f0 */
[----:B------:R-:W-:Y:S02]  /*36a00*/  @!UPT UIADD3 URZ, URZ, URZ, URZ ;  /* 0x0000003f3f3ff290 */ /* 0x000fe4000fffe03f */
[----:B------:R-:W-:Y:S01]  /*36a10*/  MOV R100, R44 ;  /* 0x0000002c00647202 */ /* 0x000fe20000000f00 */
[----:B------:R-:W-:Y:S01]  /*36a20*/  IMAD.MOV.U32 R101, RZ, RZ, R45 ;  /* 0x000000ffff657224 */ /* 0x000fe200078e002d */
[----:B------:R-:W-:Y:S01]  /*36a30*/  MOV R103, R47 ;  /* 0x0000002f00677202 */ /* 0x000fe20000000f00 */
[----:B------:R-:W-:Y:S02]  /*36a40*/  IMAD.MOV.U32 R102, RZ, RZ, R46 ;  /* 0x000000ffff667224 */ /* 0x000fe400078e002e */
[----:B------:R-:W-:Y:S01]  /*36a50*/  HMMA.1688.F32.TF32 R44, R84, R34, R236 ;  /* 0x00000022542c723c */ /* 0x000fe200000810ec */
[----:B------:R-:W-:Y:S04]  /*36a60*/  STL [R1+0x2ba4], R54 ;  /* 0x002ba43601007387 */ /* 0x000fe80000100800 */
[----:B------:R2:W-:Y:S04]  /*36a70*/  STL [R1+0x2ba0], R55 ;  /* 0x002ba03701007387 */ /* 0x0005e80000100800 */
[----:B------:R-:W3:Y:S04]  /*36a80*/  LDL.LU R240, [R1] ;  /* 0x0000000001f07983 */ /* 0x000ee80000300800 */
[----:B------:R-:W3:Y:S04]  /*36a90*/  LDL.LU R241, [R1+0x4] ;  /* 0x0000040001f17983 */ /* 0x000ee80000300800 */
[----:B------:R-:W3:Y:S04]  /*36aa0*/  LDL.LU R242, [R1+0x8] ;  /* 0x0000080001f27983 */ /* 0x000ee80000300800 */
[----:B------:R-:W3:Y:S03]  /*36ab0*/  LDL.LU R243, [R1+0xc] ;  /* 0x00000c0001f37983 */ /* 0x000ee60000300800 */
[----:B------:R-:W-:Y:S01]  /*36ac0*/  MOV R105, R46 ;  /* 0x0000002e00697202 */ /* 0x000fe20000000f00 */
[----:B------:R-:W-:Y:S01]  /*36ad0*/  IMAD.MOV.U32 R106, RZ, RZ, R47 ;  /* 0x000000ffff6a7224 */ /* 0x000fe200078e002f */
[----:B------:R-:W-:Y:S01]  /*36ae0*/  MOV R47, R49 ;  /* 0x00000031002f7202 */ /* 0x000fe20000000f00 */
[----:B------:R-:W-:-:S02]  /*36af0*/  IMAD.MOV.U32 R46, RZ, RZ, R48 ;  /* 0x000000ffff2e7224 */ /* 0x000fc400078e0030 */
[----:B------:R-:W-:Y:S02]  /*36b00*/  IMAD.MOV.U32 R108, RZ, RZ, R50 ;  /* 0x000000ffff6c7224 */ /* 0x000fe400078e0032 */
[----:B------:R-:W-:Y:S01]  /*36b10*/  IMAD.MOV.U32 R109, RZ, RZ, R51 ;  /* 0x000000ffff6d7224 */ /* 0x000fe200078e0033 */
[----:B----4-:R-:W-:Y:S11]  /*36b20*/  HMMA.1688.F32.TF32 R96, R84, R14, R96 ;  /* 0x0000000e5460723c */ /* 0x010ff60000081060 */
[----:B------:R-:W-:Y:S11]  /*36b30*/  @!UPT UIADD3 URZ, URZ, URZ, URZ ;  /* 0x0000003f3f3ff290 */ /* 0x000ff6000fffe03f */
[----:B------:R-:W-:Y:S02]  /*36b40*/  @!UPT UIADD3 URZ, URZ, URZ, URZ ;  /* 0x0000003f3f3ff290 */ /* 0x000fe4000fffe03f */
[----:B------:R-:W-:Y:S01]  /*36b50*/  IMAD.MOV.U32 R133, RZ, RZ, R96 ;  /* 0x000000ffff857224 */ /* 0x000fe200078e0060 */
[----:B------:R-:W-:Y:S01]  /*36b60*/  MOV R37, R98 ;  /* 0x0000006200257202 */ /* 0x000fe20000000f00 */
[----:B------:R-:W-:Y:S01]  /*36b70*/  IMAD.MOV.U32 R132, RZ, RZ, R97 ;  /* 0x000000ffff847224 */ /* 0x000fe200078e0061 */
[----:B------:R-:W4:Y:S01]  /*36b80*/  LDL.LU R96, [R1+0x90] ;  /* 0x0000900001607983 */ /* 0x000f220000300800 */
[----:B------:R-:W-:-:S03]  /*36b90*/  IMAD.MOV.U32 R36, RZ, RZ, R99 ;  /* 0x000000ffff247224 */ /* 0x000fc600078e0063 */
        /* <DEDUP_REMOVED lines=19> */
[----:B------:R-:W1:Y:S04]  /*36cd0*/  LDL.LU R120, [R1+0x50] ;  /* 0x0000500001787983 */ /* 0x000e680000300800 */
[----:B------:R-:W1:Y:S04]  /*36ce0*/  LDL.LU R121, [R1+0x54] ;  /* 0x0000540001797983 */ /* 0x000e680000300800 */
[----:B------:R-:W1:Y:S04]  /*36cf0*/  LDL.LU R122, [R1+0x58] ;  /* 0x00005800017a7983 */ /* 0x000e680000300800 */
[----:B------:R-:W1:Y:S04]  /*36d00*/  LDL.LU R123, [R1+0x5c] ;  /* 0x00005c00017b7983 */ /* 0x000e680000300800 */
        /* <DEDUP_REMOVED lines=11> */
[----:B------:R-:W4:Y:S01]  /*36dc0*/  LDL.LU R91, [R1+0x2c] ;  /* 0x00002c00015b7983 */ /* 0x000f220000300800 */
[C---:B------:R-:W-:Y:S08]  /*36dd0*/  HMMA.1688.F32.TF32 R140, R224.reuse, R10, R160 ;  /* 0x0000000ae08c723c */ /* 0x040ff000000810a0 */
[----:B------:R-:W-:Y:S07]  /*36de0*/  HMMA.1688.F32.TF32 R160, R224, R22, R180 ;  /* 0x00000016e0a0723c */ /* 0x000fee00000810b4 */
[----:B------:R-:W-:Y:S01]  /*36df0*/  IMAD.MOV.U32 R180, RZ, RZ, R189 ;  /* 0x000000ffffb47224 */ /* 0x000fe200078e00bd */
[----:B------:R-:W-:Y:S01]  /*36e00*/  MOV R181, R190 ;  /* 0x000000be00b57202 */ /* 0x000fe20000000f00 */
[----:B------:R-:W-:Y:S01]  /*36e10*/  IMAD.MOV.U32 R182, RZ, RZ, R191 ;  /* 0x000000ffffb67224 */ /* 0x000fe200078e00bf */
[C---:B-1----:R-:W-:Y:S08]  /*36e20*/  HMMA.1688.F32.TF32 R232, R228.reuse, R10, R120 ;  /* 0x0000000ae4e8723c */ /* 0x042ff00000081078 */
[C---:B--2---:R-:W-:Y:S08]  /*36e30*/  HMMA.1688.F32.TF32 R112, R228.reuse, R38, R112 ;  /* 0x00000026e470723c */ /* 0x044ff00000081070 */
[----:B---3--:R-:W-:Y:S07]  /*36e40*/  HMMA.1688.F32.TF32 R116, R228, R34, R116 ;  /* 0x00000022e474723c */ /* 0x008fee0000081074 */
[----:B------:R-:W-:Y:S04]  /*36e50*/  STL [R1+0x2b30], R232 ;  /* 0x002b30e801007387 */ /* 0x000fe80000100800 */
[----:B------:R-:W-:Y:S04]  /*36e60*/  STL [R1+0x2b2c], R233 ;  /* 0x002b2ce901007387 */ /* 0x000fe80000100800 */
[----:B------:R1:W-:Y:S04]  /*36e70*/  STL [R1+0x2b28], R234 ;  /* 0x002b28ea01007387 */ /* 0x0003e80000100800 */
[----:B------:R2:W-:Y:S04]  /*36e80*/  STL [R1+0x2b24], R235 ;  /* 0x002b24eb01007387 */ /* 0x0005e80000100800 */
[----:B------:R-:W-:Y:S04]  /*36e90*/  STL [R1+0x2b3c], R113 ;  /* 0x002b3c7101007387 */ /* 0x000fe80000100800 */
[----:B------:R-:W-:Y:S04]  /*36ea0*/  STL [R1+0x2b38], R114 ;  /* 0x002b387201007387 */ /* 0x000fe80000100800 */
[----:B------:R-:W-:Y:S04]  /*36eb0*/  STL [R1+0x2b34], R115 ;  /* 0x002b347301007387 */ /* 0x000fe80000100800 */
[----:B------:R-:W-:Y:S04]  /*36ec0*/  STL [R1+0x2b20], R119 ;  /* 0x002b207701007387 */ /* 0x000fe80000100800 */
[----:B------:R-:W3:Y:S04]  /*36ed0*/  LDL.LU R189, [R1+0x2bfc] ;  /* 0x002bfc0001bd7983 */ /* 0x000ee80000300800 */
[----:B------:R-:W3:Y:S04]  /*36ee0*/  LDL.LU R190, [R1+0x2bf8] ;  /* 0x002bf80001be7983 */ /* 0x000ee80000300800 */
[----:B------:R-:W3:Y:S01]  /*36ef0*/  LDL.LU R191, [R1+0x2bf4] ;  /* 0x002bf40001bf7983 */ /* 0x000ee20000300800 */
[C---:B----4-:R-:W-:Y:S01]  /*36f00*/  HMMA.1688.F32.TF32 R128, R84.reuse, R26, R96 ;  /* 0x0000001a5480723c */ /* 0x050fe20000081060 */
[----:B------:R-:W-:Y:S11]  /*36f10*/  IMAD.MOV.U32 R104, RZ, RZ, R45 ;  /* 0x000000ffff687224 */ /* 0x000ff600078e002d */
[----:B------:R-:W-:Y:S11]  /*36f20*/  @!UPT UIADD3 URZ, URZ, URZ, URZ ;  /* 0x0000003f3f3ff290 */ /* 0x000ff6000fffe03f */
[----:B------:R-:W-:Y:S01]  /*36f30*/  @!UPT UIADD3 URZ, URZ, URZ, URZ ;  /* 0x0000003f3f3ff290 */ /* 0x000fe2000fffe03f */
[----:B------:R-:W-:Y:S01]  /*36f40*/  MOV R97, R128 ;  /* 0x0000008000617202 */ /* 0x000fe20000000f00 */
[----:B------:R-:W-:Y:S01]  /*36f50*/  IMAD.MOV.U32 R98, RZ, RZ, R129 ;  /* 0x000000ffff627224 */ /* 0x000fe200078e0081 */
[----:B------:R-:W-:Y:S01]  /*36f60*/  MOV R45, R131 ;  /* 0x00000083002d7202 */ /* 0x000fe20000000f00 */
[----:B------:R-:W-:Y:S02]  /*36f70*/  IMAD.MOV.U32 R99, RZ, RZ, R130 ;  /* 0x000000ffff637224 */ /* 0x000fe400078e0082 */
[C---:B------:R-:W-:Y:S08]  /*36f80*/  HMMA.1688.F32.TF32 R128, R84.reuse, R22, R48 ;  /* 0x000000165480723c */ /* 0x040ff00000081030 */
[----:B------:R-:W-:Y:S01]  /*36f90*/  HMMA.1688.F32.TF32 R84, R84, R18, R124 ;  /* 0x000000125454723c */ /* 0x000fe2000008107c */
[----:B------:R-:W-:-:S02]  /*36fa0*/  IMAD.MOV.U32 R110, RZ, RZ, R44 ;  /* 0x000000ffff6e7224 */ /* 0x000fc400078e002c */
[----:B------:R-:W-:Y:S02]  /*36fb0*/  IMAD.MOV.U32 R183, RZ, RZ, R198 ;  /* 0x000000ffffb77224 */ /* 0x000fe400078e00c6 */
[----:B------:R-:W4:Y:S03]  /*36fc0*/  LDL.LU R198, [R1+0x2bf0] ;  /* 0x002bf00001c67983 */ /* 0x000f260000300800 */
[----:B------:R-:W-:Y:S08]  /*36fd0*/  HMMA.1688.F32.TF32 R120, R228, R30, R88 ;  /* 0x0000001ee478723c */ /* 0x000ff00000081058 */
[----:B------:R-:W-:Y:S01]  /*36fe0*/  HMMA.1688.F32.TF32 R136, R224, R14, R156 ;  /* 0x0000000ee088723c */ /* 0x000fe2000008109c */
[----:B------:R-:W-:Y:S01]  /*36ff0*/  IMAD.MOV.U32 R50, RZ, RZ, R128 ;  /* 0x000000ffff327224 */ /* 0x000fe200078e0080 */
[----:B------:R-:W-:Y:S01]  /*37000*/  MOV R44, R130 ;  /* 0x00000082002c7202 */ /* 0x000fe20000000f00 */
[----:B------:R-:W-:-:S05]  /*37010*/  IMAD.MOV.U32 R51, RZ, RZ, R129 ;  /* 0x000000ffff337224 */ /* 0x000fca00078e0081 */
[----:B------:R-:W-:Y:S01]  /*37020*/  HMMA.1688.F32.TF32 R144, R224, R38, R164 ;  /* 0x00000026e090723c */ /* 0x000fe200000810a4 */
[----:B------:R-:W-:Y:S01]  /*37030*/  IMAD.MOV.U32 R96, RZ, RZ, R131 ;  /* 0x000000ffff607224 */ /* 0x000fe200078e0083 */
[----:B------:R-:W-:Y:S01]  /*37040*/  MOV R55, R85 ;  /* 0x0000005500377202 */ /* 0x000fe20000000f00 */
[----:B------:R-:W-:-:S05]  /*37050*/  IMAD.MOV.U32 R54, RZ, RZ, R84 ;  /* 0x000000ffff367224 */ /* 0x000fca00078e0054 */
[----:B------:R-:W-:Y:S01]  /*37060*/  HMMA.1688.F32.TF32 R148, R224, R34, R168 ;  /* 0x00000022e094723c */ /* 0x000fe200000810a8 */
[----:B------:R-:W-:Y:S01]  /*37070*/  IMAD.MOV.U32 R48, RZ, RZ, R86 ;  /* 0x000000ffff307224 */ /* 0x000fe200078e0056 */
[----:B-1----:R-:W-:Y:S01]  /*37080*/  MOV R234, R17 ;  /* 0x0000001100ea7202 */ /* 0x002fe20000000f00 */
[----:B------:R-:W-:Y:S01]  /*37090*/  IMAD.MOV.U32 R49, RZ, RZ, R87 ;  /* 0x000000ffff317224 */ /* 0x000fe200078e0057 */
[----:B------:R-:W-:Y:S04]  /*370a0*/  LDS R88, [R2+0x8080] ;  /* 0x0080800002587984 */ /* 0x000fe80000000800 */
[----:B------:R-:W-:Y:S01]  /*370b0*/  HMMA.1688.F32.TF32 R84, R228, R14, R92 ;  /* 0x0000000ee454723c */ /* 0x000fe2000008105c */
[----:B------:R-:W-:Y:S01]  /*370c0*/  IMAD.MOV.U32 R232, RZ, RZ, R21 ;  /* 0x000000ffffe87224 */ /* 0x000fe200078e0015 */
[----:B------:R-:W-:Y:S01]  /*370d0*/  LDS R90, [R2+0x8880] ;  /* 0x00888000025a7984 */ /* 0x000fe20000000800 */
[----:B------:R-:W-:-:S02]  /*370e0*/  IMAD.MOV.U32 R233, RZ, RZ, R20 ;  /* 0x000000ffffe97224 */ /* 0x000fc400078e0014 */
[----:B--2---:R-:W-:Y:S01]  /*370f0*/  IMAD.MOV.U32 R235, RZ, RZ, R16 ;  /* 0x000000ffffeb7224 */ /* 0x004fe200078e0010 */
[----:B------:R-:W-:Y:S02]  /*37100*/  LDS R89, [R0+0x8080] ;  /* 0x0080800000597984 */ /* 0x000fe40000000800 */
[C---:B------:R-:W-:Y:S02]  /*37110*/  HMMA.1688.F32.TF32 R124, R228.reuse, R26, R236 ;  /* 0x0000001ae47c723c */ /* 0x040fe400000810ec */
[----:B------:R-:W-:Y:S06]  /*37120*/  LDS R91, [R0+0x8880] ;  /* 0x00888000005b7984 */ /* 0x000fec0000000800 */
[C---:B------:R-:W-:Y:S08]  /*37130*/  HMMA.1688.F32.TF32 R128, R228.reuse, R22, R240 ;  /* 0x00000016e480723c */ /* 0x040ff000000810f0 */
[----:B------:R-:W-:Y:S08]  /*37140*/  HMMA.1688.F32.TF32 R228, R228, R18, R152 ;  /* 0x00000012e4e4723c */ /* 0x000ff00000081098 */
[C---:B------:R-:W-:Y:S08]  /*37150*/  HMMA.1688.F32.TF32 R152, R224.reuse, R30, R172 ;  /* 0x0000001ee098723c */ /* 0x040ff000000810ac */
[C---:B------:R-:W-:Y:S08]  /*37160*/  HMMA.1688.F32.TF32 R156, R224.reuse, R26, R176 ;  /* 0x0000001ae09c723c */ /* 0x040ff000000810b0 */
[----:B------:R-:W-:Y:S07]  /*37170*/  HMMA.1688.F32.TF32 R224, R224, R18, R184 ;  /* 0x00000012e0e0723c */ /* 0x000fee00000810b8 */
[----:B------:R-:W-:Y:S01]  /*37180*/  MOV R184, R199 ;  /* 0x000000c700b87202 */ /* 0x000fe20000000f00 */
[----:B------:R-:W-:Y:S01]  /*37190*/  IMAD.MOV.U32 R185, RZ, RZ, R192 ;  /* 0x000000ffffb97224 */ /* 0x000fe200078e00c0 */
[----:B------:R-:W4:Y:S01]  /*371a0*/  LDL.LU R199, [R1+0x2bec] ;  /* 0x002bec0001c77983 */ /* 0x000f220000300800 */
[----:B------:R-:W-:Y:S01]  /*371b0*/  IMAD.MOV.U32 R186, RZ, RZ, R193 ;  /* 0x000000ffffba7224 */ /* 0x000fe200078e00c1 */
[----:B------:R-:W-:-:S02]  /*371c0*/  MOV R187, R194 ;  /* 0x000000c200bb7202 */ /* 0x000fc40000000f00 */
[----:B------:R-:W2:Y:S04]  /*371d0*/  LDL.LU R192, [R1+0x2be8] ;  /* 0x002be80001c07983 */ /* 0x000ea80000300800 */
[----:B------:R-:W2:Y:S04]  /*371e0*/  LDL.LU R193, [R1+0x2be4] ;  /* 0x002be40001c17983 */ /* 0x000ea80000300800 */
[----:B------:R-:W2:Y:S01]  /*371f0*/  LDL.LU R194, [R1+0x2be0] ;  /* 0x002be00001c27983 */ /* 0x000ea20000300800 */
[----:B---3--:R-:W-:Y:S07]  /*37200*/  HMMA.1688.F32.TF32 R168, R40, R14, R188 ;  /* 0x0000000e28a8723c */ /* 0x008fee00000810bc */
[----:B------:R-:W-:-:S02]  /*37210*/  IMAD.MOV.U32 R188, RZ, RZ, R195 ;  /* 0x000000ffffbc7224 */ /* 0x000fc400078e00c3 */
[----:B------:R-:W2:Y:S01]  /*37220*/  LDL.LU R195, [R1+0x2bdc] ;  /* 0x002bdc0001c37983 */ /* 0x000ea20000300800 */
[----:B------:R-:W-:-:S03]  /*37230*/  IMAD.MOV.U32 R189, RZ, RZ, R7 ;  /* 0x000000ffffbd7224 */ /* 0x000fc600078e0007 */
[----:B------:R-:W3:Y:S01]  /*37240*/  LDL.LU R7, [R1+0x2bd8] ;  /* 0x002bd80001077983 */ /* 0x000ee20000300800 */
[----:B------:R-:W-:Y:S01]  /*37250*/  IMAD.MOV.U32 R242, RZ, RZ, R33 ;  /* 0x000000fffff27224 */ /* 0x000fe200078e0021 */
[C---:B------:R-:W-:Y:S01]  /*37260*/  HMMA.1688.F32.TF32 R200, R40.reuse, R34, R200 ;  /* 0x0000002228c8723c */ /* 0x040fe200000810c8 */
[----:B------:R-:W-:Y:S01]  /*37270*/  IMAD.MOV.U32 R243, RZ, RZ, R32 ;  /* 0x000000fffff37224 */ /* 0x000fe200078e0020 */
[----:B------:R-:W-:Y:S04]  /*37280*/  LDS R34, [R2+0x8800] ;  /* 0x0088000002227984 */ /* 0x000fe80000000800 */
[----:B------:R-:W-:Y:S02]  /*37290*/  LDS R32, [R2+0x8000] ;  /* 0x0080000002207984 */ /* 0x000fe40000000800 */
[C---:B------:R-:W-:Y:S02]  /*372a0*/  HMMA.1688.F32.TF32 R212, R40.reuse, R22, R212 ;  /* 0x0000001628d4723c */ /* 0x040fe400000810d4 */
[----:B------:R-:W-:Y:S04]  /*372b0*/  LDS R33, [R0+0x8000] ;  /* 0x0080000000217984 */ /* 0x000fe80000000800 */
[----:B------:R-:W-:Y:S01]  /*372c0*/  LDS R35, [R0+0x8800] ;  /* 0x0088000000237984 */ /* 0x000fe20000000800 */
[----:B------:R-:W-:Y:S01]  /*372d0*/  IMAD.MOV.U32 R238, RZ, RZ, R25 ;  /* 0x000000ffffee7224 */ /* 0x000fe200078e0019 */
[----:B------:R-:W-:Y:S01]  /*372e0*/  MOV R239, R24 ;  /* 0x0000001800ef7202 */ /* 0x000fe20000000f00 */
[----:B------:R-:W-:Y:S01]  /*372f0*/  HMMA.1688.F32.TF32 R208, R40, R26, R208 ;  /* 0x0000001a28d0723c */ /* 0x000fe200000810d0 */
[----:B------:R-:W-:Y:S01]  /*37300*/  IMAD.MOV.U32 R164, RZ, RZ, R223 ;  /* 0x000000ffffa47224 */ /* 0x000fe200078e00df */
[----:B------:R-:W-:Y:S01]  /*37310*/  MOV R166, R221 ;  /* 0x000000dd00a67202 */ /* 0x000fe20000000f00 */
[----:B------:R-:W-:-:S02]  /*37320*/  IMAD.MOV.U32 R165, RZ, RZ, R222 ;  /* 0x000000ffffa57224 */ /* 0x000fc400078e00de */
[----:B------:R-:W-:Y:S01]  /*37330*/  IMAD.MOV.U32 R167, RZ, RZ, R220 ;  /* 0x000000ffffa77224 */ /* 0x000fe200078e00dc */
[----:B------:R-:W-:Y:S01]  /*37340*/  MOV R236, R29 ;  /* 0x0000001d00ec7202 */ /* 0x000fe20000000f00 */
[----:B------:R-:W-:Y:S01]  /*37350*/  IMAD.MOV.U32 R237, RZ, RZ, R28 ;  /* 0x000000ffffed7224 */ /* 0x000fe200078e001c */
[C---:B------:R-:W-:Y:S01]  /*37360*/  HMMA.1688.F32.TF32 R204, R40.reuse, R30, R204 ;  /* 0x0000001e28cc723c */ /* 0x040fe200000810cc */
[----:B------:R-:W-:Y:S01]  /*37370*/  IMAD.MOV.U32 R240, RZ, RZ, R249 ;  /* 0x000000fffff07224 */ /* 0x000fe200078e00f9 */
[----:B------:R-:W-:Y:S01]  /*37380*/  MOV R241, R248 ;  /* 0x000000f800f17202 */ /* 0x000fe20000000f00 */
[----:B------:R-:W-:Y:S01]  /*37390*/  IMAD.MOV.U32 R191, RZ, RZ, R250 ;  /* 0x000000ffffbf7224 */ /* 0x000fe200078e00fa */
[----:B------:R-:W-:Y:S01]  /*373a0*/  MOV R190, R251 ;  /* 0x000000fb00be7202 */ /* 0x000fe20000000f00 */
[----:B------:R-:W-:Y:S04]  /*373b0*/  LDS R248, [R4+0x8000] ;  /* 0x0080000004f87984 */ /* 0x000fe80000000800 */
[----:B------:R-:W-:Y:S04]  /*373c0*/  LDS R250, [R4+0x8800] ;  /* 0x0088000004fa7984 */ /* 0x000fe80000000800 */
[----:B------:R-:W-:Y:S04]  /*373d0*/  LDS R249, [R5+0x8000] ;  /* 0x0080000005f97984 */ /* 0x000fe80000000800 */
[----:B------:R-:W-:Y:S01]  /*373e0*/  LDS R251, [R5+0x8800] ;  /* 0x0088000005fb7984 */ /* 0x000fe20000000800 */
[C---:B----4-:R-:W-:Y:S08]  /*373f0*/  HMMA.1688.F32.TF32 R176, R40.reuse, R38, R196 ;  /* 0x0000002628b0723c */ /* 0x050ff000000810c4 */
[C---:B------:R-:W-:Y:S01]  /*37400*/  HMMA.1688.F32.TF32 R196, R40.reuse, R18, R216 ;  /* 0x0000001228c4723c */ /* 0x040fe200000810d8 */
[----:B---3--:R-:W1:Y:S04]  /*37410*/  LDSM.16.M88.4 R16, [R7+0x20100] ;  /* 0x020100000710783b */ /* 0x008e680000000200 */
[----:B------:R-:W3:Y:S03]  /*37420*/  LDSM.16.M88.4 R20, [R7+0x21100] ;  /* 0x021100000714783b */ /* 0x000ee60000000200 */
[----:B--2---:R-:W-:Y:S01]  /*37430*/  HMMA.1688.F32.TF32 R172, R40, R10, R192 ;  /* 0x0000000a28ac723c */ /* 0x004fe200000810c0 */
[----:B------:R-:W2:Y:S06]  /*37440*/  LDSM.16.M88.4 R24, [R7+0x23100] ;  /* 0x023100000718783b */ /* 0x000eac0000000200 */
[----:B------:R-:W-:Y:S01]  /*37450*/  IMAD.MOV.U32 R192, RZ, RZ, R13 ;  /* 0x000000ffffc07224 */ /* 0x000fe200078e000d */
[----:B------:R-:W-:Y:S01]  /*37460*/  MOV R193, R12 ;  /* 0x0000000c00c17202 */ /* 0x000fe20000000f00 */
[----:B------:R-:W-:Y:S01]  /*37470*/  IMAD.MOV.U32 R194, RZ, RZ, R9 ;  /* 0x000000ffffc27224 */ /* 0x000fe200078e0009 */
[----:B------:R-:W4:Y:S01]  /*37480*/  LDSM.16.M88.4 R12, [R7+0x24100] ;  /* 0x02410000070c783b */ /* 0x000f220000000200 */
[----:B------:R-:W-:-:S03]  /*37490*/  IMAD.MOV.U32 R195, RZ, RZ, R8 ;  /* 0x000000ffffc37224 */ /* 0x000fc600078e0008 */
[----:B------:R-:W4:Y:S04]  /*374a0*/  LDSM.16.M88.4 R8, [R7+0x25100] ;  /* 0x025100000708783b */ /* 0x000f280000000200 */
[----:B------:R-:W4:Y:S04]  /*374b0*/  LDSM.16.M88.4 R216, [R7+0x26100] ;  /* 0x0261000007d8783b */ /* 0x000f280000000200 */
[----:B------:R-:W4:Y:S04]  /*374c0*/  LDSM.16.M88.4 R220, [R7+0x27100] ;  /* 0x0271000007dc783b */ /* 0x000f280000000200 */
[----:B------:R-:W4:Y:S01]  /*374d0*/  LDSM.16.M88.4 R28, [R7+0x22100] ;  /* 0x02210000071c783b */ /* 0x000f220000000200 */
[C---:B-1----:R-:W-:Y:S08]  /*374e0*/  HMMA.1688.F32.TF32 R192, R32.reuse, R16, R192 ;  /* 0x0000001020c0723c */ /* 0x042ff000000810c0 */
[----:B---3--:R-:W-:Y:S01]  /*374f0*/  HMMA.1688.F32.TF32 R40, R32, R20, R232 ;  /* 0x000000142028723c */ /* 0x008fe200000810e8 */
[----:B--2---:R-:W-:Y:S04]  /*37500*/  STL [R1+0x2ae8], R26 ;  /* 0x002ae81a01007387 */ /* 0x004fe80000100800 */
[----:B------:R-:W-:Y:S04]  /*37510*/  STL [R1+0x2ae4], R27 ;  /* 0x002ae41b01007387 */ /* 0x000fe80000100800 */
[----:B----4-:R-:W-:Y:S04]  /*37520*/  STL [R1+0x2adc], R14 ;  /* 0x002adc0e01007387 */ /* 0x010fe80000100800 */
[----:B------:R-:W-:Y:S04]  /*37530*/  STL [R1+0x2ad8], R15 ;  /* 0x002ad80f01007387 */ /* 0x000fe80000100800 */
[----:B------:R-:W-:Y:S04]  /*37540*/  STL [R1+0x2ad4], R10 ;  /* 0x002ad40a01007387 */ /* 0x000fe80000100800 */
[----:B------:R-:W-:Y:S04]  /*37550*/  STL [R1+0x2ad0], R11 ;  /* 0x002ad00b01007387 */ /* 0x000fe80000100800 */
[----:B------:R-:W-:Y:S04]  /*37560*/  STL [R1+0x2aec], R218 ;  /* 0x002aecda01007387 */ /* 0x000fe80000100800 */
[----:B------:R-:W-:Y:S04]  /*37570*/  STL [R1+0x2ae0], R219 ;  /* 0x002ae0db01007387 */ /* 0x000fe80000100800 */
[----:B------:R-:W-:Y:S01]  /*37580*/  STL [R1+0x2af4], R222 ;  /* 0x002af4de01007387 */ /* 0x000fe20000100800 */
[----:B------:R-:W-:-:S03]  /*37590*/  MOV R233, R40 ;  /* 0x0000002800e97202 */ /* 0x000fc60000000f00 */
[----:B------:R-:W-:Y:S01]  /*375a0*/  STL [R1+0x2af0], R223 ;  /* 0x002af0df01007387 */ /* 0x000fe20000100800 */
[----:B------:R-:W-:-:S03]  /*375b0*/  IMAD.MOV.U32 R234, RZ, RZ, R41 ;  /* 0x000000ffffea7224 */ /* 0x000fc600078e0029 */
[----:B------:R-:W-:Y:S01]  /*375c0*/  STL [R1+0x288c], R7 ;  /* 0x00288c0701007387 */ /* 0x000fe20000100800 */
[----:B------:R-:W-:-:S03]  /*375d0*/  IMAD.MOV.U32 R235, RZ, RZ, R42 ;  /* 0x000000ffffeb7224 */ /* 0x000fc600078e002a */
[----:B------:R1:W-:Y:S01]  /*375e0*/  STL.64 [R1+0xe0], R192 ;  /* 0x0000e0c001007387 */ /* 0x0003e20000100a00 */
[----:B------:R-:W-:-:S03]  /*375f0*/  MOV R119, R43 ;  /* 0x0000002b00777202 */ /* 0x000fc60000000f00 */
[----:B------:R2:W-:Y:S04]  /*37600*/  STL.64 [R1+0xe8], R194 ;  /* 0x0000e8c201007387 */ /* 0x0005e80000100a00 */
[----:B------:R-:W3:Y:S04]  /*37610*/  LDL.LU R40, [R1+0x160] ;  /* 0x0001600001287983 */ /* 0x000ee80000300800 */
[----:B------:R-:W3:Y:S04]  /*37620*/  LDL.LU R41, [R1+0x164] ;  /* 0x0001640001297983 */ /* 0x000ee80000300800 */
[----:B------:R-:W3:Y:S04]  /*37630*/  LDL.LU R42, [R1+0x168] ;  /* 0x00016800012a7983 */ /* 0x000ee80000300800 */
[----:B------:R-:W3:Y:S01]  /*37640*/  LDL.LU R43, [R1+0x16c] ;  /* 0x00016c00012b7983 */ /* 0x000ee20000300800 */
[C---:B------:R-:W-:Y:S03]  /*37650*/  HMMA.1688.F32.TF32 R236, R32.reuse, R28, R236 ;  /* 0x0000001c20ec723c */ /* 0x040fe600000810ec */
[----:B-1----:R-:W4:Y:S04]  /*37660*/  LDL.LU R192, [R1+0x150] ;  /* 0x0001500001c07983 */ /* 0x002f280000300800 */
[----:B------:R-:W4:Y:S01]  /*37670*/  LDL.LU R193, [R1+0x154] ;  /* 0x0001540001c17983 */ /* 0x000f220000300800 */
[C---:B------:R-:W-:Y:S03]  /*37680*/  HMMA.1688.F32.TF32 R240, R32.reuse, R24, R240 ;  /* 0x0000001820f0723c */ /* 0x040fe600000810f0 */
[----:B--2---:R-:W4:Y:S04]  /*37690*/  LDL.LU R194, [R1+0x158] ;  /* 0x0001580001c27983 */ /* 0x004f280000300800 */
[----:B------:R-:W4:Y:S01]  /*376a0*/  LDL.LU R195, [R1+0x15c] ;  /* 0x00015c0001c37983 */ /* 0x000f220000300800 */
[C---:B------:R-:W-:Y:S08]  /*376b0*/  HMMA.1688.F32.TF32 R188, R32.reuse, R12, R188 ;  /* 0x0000000c20bc723c */ /* 0x040ff000000810bc */
[----:B------:R-:W-:Y:S01]  /*376c0*/  HMMA.1688.F32.TF32 R184, R32, R8, R184 ;  /* 0x0000000820b8723c */ /* 0x000fe200000810b8 */
[----:B------:R-:W-:Y:S01]  /*376d0*/  MOV R115, R238 ;  /* 0x000000ee00737202 */ /* 0x000fe20000000f00 */
[----:B------:R-:W-:-:S02]  /*376e0*/  IMAD.MOV.U32 R232, RZ, RZ, R239 ;  /* 0x000000ffffe87224 */ /* 0x000fc400078e00ef */
[----:B------:R-:W-:Y:S01]  /*376f0*/  IMAD.MOV.U32 R113, RZ, RZ, R236 ;  /* 0x000000ffff717224 */ /* 0x000fe200078e00ec */
[----:B------:R-:W2:Y:S01]  /*37700*/  LDL.LU.64 R238, [R1+0x2bd0] ;  /* 0x002bd00001ee7983 */ /* 0x000ea20000300a00 */
[----:B------:R-:W-:-:S03]  /*37710*/  IMAD.MOV.U32 R114, RZ, RZ, R237 ;  /* 0x000000ffff727224 */ /* 0x000fc600078e00ed */
[----:B------:R-:W2:Y:S04]  /*37720*/  LDL.LU.64 R236, [R1+0x2bc8] ;  /* 0x002bc80001ec7983 */ /* 0x000ea80000300a00 */
[----:B------:R-:W-:Y:S04]  /*37730*/  STL.64 [R1+0xb0], R240 ;  /* 0x0000b0f001007387 */ /* 0x000fe80000100a00 */
[----:B------:R1:W-:Y:S01]  /*37740*/  STL.64 [R1+0xb8], R242 ;  /* 0x0000b8f201007387 */ /* 0x0003e20000100a00 */
[C---:B------:R-:W-:Y:S03]  /*37750*/  HMMA.1688.F32.TF32 R180, R32.reuse, R216, R180 ;  /* 0x000000d820b4723c */ /* 0x040fe600000810b4 */
[----:B-1----:R-:W2:Y:S04]  /*37760*/  LDL.LU.64 R242, [R1+0x2bc0] ;  /* 0x002bc00001f27983 */ /* 0x002ea80000300a00 */
[----:B------:R-:W2:Y:S04]  /*37770*/  LDL.LU.64 R240, [R1+0x2bb8] ;  /* 0x002bb80001f07983 */ /* 0x000ea80000300a00 */
[----:B------:R1:W-:Y:S04]  /*37780*/  STL.64 [R1+0xa0], R188 ;  /* 0x0000a0bc01007387 */ /* 0x0003e80000100a00 */
[----:B------:R1:W-:Y:S01]  /*37790*/  STL.64 [R1+0xa8], R190 ;  /* 0x0000a8be01007387 */ /* 0x0003e20000100a00 */
[----:B------:R-:W-:Y:S03]  /*377a0*/  HMMA.1688.F32.TF32 R32, R32, R220, R164 ;  /* 0x000000dc2020723c */ /* 0x000fe600000810a4 */
[----:B-1----:R-:W2:Y:S04]  /*377b0*/  LDL.LU R188, [R1+0x140] ;  /* 0x0001400001bc7983 */ /* 0x002ea80000300800 */
[----:B------:R1:W-:Y:S04]  /*377c0*/  STL.64 [R1+0x90], R184 ;  /* 0x000090b801007387 */ /* 0x0003e80000100a00 */
[----:B------:R1:W-:Y:S04]  /*377d0*/  STL.64 [R1+0x98], R186 ;  /* 0x000098ba01007387 */ /* 0x0003e80000100a00 */
[----:B------:R-:W2:Y:S04]  /*377e0*/  LDL.LU R189, [R1+0x144] ;  /* 0x0001440001bd7983 */ /* 0x000ea80000300800 */
[----:B------:R-:W2:Y:S04]  /*377f0*/  LDL.LU R190, [R1+0x148] ;  /* 0x0001480001be7983 */ /* 0x000ea80000300800 */
[----:B------:R-:W2:Y:S04]  /*37800*/  LDL.LU R191, [R1+0x14c] ;  /* 0x00014c0001bf7983 */ /* 0x000ea80000300800 */
[----:B-1----:R-:W2:Y:S04]  /*37810*/  LDL.LU R184, [R1+0x130] ;  /* 0x0001300001b87983 */ /* 0x002ea80000300800 */
[----:B------:R1:W-:Y:S04]  /*37820*/  STL.64 [R1+0x80], R180 ;  /* 0x000080b401007387 */ /* 0x0003e80000100a00 */
[----:B------:R1:W-:Y:S04]  /*37830*/  STL.64 [R1+0x88], R182 ;  /* 0x000088b601007387 */ /* 0x0003e80000100a00 */
[----:B------:R-:W-:Y:S04]  /*37840*/  STL.64 [R1+0x70], R32 ;  /* 0x0000702001007387 */ /* 0x000fe80000100a00 */
[----:B------:R3:W-:Y:S04]  /*37850*/  STL.64 [R1+0x78], R34 ;  /* 0x0000782201007387 */ /* 0x0007e80000100a00 */
[----:B------:R-:W2:Y:S04]  /*37860*/  LDL.LU R185, [R1+0x134] ;  /* 0x0001340001b97983 */ /* 0x000ea80000300800 */
[----:B------:R-:W2:Y:S04]  /*37870*/  LDL.LU R186, [R1+0x138] ;  /* 0x0001380001ba7983 */ /* 0x000ea80000300800 */
[----:B------:R-:W2:Y:S04]  /*37880*/  LDL.LU R187, [R1+0x13c] ;  /* 0x00013c0001bb7983 */ /* 0x000ea80000300800 */
[----:B-1----:R-:W2:Y:S04]  /*37890*/  LDL.LU R180, [R1+0x120] ;  /* 0x0001200001b47983 */ /* 0x002ea80000300800 */
[----:B------:R-:W2:Y:S04]  /*378a0*/  LDL.LU R181, [R1+0x124] ;  /* 0x0001240001b57983 */ /* 0x000ea80000300800 */
[----:B------:R-:W2:Y:S04]  /*378b0*/  LDL.LU R182, [R1+0x128] ;  /* 0x0001280001b67983 */ /* 0x000ea80000300800 */
[----:B------:R-:W2:Y:S04]  /*378c0*/  LDL.LU R183, [R1+0x12c] ;  /* 0x00012c0001b77983 */ /* 0x000ea80000300800 */
[----:B------:R-:W2:Y:S01]  /*378d0*/  LDL.LU R164, [R1+0x110] ;  /* 0x0001100001a47983 */ /* 0x000ea20000300800 */
[----:B------:R-:W-:Y:S01]  /*378e0*/  IMAD.MOV.U32 R165, RZ, RZ, R252 ;  /* 0x000000ffffa57224 */ /* 0x000fe200078e00fc */
[----:B------:R-:W-:Y:S01]  /*378f0*/  MOV R166, R6 ;  /* 0x0000000600a67202 */ /* 0x000fe20000000f00 */
[----:B------:R-:W-:Y:S01]  /*37900*/  IMAD.MOV.U32 R167, RZ, RZ, R3 ;  /* 0x000000ffffa77224 */ /* 0x000fe200078e0003 */
[C---:B---3--:R-:W-:Y:S11]  /*37910*/  HMMA.1688.F32.TF32 R32, R248.reuse, R16, R40 ;  /* 0x00000010f820723c */ /* 0x048ff60000081028 */
[----:B------:R-:W-:Y:S11]  /*37920*/  @!UPT UIADD3 URZ, URZ, URZ, URZ ;  /* 0x0000003f3f3ff290 */ /* 0x000ff6000fffe03f */
[----:B------:R-:W-:Y:S01]  /*37930*/  @!UPT UIADD3 URZ, URZ, URZ, URZ ;  /* 0x0000003f3f3ff290 */ /* 0x000fe2000fffe03f */
[----:B------:R4:W-:Y:S01]  /*37940*/  STL [R1+0x60], R32 ;  /* 0x0000602001007387 */ /* 0x0009e20000100800 */
[----:B------:R-:W-:Y:S01]  /*37950*/  IMAD.MOV.U32 R222, RZ, RZ, R33 ;  /* 0x000000ffffde7224 */ /* 0x000fe200078e0021 */
[----:B------:R-:W-:Y:S01]  /*37960*/  MOV R223, R34 ;  /* 0x0000002200df7202 */ /* 0x000fe20000000f00 */
[----:B------:R-:W-:Y:S02]  /*37970*/  IMAD.MOV.U32 R218, RZ, RZ, R35 ;  /* 0x000000ffffda7224 */ /* 0x000fe400078e0023 */
[----:B----4-:R-:W-:Y:S03]  /*37980*/  HMMA.1688.F32.TF32 R32, R248, R20, R192 ;  /* 0x00000014f820723c */ /* 0x010fe600000810c0 */
[----:B------:R1:W-:Y:S04]  /*37990*/  STL [R1+0x2b00], R218 ;  /* 0x002b00da01007387 */ /* 0x0003e80000100800 */
[----:B------:R3:W-:Y:S01]  /*379a0*/  STL [R1+0x2afc], R223 ;  /* 0x002afcdf01007387 */ /* 0x0007e20000100800 */
[----:B------:R-:W-:Y:S01]  /*379b0*/  MOV R92, R84 ;  /* 0x00000054005c7202 */ /* 0x000fe20000000f00 */
[----:B------:R-:W-:Y:S01]  /*379c0*/  IMAD.MOV.U32 R93, RZ, RZ, R85 ;  /* 0x000000ffff5d7224 */ /* 0x000fe200078e0055 */
[----:B------:R-:W-:Y:S01]  /*379d0*/  MOV R95, R87 ;  /* 0x00000057005f7202 */ /* 0x000fe20000000f00 */
[----:B------:R-:W-:Y:S01]  /*379e0*/  IMAD.MOV.U32 R94, RZ, RZ, R86 ;  /* 0x000000ffff5e7224 */ /* 0x000fe200078e0056 */
[----:B------:R-:W-:Y:S01]  /*379f0*/  HMMA.1688.F32.TF32 R244, R88, R16, R244 ;  /* 0x0000001058f4723c */ /* 0x000fe200000810f4 */
[----:B------:R-:W-:Y:S04]  /*37a00*/  LDS R192, [R4+0x8180] ;  /* 0x0081800004c07984 */ /* 0x000fe80000000800 */
[----:B------:R-:W-:Y:S04]  /*37a10*/  LDS R194, [R4+0x8980] ;  /* 0x0089800004c27984 */ /* 0x000fe80000000800 */
[----:B------:R-:W-:Y:S04]  /*37a20*/  LDS R193, [R5+0x8180] ;  /* 0x0081800005c17984 */ /* 0x000fe80000000800 */
[----:B------:R-:W-:Y:S01]  /*37a30*/  LDS R195, [R5+0x8980] ;  /* 0x0089800005c37984 */ /* 0x000fe20000000800 */
[----:B------:R-:W-:Y:S01]  /*37a40*/  IMAD.MOV.U32 R26, RZ, RZ, R32 ;  /* 0x000000ffff1a7224 */ /* 0x000fe200078e0020 */
[----:B------:R-:W-:Y:S01]  /*37a50*/  MOV R27, R33 ;  /* 0x00000021001b7202 */ /* 0x000fe20000000f00 */
[----:B------:R-:W-:-:S02]  /*37a60*/  IMAD.MOV.U32 R219, RZ, RZ, R34 ;  /* 0x000000ffffdb7224 */ /* 0x000fc400078e0022 */
[----:B------:R-:W-:Y:S01]  /*37a70*/  IMAD.MOV.U32 R14, RZ, RZ, R35 ;  /* 0x000000ffff0e7224 */ /* 0x000fe200078e0023 */
[----:B------:R4:W-:Y:S04]  /*37a80*/  STL [R1+0x2af8], R222 ;  /* 0x002af8de01007387 */ /* 0x0009e80000100800 */
[----:B------:R-:W-:Y:S04]  /*37a90*/  STL [R1+0x2b10], R14 ;  /* 0x002b100e01007387 */ /* 0x000fe80000100800 */
[----:B------:R-:W-:Y:S04]  /*37aa0*/  STL [R1+0x2b0c], R219 ;  /* 0x002b0cdb01007387 */ /* 0x000fe80000100800 */
[----:B------:R-:W-:Y:S04]  /*37ab0*/  LDS R84, [R4+0x8080] ;  /* 0x0080800004547984 */ /* 0x000fe80000000800 */
[----:B------:R-:W-:Y:S04]  /*37ac0*/  LDS R86, [R4+0x8880] ;  /* 0x0088800004567984 */ /* 0x000fe80000000800 */
[----:B------:R-:W-:Y:S04]  /*37ad0*/  LDS R85, [R5+0x8080] ;  /* 0x0080800005557984 */ /* 0x000fe80000000800 */
[----:B------:R-:W2:Y:S02]  /*37ae0*/  LDS R87, [R5+0x8880] ;  /* 0x0088800005577984 */ /* 0x000ea40000000800 */
[C---:B--2---:R-:W-:Y:S02]  /*37af0*/  HMMA.1688.F32.TF32 R32, R248.reuse, R28, R188 ;  /* 0x0000001cf820723c */ /* 0x044fe400000810bc */
[----:B------:R-:W-:Y:S04]  /*37b00*/  STL [R1+0x2b08], R27 ;  /* 0x002b081b01007387 */ /* 0x000fe80000100800 */
[----:B------:R-:W-:Y:S11]  /*37b10*/  STL [R1+0x2b04], R26 ;  /* 0x002b041a01007387 */ /* 0x000ff60000100800 */
[----:B------:R-:W-:Y:S06]  /*37b20*/  @!UPT UIADD3 URZ, URZ, URZ, URZ ;  /* 0x0000003f3f3ff290 */ /* 0x000fec000fffe03f */
[----:B------:R2:W-:Y:S01]  /*37b30*/  STL [R1+0x40], R32 ;  /* 0x0000402001007387 */ /* 0x0005e20000100800 */
[----:B-1----:R-:W-:Y:S01]  /*37b40*/  MOV R218, R33 ;  /* 0x0000002100da7202 */ /* 0x002fe20000000f00 */
[----:B---3--:R-:W-:Y:S02]  /*37b50*/  IMAD.MOV.U32 R223, RZ, RZ, R34 ;  /* 0x000000ffffdf7224 */ /* 0x008fe400078e0022 */
[----:B----4-:R-:W-:Y:S02]  /*37b60*/  IMAD.MOV.U32 R222, RZ, RZ, R35 ;  /* 0x000000ffffde7224 */ /* 0x010fe400078e0023 */
[C---:B--2---:R-:W-:Y:S03]  /*37b70*/  HMMA.1688.F32.TF32 R32, R248.reuse, R24, R184 ;  /* 0x00000018f820723c */ /* 0x044fe600000810b8 */
[----:B------:R1:W-:Y:S11]  /*37b80*/  STL [R1+0x2b1c], R222 ;  /* 0x002b1cde01007387 */ /* 0x0003f60000100800 */
[----:B------:R-:W-:Y:S10]  /*37b90*/  @!UPT UIADD3 URZ, URZ, URZ, URZ ;  /* 0x0000003f3f3ff290 */ /* 0x000ff4000fffe03f */
[----:B------:R-:W-:Y:S01]  /*37ba0*/  MOV R14, R32 ;  /* 0x00000020000e7202 */ /* 0x000fe20000000f00 */
[----:B------:R-:W-:Y:S01]  /*37bb0*/  IMAD.MOV.U32 R219, RZ, RZ, R33 ;  /* 0x000000ffffdb7224 */ /* 0x000fe200078e0021 */
[----:B------:R-:W-:Y:S01]  /*37bc0*/  MOV R26, R35 ;  /* 0x00000023001a7202 */ /* 0x000fe20000000f00 */
[----:B------:R-:W-:Y:S02]  /*37bd0*/  IMAD.MOV.U32 R27, RZ, RZ, R34 ;  /* 0x000000ffff1b7224 */ /* 0x000fe400078e0022 */
[C---:B------:R-:W-:Y:S01]  /*37be0*/  HMMA.1688.F32.TF32 R32, R248.reuse, R12, R180 ;  /* 0x0000000cf820723c */ /* 0x040fe200000810b4 */
[----:B------:R-:W-:Y:S04]  /*37bf0*/  STL [R1+0x2b18], R223 ;  /* 0x002b18df01007387 */ /* 0x000fe80000100800 */
[----:B------:R2:W-:Y:S11]  /*37c00*/  STL [R1+0x2b14], R218 ;  /* 0x002b14da01007387 */ /* 0x0005f60000100800 */
[----:B------:R-:W-:Y:S07]  /*37c10*/  @!UPT UIADD3 URZ, URZ, URZ, URZ ;  /* 0x0000003f3f3ff290 */ /* 0x000fee000fffe03f */
[----:B------:R3:W-:Y:S01]  /*37c20*/  STL [R1+0x20], R32 ;  /* 0x0000202001007387 */ /* 0x0007e20000100800 */
[----:B-1----:R-:W-:Y:S01]  /*37c30*/  IMAD.MOV.U32 R222, RZ, RZ, R33 ;  /* 0x000000ffffde7224 */ /* 0x002fe200078e0021 */
[----:B--2---:R-:W-:Y:S01]  /*37c40*/  MOV R218, R35 ;  /* 0x0000002300da7202 */ /* 0x004fe20000000f00 */
[----:B------:R-:W-:Y:S02]  /*37c50*/  IMAD.MOV.U32 R223, RZ, RZ, R34 ;  /* 0x000000ffffdf7224 */ /* 0x000fe400078e0022 */
[----:B---3--:R-:W-:Y:S01]  /*37c60*/  HMMA.1688.F32.TF32 R32, R248, R8, R164 ;  /* 0x00000008f820723c */ /* 0x008fe200000810a4 */
[----:B------:R-:W-:Y:S01]  /*37c70*/  MOV R184, R46 ;  /* 0x0000002e00b87202 */ /* 0x000fe20000000f00 */
[----:B------:R-:W-:Y:S01]  /*37c80*/  IMAD.MOV.U32 R185, RZ, RZ, R47 ;  /* 0x000000ffffb97224 */ /* 0x000fe200078e002f */
[----:B------:R-:W-:Y:S01]  /*37c90*/  MOV R187, R109 ;  /* 0x0000006d00bb7202 */ /* 0x000fe20000000f00 */
[----:B------:R-:W-:Y:S01]  /*37ca0*/  IMAD.MOV.U32 R186, RZ, RZ, R108 ;  /* 0x000000ffffba7224 */ /* 0x000fe200078e006c */
[----:B------:R-:W-:Y:S01]  /*37cb0*/  MOV R181, R101 ;  /* 0x0000006500b57202 */ /* 0x000fe20000000f00 */
[----:B------:R-:W-:-:S02]  /*37cc0*/  IMAD.MOV.U32 R180, RZ, RZ, R100 ;  /* 0x000000ffffb47224 */ /* 0x000fc400078e0064 */
[----:B------:R-:W-:Y:S02]  /*37cd0*/  IMAD.MOV.U32 R188, RZ, RZ, R133 ;  /* 0x000000ffffbc7224 */ /* 0x000fe400078e0085 */
[----:B------:R-:W-:Y:S01]  /*37ce0*/  IMAD.MOV.U32 R189, RZ, RZ, R132 ;  /* 0x000000ffffbd7224 */ /* 0x000fe200078e0084 */
[----:B------:R-:W-:Y:S01]  /*37cf0*/  LDS R133, [R5+0x8100] ;  /* 0x0081000005857984 */ /* 0x000fe20000000800 */
[----:B------:R-:W-:Y:S02]  /*37d00*/  IMAD.MOV.U32 R182, RZ, RZ, R102 ;  /* 0x000000ffffb67224 */ /* 0x000fe400078e0066 */
[----:B------:R-:W-:Y:S01]  /*37d10*/  IMAD.MOV.U32 R183, RZ, RZ, R103 ;  /* 0x000000ffffb77224 */ /* 0x000fe200078e0067 */
[----:B------:R-:W-:Y:S01]  /*37d20*/  LDS R132, [R4+0x8100] ;  /* 0x0081000004847984 */ /* 0x000fe20000000800 */
[----:B------:R-:W-:Y:S01]  /*37d30*/  MOV R190, R37 ;  /* 0x0000002500be7202 */ /* 0x000fe20000000f00 */
[----:B------:R-:W-:Y:S01]  /*37d40*/  IMAD.MOV.U32 R191, RZ, RZ, R36 ;  /* 0x000000ffffbf7224 */ /* 0x000fe200078e0024 */
[C---:B------:R-:W-:Y:S01]  /*37d50*/  HMMA.1688.F32.TF32 R56, R84.reuse, R20, R56 ;  /* 0x000000145438723c */ /* 0x040fe20000081038 */
[----:B------:R-:W-:Y:S04]  /*37d60*/  LDS R164, [R2+0x8180] ;  /* 0x0081800002a47984 */ /* 0x000fe80000000800 */
[----:B------:R-:W-:Y:S01]  /*37d70*/  LDS R166, [R2+0x8980] ;  /* 0x0089800002a67984 */ /* 0x000fe20000000800 */
[----:B------:R-:W-:Y:S01]  /*37d80*/  IMAD.MOV.U32 R15, RZ, RZ, R32 ;  /* 0x000000ffff0f7224 */ /* 0x000fe200078e0020 */
[----:B------:R-:W-:Y:S01]  /*37d90*/  MOV R11, R34 ;  /* 0x00000022000b7202 */ /* 0x000fe20000000f00 */
[----:B------:R-:W-:Y:S01]  /*37da0*/  IMAD.MOV.U32 R10, RZ, RZ, R33 ;  /* 0x000000ffff0a7224 */ /* 0x000fe200078e0021 */
[----:B------:R-:W-:Y:S01]  /*37db0*/  HMMA.1688.F32.TF32 R60, R84, R28, R60 ;  /* 0x0000001c543c723c */ /* 0x000fe2000008103c */
[----:B------:R-:W-:Y:S01]  /*37dc0*/  IMAD.MOV.U32 R252, RZ, RZ, R35 ;  /* 0x000000fffffc7224 */ /* 0x000fe200078e0023 */
[----:B------:R-:W-:Y:S04]  /*37dd0*/  LDS R165, [R0+0x8180] ;  /* 0x0081800000a57984 */ /* 0x000fe80000000800 */
[----:B------:R-:W-:Y:S02]  /*37de0*/  LDS R167, [R0+0x8980] ;  /* 0x0089800000a77984 */ /* 0x000fe40000000800 */
[C---:B------:R-:W-:Y:S08]  /*37df0*/  HMMA.1688.F32.TF32 R32, R248.reuse, R216, R240 ;  /* 0x000000d8f820723c */ /* 0x040ff000000810f0 */
[----:B------:R-:W-:Y:S11]  /*37e00*/  HMMA.1688.F32.TF32 R248, R248, R220, R236 ;  /* 0x000000dcf8f8723c */ /* 0x000ff600000810ec */
[----:B------:R-:W-:Y:S04]  /*37e10*/  @!UPT UIADD3 URZ, URZ, URZ, URZ ;  /* 0x0000003f3f3ff290 */ /* 0x000fe8000fffe03f */
[----:B------:R-:W-:Y:S08]  /*37e20*/  STL [R1], R32 ;  /* 0x0000002001007387 */ /* 0x000ff00000100800 */
[----:B------:R1:W-:Y:S04]  /*37e30*/  STL.64 [R1+0x2a48], R250 ;  /* 0x002a48fa01007387 */ /* 0x0003e80000100a00 */
[----:B------:R2:W-:Y:S01]  /*37e40*/  STL.64 [R1+0x2a40], R248 ;  /* 0x002a40f801007387 */ /* 0x0005e20000100a00 */
[----:B-1----:R-:W-:-:S02]  /*37e50*/  IMAD.MOV.U32 R250, RZ, RZ, R94 ;  /* 0x000000fffffa7224 */ /* 0x002fc400078e005e */
[----:B--2---:R-:W-:Y:S01]  /*37e60*/  IMAD.MOV.U32 R248, RZ, RZ, R92 ;  /* 0x000000fffff87224 */ /* 0x004fe200078e005c */
[----:B------:R-:W-:Y:S01]  /*37e70*/  MOV R249, R93 ;  /* 0x0000005d00f97202 */ /* 0x000fe20000000f00 */
[----:B------:R-:W2:Y:S01]  /*37e80*/  LDL.LU R92, [R1+0x2bb4] ;  /* 0x002bb400015c7983 */ /* 0x000ea20000300800 */
[----:B------:R-:W-:-:S03]  /*37e90*/  IMAD.MOV.U32 R251, RZ, RZ, R95 ;  /* 0x000000fffffb7224 */ /* 0x000fc600078e005f */
[----:B------:R-:W2:Y:S04]  /*37ea0*/  LDL.LU R93, [R1+0x2bb0] ;  /* 0x002bb000015d7983 */ /* 0x000ea80000300800 */
[----:B------:R-:W2:Y:S04]  /*37eb0*/  LDL.LU R94, [R1+0x2bac] ;  /* 0x002bac00015e7983 */ /* 0x000ea80000300800 */
[----:B------:R-:W2:Y:S04]  /*37ec0*/  LDL.LU R95, [R1+0x2ba8] ;  /* 0x002ba800015f7983 */ /* 0x000ea80000300800 */
[----:B------:R1:W-:Y:S04]  /*37ed0*/  STL.64 [R1+0x2a58], R246 ;  /* 0x002a58f601007387 */ /* 0x0003e80000100a00 */
[----:B------:R3:W-:Y:S01]  /*37ee0*/  STL.64 [R1+0x2a50], R244 ;  /* 0x002a50f401007387 */ /* 0x0007e20000100a00 */
[----:B-1----:R-:W-:Y:S01]  /*37ef0*/  IMAD.MOV.U32 R246, RZ, RZ, R48 ;  /* 0x000000fffff67224 */ /* 0x002fe200078e0030 */
[----:B------:R-:W-:-:S02]  /*37f00*/  MOV R247, R49 ;  /* 0x0000003100f77202 */ /* 0x000fc40000000f00 */
[----:B---3--:R-:W-:Y:S01]  /*37f10*/  MOV R244, R54 ;  /* 0x0000003600f47202 */ /* 0x008fe20000000f00 */
[----:B------:R-:W-:Y:S01]  /*37f20*/  IMAD.MOV.U32 R245, RZ, RZ, R55 ;  /* 0x000000fffff57224 */ /* 0x000fe200078e0037 */
[----:B------:R-:W3:Y:S04]  /*37f30*/  LDL.LU R54, [R1+0x2ba4] ;  /* 0x002ba40001367983 */ /* 0x000ee80000300800 */
[----:B------:R-:W3:Y:S04]  /*37f40*/  LDL.LU R55, [R1+0x2ba0] ;  /* 0x002ba00001377983 */ /* 0x000ee80000300800 */
[----:B------:R-:W4:Y:S04]  /*37f50*/  LDL.LU R48, [R1+0x2b9c] ;  /* 0x002b9c0001307983 */ /* 0x000f280000300800 */
[----:B------:R-:W4:Y:S01]  /*37f60*/  LDL.LU R49, [R1+0x2b98] ;  /* 0x002b980001317983 */ /* 0x000f220000300800 */
[----:B--2---:R-:W-:Y:S07]  /*37f70*/  HMMA.1688.F32.TF32 R240, R88, R20, R92 ;  /* 0x0000001458f0723c */ /* 0x004fee000008105c */
[----:B------:R-:W-:Y:S01]  /*37f80*/  IMAD.MOV.U32 R92, RZ, RZ, R97 ;  /* 0x000000ffff5c7224 */ /* 0x000fe200078e0061 */
[----:B------:R-:W-:Y:S01]  /*37f90*/  MOV R93, R98 ;  /* 0x00000062005d7202 */ /* 0x000fe20000000f00 */
[----:B------:R-:W-:Y:S11]  /*37fa0*/  IMAD.MOV.U32 R94, RZ, RZ, R99 ;  /* 0x000000ffff5e7224 */ /* 0x000ff600078e0063 */
[----:B------:R-:W-:Y:S03]  /*37fb0*/  @!UPT UIADD3 URZ, URZ, URZ, URZ ;  /* 0x0000003f3f3ff290 */ /* 0x000fe6000fffe03f */
[----:B------:R1:W-:Y:S04]  /*37fc0*/  STL.64 [R1+0x2a68], R242 ;  /* 0x002a68f201007387 */ /* 0x0003e80000100a00 */
[----:B------:R2:W-:Y:S01]  /*37fd0*/  STL.64 [R1+0x2a60], R240 ;  /* 0x002a60f001007387 */ /* 0x0005e20000100a00 */
[----:B-1----:R-:W-:Y:S01]  /*37fe0*/  MOV R242, R44 ;  /* 0x0000002c00f27202 */ /* 0x002fe20000000f00 */
[----:B------:R-:W-:Y:S02]  /*37ff0*/  IMAD.MOV.U32 R243, RZ, RZ, R96 ;  /* 0x000000fffff37224 */ /* 0x000fe400078e0060 */
[----:B--2---:R-:W-:Y:S02]  /*38000*/  IMAD.MOV.U32 R240, RZ, RZ, R50 ;  /* 0x000000fffff07224 */ /* 0x004fe400078e0032 */
[----:B------:R-:W4:Y:S01]  /*38010*/  LDL.LU R50, [R1+0x2b94] ;  /* 0x002b940001327983 */ /* 0x000f220000300800 */
[----:B------:R-:W-:-:S03]  /*38020*/  IMAD.MOV.U32 R241, RZ, RZ, R51 ;  /* 0x000000fffff17224 */ /* 0x000fc600078e0033 */
[----:B------:R-:W4:Y:S04]  /*38030*/  LDL.LU R51, [R1+0x2b90] ;  /* 0x002b900001337983 */ /* 0x000f280000300800 */
[----:B------:R-:W2:Y:S04]  /*38040*/  LDL.LU R44, [R1+0x2b8c] ;  /* 0x002b8c00012c7983 */ /* 0x000ea80000300800 */
[----:B------:R-:W2:Y:S04]  /*38050*/  LDL.LU R96, [R1+0x2b88] ;  /* 0x002b880001607983 */ /* 0x000ea80000300800 */
[----:B------:R-:W2:Y:S04]  /*38060*/  LDL.LU R97, [R1+0x2b84] ;  /* 0x002b840001617983 */ /* 0x000ea80000300800 */
[----:B------:R-:W2:Y:S04]  /*38070*/  LDL.LU R98, [R1+0x2b80] ;  /* 0x002b800001627983 */ /* 0x000ea80000300800 */
[----:B------:R-:W2:Y:S01]  /*38080*/  LDL.LU R99, [R1+0x2b7c] ;  /* 0x002b7c0001637983 */ /* 0x000ea20000300800 */
[----:B------:R-:W-:-:S03]  /*38090*/  IMAD.MOV.U32 R95, RZ, RZ, R45 ;  /* 0x000000ffff5f7224 */ /* 0x000fc600078e002d */
[----:B------:R-:W3:Y:S04]  /*380a0*/  LDL.LU R45, [R1+0x2b78] ;  /* 0x002b7800012d7983 */ /* 0x000ee80000300800 */
[----:B------:R-:W3:Y:S04]  /*380b0*/  LDL.LU R46, [R1+0x2b74] ;  /* 0x002b7400012e7983 */ /* 0x000ee80000300800 */
[----:B------:R-:W3:Y:S04]  /*380c0*/  LDL.LU R47, [R1+0x2b70] ;  /* 0x002b7000012f7983 */ /* 0x000ee80000300800 */
[----:B------:R-:W3:Y:S04]  /*380d0*/  LDL.LU R108, [R1+0x2b6c] ;  /* 0x002b6c00016c7983 */ /* 0x000ee80000300800 */
[----:B------:R-:W3:Y:S01]  /*380e0*/  LDL.LU R109, [R1+0x2b68] ;  /* 0x002b6800016d7983 */ /* 0x000ee20000300800 */
        /* <DEDUP_REMOVED lines=8> */
[----:B------:R-:W2:Y:S04]  /*38170*/  LDL.LU R106, [R1+0x2b58] ;  /* 0x002b5800016a7983 */ /* 0x000ea80000300800 */
[----:B------:R-:W2:Y:S04]  /*38180*/  LDL.LU R100, [R1+0x2b54] ;  /* 0x002b540001647983 */ /* 0x000ea80000300800 */
[----:B------:R-:W2:Y:S04]  /*38190*/  LDL.LU R101, [R1+0x2b50] ;  /* 0x002b500001657983 */ /* 0x000ea80000300800 */
[----:B------:R-:W2:Y:S04]  /*381a0*/  LDL.LU R102, [R1+0x2b4c] ;  /* 0x002b4c0001667983 */ /* 0x000ea80000300800 */
[----:B------:R-:W2:Y:S04]  /*381b0*/  LDL.LU R103, [R1+0x2b48] ;  /* 0x002b480001677983 */ /* 0x000ea80000300800 */
[----:B------:R-:W-:Y:S04]  /*381c0*/  STL.64 [R1+0x2a78], R238 ;  /* 0x002a78ee01007387 */ /* 0x000fe80000100a00 */
[----:B------:R1:W-:Y:S02]  /*381d0*/  STL.64 [R1+0x2a70], R236 ;  /* 0x002a70ec01007387 */ /* 0x0003e40000100a00 */
[----:B-1----:R-:W-:Y:S01]  /*381e0*/  MOV R236, R107 ;  /* 0x0000006b00ec7202 */ /* 0x002fe20000000f00 */
[----:B------:R-:W-:Y:S01]  /*381f0*/  IMAD.MOV.U32 R237, RZ, RZ, R111 ;  /* 0x000000ffffed7224 */ /* 0x000fe200078e006f */
[----:B------:R-:W2:Y:S04]  /*38200*/  LDL.LU R107, [R1+0x2b44] ;  /* 0x002b4400016b7983 */ /* 0x000ea80000300800 */
[----:B------:R-:W2:Y:S01]  /*38210*/  LDL.LU R111, [R1+0x2b40] ;  /* 0x002b4000016f7983 */ /* 0x000ea20000300800 */
[----:B------:R-:W-:Y:S01]  /*38220*/  IMAD.MOV.U32 R238, RZ, RZ, R135 ;  /* 0x000000ffffee7224 */ /* 0x000fe200078e0087 */
[----:B------:R-:W-:Y:S01]  /*38230*/  MOV R239, R134 ;  /* 0x0000008600ef7202 */ /* 0x000fe20000000f00 */
[----:B------:R-:W-:Y:S01]  /*38240*/  IMAD.MOV.U32 R7, RZ, RZ, R33 ;  /* 0x000000ffff077224 */ /* 0x000fe200078e0021 */
[----:B------:R-:W-:Y:S01]  /*38250*/  MOV R6, R34 ;  /* 0x0000002200067202 */ /* 0x000fe20000000f00 */
[----:B------:R-:W-:Y:S01]  /*38260*/  IMAD.MOV.U32 R3, RZ, RZ, R35 ;  /* 0x000000ffff037224 */ /* 0x000fe200078e0023 */
[----:B------:R-:W-:Y:S04]  /*38270*/  LDS R134, [R4+0x8900] ;  /* 0x0089000004867984 */ /* 0x000fe80000000800 */
[----:B------:R-:W1:Y:S01]  /*38280*/  LDS R135, [R5+0x8900] ;  /* 0x0089000005877984 */ /* 0x000e620000000800 */
[C---:B---3--:R-:W-:Y:S08]  /*38290*/  HMMA.1688.F32.TF32 R44, R88.reuse, R216, R44 ;  /* 0x000000d8582c723c */ /* 0x048ff0000008102c */
[----:B----4-:R-:W-:Y:S08]  /*382a0*/  HMMA.1688.F32.TF32 R48, R88, R220, R48 ;  /* 0x000000dc5830723c */ /* 0x010ff00000081030 */
[C---:B------:R-:W-:Y:S08]  /*382b0*/  HMMA.1688.F32.TF32 R52, R84.reuse, R16, R52 ;  /* 0x000000105434723c */ /* 0x040ff00000081034 */
[C---:B------:R-:W-:Y:S08]  /*382c0*/  HMMA.1688.F32.TF32 R64, R84.reuse, R24, R64 ;  /* 0x000000185440723c */ /* 0x040ff00000081040 */
[C---:B------:R-:W-:Y:S08]  /*382d0*/  HMMA.1688.F32.TF32 R68, R84.reuse, R12, R68 ;  /* 0x0000000c5444723c */ /* 0x040ff00000081044 */
[C---:B------:R-:W-:Y:S08]  /*382e0*/  HMMA.1688.F32.TF32 R72, R84.reuse, R8, R72 ;  /* 0x000000085448723c */ /* 0x040ff00000081048 */
[C---:B------:R-:W-:Y:S08]  /*382f0*/  HMMA.1688.F32.TF32 R76, R84.reuse, R216, R76 ;  /* 0x000000d8544c723c */ /* 0x040ff0000008104c */
[----:B------:R-:W-:Y:S08]  /*38300*/  HMMA.1688.F32.TF32 R80, R84, R220, R80 ;  /* 0x000000dc5450723c */ /* 0x000ff00000081050 */
[C---:B--2---:R-:W-:Y:S01]  /*38310*/  HMMA.1688.F32.TF32 R32, R88.reuse, R24, R100 ;  /* 0x000000185820723c */ /* 0x044fe20000081064 */
[----:B------:R-:W-:Y:S04]  /*38320*/  LDS R100, [R2+0x8100] ;  /* 0x0081000002647984 */ /* 0x000fe80000000800 */
[----:B------:R-:W-:Y:S04]  /*38330*/  LDS R102, [R2+0x8900] ;  /* 0x0089000002667984 */ /* 0x000fe80000000800 */
[----:B------:R-:W-:Y:S04]  /*38340*/  LDS R101, [R0+0x8100] ;  /* 0x0081000000657984 */ /* 0x000fe80000000800 */
[----:B------:R-:W2:Y:S01]  /*38350*/  LDS R103, [R0+0x8900] ;  /* 0x0089000000677984 */ /* 0x000ea20000000800 */
[C---:B------:R-:W-:Y:S08]  /*38360*/  HMMA.1688.F32.TF32 R36, R88.reuse, R12, R104 ;  /* 0x0000000c5824723c */ /* 0x040ff00000081068 */
[----:B------:R-:W-:Y:S01]  /*38370*/  HMMA.1688.F32.TF32 R40, R88, R8, R108 ;  /* 0x000000085828723c */ /* 0x000fe2000008106c */
[----:B------:R-:W-:Y:S04]  /*38380*/  STL.64 [R1+0x2a88], R34 ;  /* 0x002a882201007387 */ /* 0x000fe80000100a00 */
[----:B------:R-:W-:Y:S03]  /*38390*/  STL.64 [R1+0x2a80], R32 ;  /* 0x002a802001007387 */ /* 0x000fe60000100a00 */
[----:B-1----:R-:W-:Y:S07]  /*383a0*/  HMMA.1688.F32.TF32 R104, R132, R16, R248 ;  /* 0x000000108468723c */ /* 0x002fee00000810f8 */
[----:B------:R-:W-:Y:S04]  /*383b0*/  STL.64 [R1+0x2a98], R38 ;  /* 0x002a982601007387 */ /* 0x000fe80000100a00 */
[----:B------:R-:W-:Y:S04]  /*383c0*/  STL.64 [R1+0x2a90], R36 ;  /* 0x002a902401007387 */ /* 0x000fe80000100a00 */
[----:B------:R-:W-:Y:S04]  /*383d0*/  STL.64 [R1+0x2aa8], R42 ;  /* 0x002aa82a01007387 */ /* 0x000fe80000100a00 */
[----:B------:R-:W-:Y:S01]  /*383e0*/  STL.64 [R1+0x2aa0], R40 ;  /* 0x002aa02801007387 */ /* 0x000fe20000100a00 */
[----:B------:R-:W-:-:S03]  /*383f0*/  IMAD.MOV.U32 R248, RZ, RZ, R113 ;  /* 0x000000fffff87224 */ /* 0x000fc600078e0071 */
[----:B------:R-:W-:Y:S01]  /*38400*/  STL.64 [R1+0x2ab8], R46 ;  /* 0x002ab82e01007387 */ /* 0x000fe20000100a00 */
[----:B--2---:R-:W-:Y:S03]  /*38410*/  HMMA.1688.F32.TF32 R88, R100, R24, R96 ;  /* 0x000000186458723c */ /* 0x004fe60000081060 */
[----:B------:R-:W-:Y:S01]  /*38420*/  STL.64 [R1+0x2ab0], R44 ;  /* 0x002ab02c01007387 */ /* 0x000fe20000100a00 */
[----:B------:R-:W-:-:S03]  /*38430*/  MOV R249, R114 ;  /* 0x0000007200f97202 */ /* 0x000fc60000000f00 */
[----:B------:R-:W-:Y:S01]  /*38440*/  STL.64 [R1+0x2ac8], R50 ;  /* 0x002ac83201007387 */ /* 0x000fe20000100a00 */
[----:B------:R-:W-:Y:S01]  /*38450*/  HMMA.1688.F32.TF32 R188, R100, R16, R188 ;  /* 0x0000001064bc723c */ /* 0x000fe200000810bc */
[----:B------:R-:W-:Y:S02]  /*38460*/  IMAD.MOV.U32 R250, RZ, RZ, R115 ;  /* 0x000000fffffa7224 */ /* 0x000fe400078e0073 */
[----:B------:R-:W-:Y:S01]  /*38470*/  STL.64 [R1+0x2ac0], R48 ;  /* 0x002ac03001007387 */ /* 0x000fe20000100a00 */
[----:B------:R-:W-:-:S03]  /*38480*/  IMAD.MOV.U32 R251, RZ, RZ, R232 ;  /* 0x000000fffffb7224 */ /* 0x000fc600078e00e8 */
[----:B------:R-:W2:Y:S01]  /*38490*/  LDL.LU R113, [R1+0x2b3c] ;  /* 0x002b3c0001717983 */ /* 0x000ea20000300800 */
[C---:B------:R-:W-:Y:S03]  /*384a0*/  HMMA.1688.F32.TF32 R84, R100.reuse, R20, R236 ;  /* 0x000000146454723c */ /* 0x040fe600000810ec */
[----:B------:R-:W2:Y:S04]  /*384b0*/  LDL.LU R114, [R1+0x2b38] ;  /* 0x002b380001727983 */ /* 0x000ea80000300800 */
[----:B------:R-:W2:Y:S01]  /*384c0*/  LDL.LU R115, [R1+0x2b34] ;  /* 0x002b340001737983 */ /* 0x000ea20000300800 */
[C---:B------:R-:W-:Y:S03]  /*384d0*/  HMMA.1688.F32.TF32 R180, R100.reuse, R28, R180 ;  /* 0x0000001c64b4723c */ /* 0x040fe600000810b4 */
[----:B------:R-:W3:Y:S05]  /*384e0*/  LDL.LU R232, [R1+0x2b30] ;  /* 0x002b300001e87983 */ /* 0x000eea0000300800 */
[C---:B------:R-:W-:Y:S08]  /*384f0*/  HMMA.1688.F32.TF32 R184, R100.reuse, R12, R184 ;  /* 0x0000000c64b8723c */ /* 0x040ff000000810b8 */
[C---:B------:R-:W-:Y:S08]  /*38500*/  HMMA.1688.F32.TF32 R92, R100.reuse, R8, R92 ;  /* 0x00000008645c723c */ /* 0x040ff0000008105c */
[C---:B------:R-:W-:Y:S08]  /*38510*/  HMMA.1688.F32.TF32 R96, R100.reuse, R216, R240 ;  /* 0x000000d86460723c */ /* 0x040ff000000810f0 */
[----:B------:R-:W-:Y:S07]  /*38520*/  HMMA.1688.F32.TF32 R100, R100, R220, R244 ;  /* 0x000000dc6464723c */ /* 0x000fee00000810f4 */
[----:B------:R-:W-:Y:S01]  /*38530*/  MOV R244, R233 ;  /* 0x000000e900f47202 */ /* 0x000fe20000000f00 */
[----:B------:R-:W-:Y:S01]  /*38540*/  IMAD.MOV.U32 R245, RZ, RZ, R234 ;  /* 0x000000fffff57224 */ /* 0x000fe200078e00ea */
[----:B------:R-:W3:Y:S01]  /*38550*/  LDL.LU R233, [R1+0x2b2c] ;  /* 0x002b2c0001e97983 */ /* 0x000ee20000300800 */
[----:B------:R-:W-:Y:S01]  /*38560*/  IMAD.MOV.U32 R246, RZ, RZ, R235 ;  /* 0x000000fffff67224 */ /* 0x000fe200078e00eb */
[----:B------:R-:W-:-:S02]  /*38570*/  MOV R247, R119 ;  /* 0x0000007700f77202 */ /* 0x000fc40000000f00 */
[----:B------:R-:W3:Y:S04]  /*38580*/  LDL.LU R234, [R1+0x2b28] ;  /* 0x002b280001ea7983 */ /* 0x000ee80000300800 */
[----:B------:R-:W3:Y:S04]  /*38590*/  LDL.LU R235, [R1+0x2b24] ;  /* 0x002b240001eb7983 */ /* 0x000ee80000300800 */
[----:B------:R-:W4:Y:S04]  /*385a0*/  LDL.LU R119, [R1+0x2b20] ;  /* 0x002b200001777983 */ /* 0x000f280000300800 */
[----:B------:R-:W4:Y:S04]  /*385b0*/  LDL.LU R240, [R1+0xe0] ;  /* 0x0000e00001f07983 */ /* 0x000f280000300800 */
[----:B------:R-:W4:Y:S04]  /*385c0*/  LDL.LU R241, [R1+0xe4] ;  /* 0x0000e40001f17983 */ /* 0x000f280000300800 */
[----:B------:R-:W4:Y:S04]  /*385d0*/  LDL.LU R242, [R1+0xe8] ;  /* 0x0000e80001f27983 */ /* 0x000f280000300800 */
[----:B------:R-:W4:Y:S01]  /*385e0*/  LDL.LU R243, [R1+0xec] ;  /* 0x0000ec0001f37983 */ /* 0x000f220000300800 */
        /* <DEDUP_REMOVED lines=16> */
[----:B------:R-:W-:Y:S04]  /*386f0*/  LDS R204, [R4+0x9000] ;  /* 0x0090000004cc7984 */ /* 0x000fe80000000800 */
[----:B------:R-:W-:Y:S03]  /*38700*/  LDS R206, [R4+0x9800] ;  /* 0x0098000004ce7984 */ /* 0x000fe60000000800 */
[----:B------:R-:W-:Y:S01]  /*38710*/  HMMA.1688.F32.TF32 R196, R192, R220, R196 ;  /* 0x000000dcc0c4723c */ /* 0x000fe200000810c4 */
        /* <DEDUP_REMOVED lines=9> */
[C---:B--2---:R-:W-:Y:S08]  /*387b0*/  HMMA.1688.F32.TF32 R112, R132.reuse, R28, R112 ;  /* 0x0000001c8470723c */ /* 0x044ff00000081070 */
[C---:B---3--:R-:W-:Y:S01]  /*387c0*/  HMMA.1688.F32.TF32 R108, R132.reuse, R20, R232 ;  /* 0x00000014846c723c */ /* 0x048fe200000810e8 */
[----:B------:R-:W-:Y:S04]  /*387d0*/  LDS R205, [R5+0x9000] ;  /* 0x0090000005cd7984 */ /* 0x000fe80000000800 */
[----:B------:R-:W-:Y:S03]  /*387e0*/  LDS R207, [R5+0x9800] ;  /* 0x0098000005cf7984 */ /* 0x000fe60000000800 */
[C---:B----4-:R-:W-:Y:S08]  /*387f0*/  HMMA.1688.F32.TF32 R116, R132.reuse, R24, R116 ;  /* 0x000000188474723c */ /* 0x050ff00000081074 */
[----:B------:R-:W-:Y:S08]  /*38800*/  HMMA.1688.F32.TF32 R132, R132, R220, R228 ;  /* 0x000000dc8484723c */ /* 0x000ff000000810e4 */
[C---:B------:R-:W-:Y:S01]  /*38810*/  HMMA.1688.F32.TF32 R228, R192.reuse, R8, R208 ;  /* 0x00000008c0e4723c */ /* 0x040fe200000810d0 */
[----:B------:R-:W-:Y:S07]  /*38820*/  STL [R1+0x2a38], R226 ;  /* 0x002a38e201007387 */ /* 0x000fee0000100800 */
[----:B------:R-:W-:Y:S01]  /*38830*/  HMMA.1688.F32.TF32 R232, R192, R216, R212 ;  /* 0x000000d8c0e8723c */ /* 0x000fe200000810d4 */
[----:B------:R-:W-:Y:S04]  /*38840*/  LDS R192, [R2+0x9000] ;  /* 0x0090000002c07984 */ /* 0x000fe80000000800 */
[----:B------:R-:W-:Y:S04]  /*38850*/  LDS R194, [R2+0x9800] ;  /* 0x0098000002c27984 */ /* 0x000fe80000000800 */
[----:B------:R-:W-:Y:S04]  /*38860*/  LDS R193, [R0+0x9000] ;  /* 0x0090000000c17984 */ /* 0x000fe80000000800 */
[----:B------:R-:W1:Y:S04]  /*38870*/  LDS R195, [R0+0x9800] ;  /* 0x0098000000c37984 */ /* 0x000e680000000800 */
[----:B------:R2:W-:Y:S04]  /*38880*/  STL [R1+0x2a34], R227 ;  /* 0x002a34e301007387 */ /* 0x0005e80000100800 */
[----:B------:R-:W-:Y:S04]  /*38890*/  LDS R208, [R2+0x9080] ;  /* 0x0090800002d07984 */ /* 0x000fe80000000800 */
[----:B------:R-:W-:Y:S04]  /*388a0*/  LDS R210, [R2+0x9880] ;  /* 0x0098800002d27984 */ /* 0x000fe80000000800 */
[----:B------:R-:W-:Y:S04]  /*388b0*/  LDS R209, [R0+0x9080] ;  /* 0x0090800000d17984 */ /* 0x000fe80000000800 */
[----:B------:R-:W3:Y:S04]  /*388c0*/  LDS R211, [R0+0x9880] ;  /* 0x0098800000d37984 */ /* 0x000ee80000000800 */
[----:B------:R-:W-:Y:S04]  /*388d0*/  LDS R212, [R4+0x9080] ;  /* 0x0090800004d47984 */ /* 0x000fe80000000800 */
[----:B------:R-:W-:Y:S04]  /*388e0*/  LDS R214, [R4+0x9880] ;  /* 0x0098800004d67984 */ /* 0x000fe80000000800 */
[----:B------:R-:W-:Y:S04]  /*388f0*/  LDS R213, [R5+0x9080] ;  /* 0x0090800005d57984 */ /* 0x000fe80000000800 */
[----:B------:R-:W4:Y:S01]  /*38900*/  LDS R215, [R5+0x9880] ;  /* 0x0098800005d77984 */ /* 0x000f220000000800 */
[C---:B-1----:R-:W-:Y:S11]  /*38910*/  HMMA.1688.F32.TF32 R32, R192.reuse, R18, R240 ;  /* 0x00000012c020723c */ /* 0x042ff600000810f0 */
[----:B------:R-:W-:Y:S11]  /*38920*/  @!UPT UIADD3 URZ, URZ, URZ, URZ ;  /* 0x0000003f3f3ff290 */ /* 0x000ff6000fffe03f */
[----:B------:R-:W-:Y:S02]  /*38930*/  @!UPT UIADD3 URZ, URZ, URZ, URZ ;  /* 0x0000003f3f3ff290 */ /* 0x000fe4000fffe03f */
[----:B------:R-:W-:Y:S01]  /*38940*/  IMAD.MOV.U32 R13, RZ, RZ, R32 ;  /* 0x000000ffff0d7224 */ /* 0x000fe200078e0020 */
[----:B------:R-:W-:Y:S01]  /*38950*/  MOV R9, R34 ;  /* 0x0000002200097202 */ /* 0x000fe20000000f00 */
[----:B------:R-:W-:Y:S02]  /*38960*/  IMAD.MOV.U32 R12, RZ, RZ, R33 ;  /* 0x000000ffff0c7224 */ /* 0x000fe400078e0021 */
[----:B------:R-:W-:Y:S02]  /*38970*/  IMAD.MOV.U32 R8, RZ, RZ, R35 ;  /* 0x000000ffff087224 */ /* 0x000fe400078e0023 */
[----:B------:R-:W-:Y:S01]  /*38980*/  HMMA.1688.F32.TF32 R32, R192, R22, R244 ;  /* 0x00000016c020723c */ /* 0x000fe200000810f4 */
[----:B------:R-:W2:Y:S06]  /*38990*/  LDL.LU R244, [R1+0x20] ;  /* 0x0000200001f47983 */ /* 0x000eac0000300800 */
[----:B------:R-:W-:Y:S01]  /*389a0*/  IMAD.MOV.U32 R245, RZ, RZ, R222 ;  /* 0x000000fffff57224 */ /* 0x000fe200078e00de */
[----:B------:R-:W-:Y:S01]  /*389b0*/  MOV R247, R218 ;  /* 0x000000da00f77202 */ /* 0x000fe20000000f00 */
[----:B------:R-:W2:Y:S01]  /*389c0*/  LDL.LU R222, [R1+0x2b1c] ;  /* 0x002b1c0001de7983 */ /* 0x000ea20000300800 */
[----:B------:R-:W-:-:S03]  /*389d0*/  IMAD.MOV.U32 R246, RZ, RZ, R223 ;  /* 0x000000fffff67224 */ /* 0x000fc600078e00df */
[----:B------:R-:W3:Y:S04]  /*389e0*/  LDL.LU R223, [R1+0x2b18] ;  /* 0x002b180001df7983 */ /* 0x000ee80000300800 */
[----:B------:R-:W4:Y:S01]  /*389f0*/  LDL.LU R218, [R1+0x2b14] ;  /* 0x002b140001da7983 */ /* 0x000f220000300800 */
        /* <DEDUP_REMOVED lines=17> */
[----:B--2---:R-:W-:Y:S01]  /*38b10*/  IMAD.MOV.U32 R239, RZ, RZ, R222 ;  /* 0x000000ffffef7224 */ /* 0x004fe200078e00de */
[----:B---3--:R-:W-:Y:S01]  /*38b20*/  MOV R238, R223 ;  /* 0x000000df00ee7202 */ /* 0x008fe20000000f00 */
[----:B----4-:R-:W-:-:S02]  /*38b30*/  IMAD.MOV.U32 R237, RZ, RZ, R218 ;  /* 0x000000ffffed7224 */ /* 0x010fc400078e00da */
[----:B------:R-:W2:Y:S04]  /*38b40*/  LDL.LU R218, [R1+0x2b00] ;  /* 0x002b000001da7983 */ /* 0x000ea80000300800 */
[----:B------:R-:W3:Y:S04]  /*38b50*/  LDL.LU R223, [R1+0x2afc] ;  /* 0x002afc0001df7983 */ /* 0x000ee80000300800 */
[----:B------:R-:W4:Y:S01]  /*38b60*/  LDL.LU R222, [R1+0x2af8] ;  /* 0x002af80001de7983 */ /* 0x000f220000300800 */
[----:B------:R-:W-:Y:S01]  /*38b70*/  IMAD.MOV.U32 R21, RZ, RZ, R32 ;  /* 0x000000ffff157224 */ /* 0x000fe200078e0020 */
[----:B------:R-:W-:Y:S01]  /*38b80*/  MOV R20, R33 ;  /* 0x0000002100147202 */ /* 0x000fe20000000f00 */
[----:B------:R-:W-:Y:S01]  /*38b90*/  IMAD.MOV.U32 R17, RZ, RZ, R34 ;  /* 0x000000ffff117224 */ /* 0x000fe200078e0022 */
[----:B------:R-:W4:Y:S01]  /*38ba0*/  LDL.LU R48, [R1+0x90] ;  /* 0x0000900001307983 */ /* 0x000f220000300800 */
[----:B------:R-:W-:-:S02]  /*38bb0*/  IMAD.MOV.U32 R16, RZ, RZ, R35 ;  /* 0x000000ffff107224 */ /* 0x000fc400078e0023 */
[----:B------:R-:W-:Y:S01]  /*38bc0*/  HMMA.1688.F32.TF32 R32, R192, R30, R248 ;  /* 0x0000001ec020723c */ /* 0x000fe200000810f8 */
        /* <DEDUP_REMOVED lines=14> */
[----:B------:R-:W-:Y:S01]  /*38cb0*/  IMAD.MOV.U32 R32, RZ, RZ, R26 ;  /* 0x000000ffff207224 */ /* 0x000fe200078e001a */
[----:B------:R-:W-:Y:S01]  /*38cc0*/  MOV R33, R27 ;  /* 0x0000001b00217202 */ /* 0x000fe20000000f00 */
[----:B------:R-:W-:Y:S01]  /*38cd0*/  IMAD.MOV.U32 R25, RZ, RZ, R34 ;  /* 0x000000ffff197224 */ /* 0x000fe200078e0022 */
[----:B------:R-:W-:Y:S01]  /*38ce0*/  MOV R24, R35 ;  /* 0x0000002300187202 */ /* 0x000fe20000000f00 */
[----:B------:R-:W-:Y:S01]  /*38cf0*/  IMAD.MOV.U32 R34, RZ, RZ, R219 ;  /* 0x000000ffff227224 */ /* 0x000fe200078e00db */
[----:B------:R-:W-:Y:S01]  /*38d00*/  MOV R248, R15 ;  /* 0x0000000f00f87202 */ /* 0x000fe20000000f00 */
[----:B------:R-:W-:Y:S02]  /*38d10*/  IMAD.MOV.U32 R35, RZ, RZ, R14 ;  /* 0x000000ffff237224 */ /* 0x000fe400078e000e */
[----:B------:R-:W-:Y:S02]  /*38d20*/  IMAD.MOV.U32 R249, RZ, RZ, R10 ;  /* 0x000000fffff97224 */ /* 0x000fe400078e000a */
[----:B------:R-:W-:-:S02]  /*38d30*/  IMAD.MOV.U32 R250, RZ, RZ, R11 ;  /* 0x000000fffffa7224 */ /* 0x000fc400078e000b */
[----:B--2---:R-:W-:Y:S01]  /*38d40*/  IMAD.MOV.U32 R39, RZ, RZ, R218 ;  /* 0x000000ffff277224 */ /* 0x004fe200078e00da */
[----:B---3--:R-:W-:Y:S01]  /*38d50*/  MOV R38, R223 ;  /* 0x000000df00267202 */ /* 0x008fe20000000f00 */
[----:B----4-:R-:W-:Y:S02]  /*38d60*/  IMAD.MOV.U32 R37, RZ, RZ, R222 ;  /* 0x000000ffff257224 */ /* 0x010fe400078e00de */
[----:B------:R-:W2:Y:S04]  /*38d70*/  LDL.LU R222, [R1+0x2af4] ;  /* 0x002af40001de7983 */ /* 0x000ea80000300800 */
[----:B------:R-:W2:Y:S04]  /*38d80*/  LDL.LU R223, [R1+0x2af0] ;  /* 0x002af00001df7983 */ /* 0x000ea80000300800 */
[----:B------:R-:W3:Y:S04]  /*38d90*/  LDL.LU R218, [R1+0x2aec] ;  /* 0x002aec0001da7983 */ /* 0x000ee80000300800 */
[----:B------:R-:W4:Y:S04]  /*38da0*/  LDL.LU R26, [R1+0x2ae8] ;  /* 0x002ae800011a7983 */ /* 0x000f280000300800 */
[----:B------:R-:W4:Y:S04]  /*38db0*/  LDL.LU R27, [R1+0x2ae4] ;  /* 0x002ae400011b7983 */ /* 0x000f280000300800 */
[----:B------:R-:W3:Y:S04]  /*38dc0*/  LDL.LU R219, [R1+0x2ae0] ;  /* 0x002ae00001db7983 */ /* 0x000ee80000300800 */
[----:B------:R-:W2:Y:S04]  /*38dd0*/  LDL.LU R14, [R1+0x2adc] ;  /* 0x002adc00010e7983 */ /* 0x000ea80000300800 */
[----:B------:R-:W2:Y:S04]  /*38de0*/  LDL.LU R15, [R1+0x2ad8] ;  /* 0x002ad800010f7983 */ /* 0x000ea80000300800 */
[----:B------:R-:W2:Y:S04]  /*38df0*/  LDL.LU R10, [R1+0x2ad4] ;  /* 0x002ad400010a7983 */ /* 0x000ea80000300800 */
[----:B------:R-:W2:Y:S01]  /*38e00*/  LDL.LU R11, [R1+0x2ad0] ;  /* 0x002ad000010b7983 */ /* 0x000ea20000300800 */
[----:B------:R-:W-:Y:S01]  /*38e10*/  HMMA.1688.F32.TF32 R32, R204, R22, R32 ;  /* 0x00000016cc20723c */ /* 0x000fe20000081020 */
[----:B------:R-:W-:-:S07]  /*38e20*/  MOV R251, R252 ;  /* 0x000000fc00fb7202 */ /* 0x000fce0000000f00 */
[C---:B------:R-:W-:Y:S08]  /*38e30*/  HMMA.1688.F32.TF32 R36, R204.reuse, R18, R36 ;  /* 0x00000012cc24723c */ /* 0x040ff00000081024 */
[----:B------:R-:W-:Y:S08]  /*38e40*/  HMMA.1688.F32.TF32 R236, R204, R30, R236 ;  /* 0x0000001eccec723c */ /* 0x000ff000000810ec */
[C---:B----4-:R-:W-:Y:S08]  /*38e50*/  HMMA.1688.F32.TF32 R200, R192.reuse, R26, R200 ;  /* 0x0000001ac0c8723c */ /* 0x050ff000000810c8 */
[C---:B---3--:R-:W-:Y:S08]  /*38e60*/  HMMA.1688.F32.TF32 R44, R192.reuse, R218, R44 ;  /* 0x000000dac02c723c */ /* 0x048ff0000008102c */
[----:B--2---:R-:W-:Y:S08]  /*38e70*/  HMMA.1688.F32.TF32 R48, R192, R10, R48 ;  /* 0x0000000ac030723c */ /* 0x004ff00000081030 */
[----:B------:R-:W-:Y:S01]  /*38e80*/  IMAD.MOV.U32 R221, RZ, RZ, R200 ;  /* 0x000000ffffdd7224 */ /* 0x000fe200078e00c8 */
[----:B------:R-:W-:Y:S01]  /*38e90*/  MOV R217, R202 ;  /* 0x000000ca00d97202 */ /* 0x000fe20000000f00 */
[----:B------:R-:W-:-:S02]  /*38ea0*/  IMAD.MOV.U32 R220, RZ, RZ, R201 ;  /* 0x000000ffffdc7224 */ /* 0x000fc400078e00c9 */
[----:B------:R-:W-:Y:S02]  /*38eb0*/  IMAD.MOV.U32 R216, RZ, RZ, R203 ;  /* 0x000000ffffd87224 */ /* 0x000fe400078e00cb */
[C---:B------:R-:W-:Y:S08]  /*38ec0*/  HMMA.1688.F32.TF32 R200, R192.reuse, R14, R176 ;  /* 0x0000000ec0c8723c */ /* 0x040ff000000810b0 */
[----:B------:R-:W-:Y:S01]  /*38ed0*/  HMMA.1688.F32.TF32 R192, R192, R222, R40 ;  /* 0x000000dec0c0723c */ /* 0x000fe20000081028 */
[----:B------:R-:W-:Y:S01]  /*38ee0*/  MOV R227, R46 ;  /* 0x0000002e00e37202 */ /* 0x000fe20000000f00 */
[----:B------:R-:W-:Y:S01]  /*38ef0*/  IMAD.MOV.U32 R225, RZ, RZ, R44 ;  /* 0x000000ffffe17224 */ /* 0x000fe200078e002c */
[----:B------:R-:W-:-:S05]  /*38f00*/  MOV R176, R51 ;  /* 0x0000003300b07202 */ /* 0x000fca0000000f00 */
[----:B------:R-:W-:Y:S01]  /*38f10*/  HMMA.1688.F32.TF32 R240, R204, R26, R240 ;  /* 0x0000001accf0723c */ /* 0x000fe200000810f0 */
[----:B------:R-:W-:-:S07]  /*38f20*/  IMAD.MOV.U32 R226, RZ, RZ, R45 ;  /* 0x000000ffffe27224 */ /* 0x000fce00078e002d */
[----:B------:R-:W-:Y:S01]  /*38f30*/  IMAD.MOV.U32 R252, RZ, RZ, R203 ;  /* 0x000000fffffc7224 */ /* 0x000fe200078e00cb */
[----:B------:R-:W-:Y:S01]  /*38f40*/  MOV R178, R201 ;  /* 0x000000c900b27202 */ /* 0x000fe20000000f00 */
[----:B------:R-:W-:Y:S01]  /*38f50*/  IMAD.MOV.U32 R179, RZ, RZ, R202 ;  /* 0x000000ffffb37224 */ /* 0x000fe200078e00ca */
[----:B------:R-:W-:Y:S01]  /*38f60*/  MOV R201, R48 ;  /* 0x0000003000c97202 */ /* 0x000fe20000000f00 */
[----:B------:R-:W-:Y:S02]  /*38f70*/  IMAD.MOV.U32 R203, RZ, RZ, R50 ;  /* 0x000000ffffcb7224 */ /* 0x000fe400078e0032 */
[----:B------:R-:W-:Y:S01]  /*38f80*/  IMAD.MOV.U32 R177, RZ, RZ, R200 ;  /* 0x000000ffffb17224 */ /* 0x000fe200078e00c8 */
[----:B------:R-:W2:Y:S01]  /*38f90*/  LDL.LU.64 R50, [R1+0x2ac8] ;  /* 0x002ac80001327983 */ /* 0x000ea20000300a00 */
[----:B------:R-:W-:Y:S02]  /*38fa0*/  IMAD.MOV.U32 R202, RZ, RZ, R49 ;  /* 0x000000ffffca7224 */ /* 0x000fe400078e0031 */
[----:B------:R-:W-:Y:S01]  /*38fb0*/  IMAD.MOV.U32 R200, RZ, RZ, R47 ;  /* 0x000000ffffc87224 */ /* 0x000fe200078e002f */
[----:B------:R-:W2:Y:S01]  /*38fc0*/  LDL.LU.64 R48, [R1+0x2ac0] ;  /* 0x002ac00001307983 */ /* 0x000ea20000300a00 */
[C---:B------:R-:W-:Y:S03]  /*38fd0*/  HMMA.1688.F32.TF32 R244, R204.reuse, R14, R244 ;  /* 0x0000000eccf4723c */ /* 0x040fe600000810f4 */
[----:B------:R-:W3:Y:S04]  /*38fe0*/  LDL.LU.64 R46, [R1+0x2ab8] ;  /* 0x002ab800012e7983 */ /* 0x000ee80000300a00 */
[----:B------:R-:W3:Y:S01]  /*38ff0*/  LDL.LU.64 R44, [R1+0x2ab0] ;  /* 0x002ab000012c7983 */ /* 0x000ee20000300a00 */
[----:B------:R-:W-:Y:S03]  /*39000*/  HMMA.1688.F32.TF32 R248, R204, R10, R248 ;  /* 0x0000000accf8723c */ /* 0x000fe600000810f8 */
[----:B------:R-:W4:Y:S04]  /*39010*/  LDL.LU.64 R42, [R1+0x2aa8] ;  /* 0x002aa800012a7983 */ /* 0x000f280000300a00 */
[----:B------:R-:W4:Y:S04]  /*39020*/  LDL.LU.64 R40, [R1+0x2aa0] ;  /* 0x002aa00001287983 */ /* 0x000f280000300a00 */
[----:B------:R1:W-:Y:S04]  /*39030*/  STL.64 [R1+0x70], R192 ;  /* 0x000070c001007387 */ /* 0x0003e80000100a00 */
[----:B------:R-:W-:Y:S04]  /*39040*/  STL.64 [R1+0x78], R194 ;  /* 0x000078c201007387 */ /* 0x000fe80000100a00 */
[----:B-1----:R-:W2:Y:S04]  /*39050*/  LDL.LU R192, [R1] ;  /* 0x0000000001c07983 */ /* 0x002ea80000300800 */
[----:B------:R-:W-:Y:S04]  /*39060*/  STL.64 [R1+0x60], R36 ;  /* 0x0000602401007387 */ /* 0x000fe80000100a00 */
[----:B------:R1:W-:Y:S04]  /*39070*/  STL.64 [R1+0x68], R38 ;  /* 0x0000682601007387 */ /* 0x0003e80000100a00 */
[----:B-1----:R-:W3:Y:S04]  /*39080*/  LDL.LU.64 R38, [R1+0x2a98] ;  /* 0x002a980001267983 */ /* 0x002ee80000300a00 */
[----:B------:R-:W3:Y:S04]  /*39090*/  LDL.LU.64 R36, [R1+0x2a90] ;  /* 0x002a900001247983 */ /* 0x000ee80000300a00 */
[----:B------:R-:W-:Y:S04]  /*390a0*/  STL.64 [R1+0x50], R32 ;  /* 0x0000502001007387 */ /* 0x000fe80000100a00 */
[----:B------:R1:W-:Y:S04]  /*390b0*/  STL.64 [R1+0x58], R34 ;  /* 0x0000582201007387 */ /* 0x0003e80000100a00 */
[----:B-1----:R-:W4:Y:S04]  /*390c0*/  LDL.LU.64 R34, [R1+0x2a88] ;  /* 0x002a880001227983 */ /* 0x002f280000300a00 */
[----:B------:R-:W4:Y:S04]  /*390d0*/  LDL.LU.64 R32, [R1+0x2a80] ;  /* 0x002a800001207983 */ /* 0x000f280000300a00 */
        /* <DEDUP_REMOVED lines=15> */
[----:B------:R-:W4:Y:S01]  /*391d0*/  LDL.LU.64 R248, [R1+0x2a40] ;  /* 0x002a400001f87983 */ /* 0x000f220000300a00 */
[----:B------:R-:W-:Y:S01]  /*391e0*/  IMAD.MOV.U32 R193, RZ, RZ, R7 ;  /* 0x000000ffffc17224 */ /* 0x000fe200078e0007 */
[----:B------:R-:W-:Y:S01]  /*391f0*/  MOV R194, R6 ;  /* 0x0000000600c27202 */ /* 0x000fe20000000f00 */
[----:B------:R-:W-:-:S07]  /*39200*/  IMAD.MOV.U32 R195, RZ, RZ, R3 ;  /* 0x000000ffffc37224 */ /* 0x000fce00078e0003 */
[----:B--2---:R-:W-:Y:S11]  /*39210*/  HMMA.1688.F32.TF32 R192, R204, R218, R192 ;  /* 0x000000daccc0723c */ /* 0x004ff600000810c0 */
[----:B------:R-:W-:Y:S11]  /*39220*/  @!UPT UIADD3 URZ, URZ, URZ, URZ ;  /* 0x0000003f3f3ff290 */ /* 0x000ff6000fffe03f */
[----:B------:R-:W-:Y:S01]  /*39230*/  @!UPT UIADD3 URZ, URZ, URZ, URZ ;  /* 0x0000003f3f3ff290 */ /* 0x000fe2000fffe03f */
[----:B------:R-:W-:Y:S04]  /*39240*/  STL.64 [R1], R192 ;  /* 0x000000c001007387 */ /* 0x000fe80000100a00 */
[----:B------:R1:W-:Y:S01]  /*39250*/  STL.64 [R1+0x8], R194 ;  /* 0x000008c201007387 */ /* 0x0003e20000100a00 */
[C---:B---3--:R-:W-:Y:S08]  /*39260*/  HMMA.1688.F32.TF32 R36, R208.reuse, R14, R36 ;  /* 0x0000000ed024723c */ /* 0x048ff00000081024 */
[C---:B----4-:R-:W-:Y:S08]  /*39270*/  HMMA.1688.F32.TF32 R32, R208.reuse, R26, R32 ;  /* 0x0000001ad020723c */ /* 0x050ff00000081020 */
[C---:B------:R-:W-:Y:S08]  /*39280*/  HMMA.1688.F32.TF32 R240, R208.reuse, R22, R240 ;  /* 0x00000016d0f0723c */ /* 0x040ff000000810f0 */
[----:B------:R-:W-:Y:S08]  /*39290*/  HMMA.1688.F32.TF32 R244, R208, R18, R244 ;  /* 0x00000012d0f4723c */ /* 0x000ff000000810f4 */
[----:B-1----:R-:W-:Y:S11]  /*392a0*/  HMMA.1688.F32.TF32 R192, R204, R222, R248 ;  /* 0x000000deccc0723c */ /* 0x002ff600000810f8 */
[----:B------:R-:W-:Y:S04]  /*392b0*/  @!UPT UIADD3 URZ, URZ, URZ, URZ ;  /* 0x0000003f3f3ff290 */ /* 0x000fe8000fffe03f */
[----:B------:R-:W-:Y:S01]  /*392c0*/  STL [R1+0x29f4], R244 ;  /* 0x0029f4f401007387 */ /* 0x000fe20000100800 */
[----:B------:R-:W-:-:S03]  /*392d0*/  IMAD.MOV.U32 R7, RZ, RZ, R36 ;  /* 0x000000ffff077224 */ /* 0x000fc600078e0024 */
[----:B------:R-:W-:Y:S04]  /*392e0*/  LDS R248, [R4+0xa000] ;  /* 0x00a0000004f87984 */ /* 0x000fe80000000800 */
[----:B------:R-:W-:Y:S04]  /*392f0*/  LDS R250, [R4+0xa800] ;  /* 0x00a8000004fa7984 */ /* 0x000fe80000000800 */
[----:B------:R-:W-:Y:S04]  /*39300*/  LDS R249, [R5+0xa000] ;  /* 0x00a0000005f97984 */ /* 0x000fe80000000800 */
[----:B------:R-:W-:Y:S04]  /*39310*/  LDS R251, [R5+0xa800] ;  /* 0x00a8000005fb7984 */ /* 0x000fe80000000800 */
[----:B------:R-:W-:Y:S04]  /*39320*/  STL.64 [R1+0x250], R192 ;  /* 0x000250c001007387 */ /* 0x000fe80000100a00 */
[----:B------:R1:W-:Y:S02]  /*39330*/  STL.64 [R1+0x258], R194 ;  /* 0x000258c201007387 */ /* 0x0003e40000100a00 */
[C---:B-1----:R-:W-:Y:S02]  /*39340*/  HMMA.1688.F32.TF32 R192, R208.reuse, R30, R236 ;  /* 0x0000001ed0c0723c */ /* 0x042fe400000810ec */
[----:B------:R-:W-:Y:S04]  /*39350*/  STL [R1+0x29f0], R245 ;  /* 0x0029f0f501007387 */ /* 0x000fe80000100800 */
[----:B------:R-:W-:Y:S04]  /*39360*/  STL [R1+0x29ec], R246 ;  /* 0x0029ecf601007387 */ /* 0x000fe80000100800 */
[----:B------:R-:W-:Y:S04]  /*39370*/  STL [R1+0x29e8], R247 ;  /* 0x0029e8f701007387 */ /* 0x000fe80000100800 */
[----:B------:R-:W-:Y:S04]  /*39380*/  STL [R1+0x2a04], R240 ;  /* 0x002a04f001007387 */ /* 0x000fe80000100800 */
[----:B------:R-:W-:Y:S04]  /*39390*/  STL [R1+0x2a00], R241 ;  /* 0x002a00f101007387 */ /* 0x000fe80000100800 */
[----:B------:R-:W-:Y:S04]  /*393a0*/  STL [R1+0x29fc], R242 ;  /* 0x0029fcf201007387 */ /* 0x000fe80000100800 */
[----:B------:R-:W-:Y:S04]  /*393b0*/  STL [R1+0x29f8], R243 ;  /* 0x0029f8f301007387 */ /* 0x000fe80000100800 */
[----:B------:R-:W-:Y:S04]  /*393c0*/  STL.64 [R1+0x240], R192 ;  /* 0x000240c001007387 */ /* 0x000fe80000100a00 */
[----:B------:R-:W-:Y:S04]  /*393d0*/  STL.64 [R1+0x248], R194 ;  /* 0x000248c201007387 */ /* 0x000fe80000100a00 */
[----:B------:R-:W-:Y:S04]  /*393e0*/  STL [R1+0x1a4], R37 ;  /* 0x0001a42501007387 */ /* 0x000fe80000100800 */
[----:B------:R-:W-:Y:S04]  /*393f0*/  STL.64 [R1+0x1b0], R32 ;  /* 0x0001b02001007387 */ /* 0x000fe80000100a00 */
[----:B------:R1:W-:Y:S02]  /*39400*/  STL.64 [R1+0x1b8], R34 ;  /* 0x0001b82201007387 */ /* 0x0003e40000100a00 */
[----:B-1----:R-:W-:Y:S02]  /*39410*/  HMMA.1688.F32.TF32 R32, R208, R10, R40 ;  /* 0x0000000ad020723c */ /* 0x002fe40000081028 */
[----:B------:R-:W-:Y:S04]  /*39420*/  STL.64 [R1+0x1a8], R38 ;  /* 0x0001a82601007387 */ /* 0x000fe80000100a00 */
[----:B------:R-:W-:Y:S04]  /*39430*/  LDS R40, [R2+0x9100] ;  /* 0x0091000002287984 */ /* 0x000fe80000000800 */
[----:B------:R-:W-:Y:S04]  /*39440*/  LDS R42, [R2+0x9900] ;  /* 0x00990000022a7984 */ /* 0x000fe80000000800 */
[----:B------:R-:W-:Y:S04]  /*39450*/  LDS R41, [R0+0x9100] ;  /* 0x0091000000297984 */ /* 0x000fe80000000800 */
[----:B------:R-:W1:Y:S05]  /*39460*/  LDS R43, [R0+0x9900] ;  /* 0x00990000002b7984 */ /* 0x000e6a0000000800 */
[----:B------:R2:W-:Y:S01]  /*39470*/  STL.64 [R1+0x190], R32 ;  /* 0x0001902001007387 */ /* 0x0005e20000100a00 */
[----:B------:R-:W-:Y:S01]  /*39480*/  MOV R240, R34 ;  /* 0x0000002200f07202 */ /* 0x000fe20000000f00 */
[----:B------:R-:W-:-:S02]  /*39490*/  IMAD.MOV.U32 R241, RZ, RZ, R35 ;  /* 0x000000fffff17224 */ /* 0x000fc400078e0023 */
[----:B--2---:R-:W-:Y:S03]  /*394a0*/  HMMA.1688.F32.TF32 R32, R208, R222, R48 ;  /* 0x000000ded020723c */ /* 0x004fe60000081030 */
[----:B------:R2:W-:Y:S04]  /*394b0*/  STL [R1+0x2a0c], R241 ;  /* 0x002a0cf101007387 */ /* 0x0005e80000100800 */
[----:B------:R3:W-:Y:S11]  /*394c0*/  STL [R1+0x2a08], R240 ;  /* 0x002a08f001007387 */ /* 0x0007f60000100800 */
[----:B------:R-:W-:Y:S06]  /*394d0*/  @!UPT UIADD3 URZ, URZ, URZ, URZ ;  /* 0x0000003f3f3ff290 */ /* 0x000fec000fffe03f */
[----:B------:R-:W-:Y:S01]  /*394e0*/  IMAD.MOV.U32 R49, RZ, RZ, R35 ;  /* 0x000000ffff317224 */ /* 0x000fe200078e0023 */
[----:B------:R-:W-:Y:S01]  /*394f0*/  MOV R48, R34 ;  /* 0x0000002200307202 */ /* 0x000fe20000000f00 */
[----:B--2---:R-:W-:Y:S02]  /*39500*/  IMAD.MOV.U32 R241, RZ, RZ, R32 ;  /* 0x000000fffff17224 */ /* 0x004fe400078e0020 */
[----:B---3--:R-:W-:Y:S02]  /*39510*/  IMAD.MOV.U32 R240, RZ, RZ, R33 ;  /* 0x000000fffff07224 */ /* 0x008fe400078e0021 */
[C---:B------:R-:W-:Y:S11]  /*39520*/  HMMA.1688.F32.TF32 R32, R212.reuse, R18, R52 ;  /* 0x00000012d420723c */ /* 0x040ff60000081034 */
[----:B------:R-:W-:Y:S11]  /*39530*/  @!UPT UIADD3 URZ, URZ, URZ, URZ ;  /* 0x0000003f3f3ff290 */ /* 0x000ff6000fffe03f */
[----:B------:R-:W-:Y:S02]  /*39540*/  @!UPT UIADD3 URZ, URZ, URZ, URZ ;  /* 0x0000003f3f3ff290 */ /* 0x000fe4000fffe03f */
[----:B------:R-:W-:Y:S01]  /*39550*/  MOV R53, R32 ;  /* 0x0000002000357202 */ /* 0x000fe20000000f00 */
        /* <DEDUP_REMOVED lines=20> */
[----:B------:R-:W-:Y:S01]  /*396a0*/  MOV R65, R32 ;  /* 0x0000002000417202 */ /* 0x000fe20000000f00 */
[----:B------:R-:W-:Y:S01]  /*396b0*/  IMAD.MOV.U32 R64, RZ, RZ, R33 ;  /* 0x000000ffff407224 */ /* 0x000fe200078e0021 */
[----:B------:R-:W-:Y:S01]  /*396c0*/  MOV R58, R35 ;  /* 0x00000023003a7202 */ /* 0x000fe20000000f00 */
[----:B------:R-:W-:Y:S02]  /*396d0*/  IMAD.MOV.U32 R59, RZ, RZ, R34 ;  /* 0x000000ffff3b7224 */ /* 0x000fe400078e0022 */
[----:B------:R-:W-:Y:S08]  /*396e0*/  HMMA.1688.F32.TF32 R32, R212, R14, R68 ;  /* 0x0000000ed420723c */ /* 0x000ff00000081044 */
[----:B------:R-:W-:Y:S01]  /*396f0*/  HMMA.1688.F32.TF32 R36, R208, R218, R44 ;  /* 0x000000dad024723c */ /* 0x000fe2000008102c */
[----:B------:R-:W-:Y:S04]  /*39700*/  LDS R44, [R4+0x9100] ;  /* 0x00910000042c7984 */ /* 0x000fe80000000800 */
[----:B------:R-:W-:Y:S03]  /*39710*/  LDS R46, [R4+0x9900] ;  /* 0x00990000042e7984 */ /* 0x000fe60000000800 */
[----:B-1----:R-:W-:Y:S01]  /*39720*/  HMMA.1688.F32.TF32 R60, R40, R22, R84 ;  /* 0x00000016283c723c */ /* 0x002fe20000081054 */
[----:B------:R-:W-:Y:S04]  /*39730*/  LDS R45, [R5+0x9100] ;  /* 0x00910000052d7984 */ /* 0x000fe80000000800 */
[----:B------:R-:W-:Y:S03]  /*39740*/  LDS R47, [R5+0x9900] ;  /* 0x00990000052f7984 */ /* 0x000fe60000000800 */
[----:B------:R-:W-:Y:S01]  /*39750*/  IMAD.MOV.U32 R69, RZ, RZ, R32 ;  /* 0x000000ffff457224 */ /* 0x000fe200078e0020 */
[----:B------:R-:W-:Y:S01]  /*39760*/  MOV R67, R34 ;  /* 0x0000002200437202 */ /* 0x000fe20000000f00 */
[----:B------:R-:W-:-:S02]  /*39770*/  IMAD.MOV.U32 R68, RZ, RZ, R33 ;  /* 0x000000ffff447224 */ /* 0x000fc400078e0021 */
[----:B------:R-:W-:Y:S02]  /*39780*/  IMAD.MOV.U32 R66, RZ, RZ, R35 ;  /* 0x000000ffff427224 */ /* 0x000fe400078e0023 */
[----:B------:R-:W-:Y:S08]  /*39790*/  HMMA.1688.F32.TF32 R32, R212, R10, R72 ;  /* 0x0000000ad420723c */ /* 0x000ff00000081048 */
[----:B------:R-:W-:Y:S01]  /*397a0*/  HMMA.1688.F32.TF32 R72, R40, R18, R188 ;  /* 0x000000122848723c */ /* 0x000fe200000810bc */
[----:B------:R-:W-:Y:S04]  /*397b0*/  STL.64 [R1+0x180], R36 ;  /* 0x0001802401007387 */ /* 0x000fe80000100a00 */
[----:B------:R-:W-:Y:S03]  /*397c0*/  STL.64 [R1+0x188], R38 ;  /* 0x0001882601007387 */ /* 0x000fe60000100a00 */
[----:B------:R-:W-:Y:S01]  /*397d0*/  HMMA.1688.F32.TF32 R192, R212, R222, R80 ;  /* 0x000000ded4c0723c */ /* 0x000fe20000081050 */
[----:B------:R-:W-:Y:S04]  /*397e0*/  LDS R36, [R2+0x9180] ;  /* 0x0091800002247984 */ /* 0x000fe80000000800 */
[----:B------:R-:W-:Y:S03]  /*397f0*/  LDS R38, [R2+0x9980] ;  /* 0x0099800002267984 */ /* 0x000fe60000000800 */
[C---:B------:R-:W-:Y:S01]  /*39800*/  HMMA.1688.F32.TF32 R80, R40.reuse, R30, R180 ;  /* 0x0000001e2850723c */ /* 0x040fe200000810b4 */
[----:B------:R-:W-:Y:S04]  /*39810*/  LDS R37, [R0+0x9180] ;  /* 0x0091800000257984 */ /* 0x000fe80000000800 */
[----:B------:R-:W1:Y:S04]  /*39820*/  LDS R39, [R0+0x9980] ;  /* 0x0099800000277984 */ /* 0x000e680000000800 */
[----:B------:R-:W-:Y:S04]  /*39830*/  STL.64 [R1+0x340], R72 ;  /* 0x0003404801007387 */ /* 0x000fe80000100a00 */
[----:B------:R2:W-:Y:S04]  /*39840*/  STL.64 [R1+0x348], R74 ;  /* 0x0003484a01007387 */ /* 0x0005e80000100a00 */
[----:B------:R-:W-:Y:S04]  /*39850*/  STL.64 [R1+0x330], R60 ;  /* 0x0003303c01007387 */ /* 0x000fe80000100a00 */
[----:B------:R3:W-:Y:S01]  /*39860*/  STL.64 [R1+0x338], R62 ;  /* 0x0003383e01007387 */ /* 0x0007e20000100a00 */
[C---:B--2---:R-:W-:Y:S08]  /*39870*/  HMMA.1688.F32.TF32 R72, R40.reuse, R26, R88 ;  /* 0x0000001a2848723c */ /* 0x044ff00000081058 */
[C---:B---3--:R-:W-:Y:S01]  /*39880*/  HMMA.1688.F32.TF32 R60, R40.reuse, R14, R184 ;  /* 0x0000000e283c723c */ /* 0x048fe200000810b8 */
[----:B------:R-:W-:Y:S04]  /*39890*/  STL.64 [R1+0x320], R80 ;  /* 0x0003205001007387 */ /* 0x000fe80000100a00 */
[----:B------:R2:W-:Y:S10]  /*398a0*/  STL.64 [R1+0x328], R82 ;  /* 0x0003285201007387 */ /* 0x0005f40000100a00 */
[----:B------:R-:W-:Y:S04]  /*398b0*/  STL.64 [R1+0x310], R72 ;  /* 0x0003104801007387 */ /* 0x000fe80000100a00 */
[----:B------:R3:W-:Y:S01]  /*398c0*/  STL.64 [R1+0x318], R74 ;  /* 0x0003184a01007387 */ /* 0x0007e20000100a00 */
[C---:B--2---:R-:W-:Y:S03]  /*398d0*/  HMMA.1688.F32.TF32 R80, R40.reuse, R10, R92 ;  /* 0x0000000a2850723c */ /* 0x044fe6000008105c */
[----:B------:R-:W-:Y:S04]  /*398e0*/  STL.64 [R1+0x300], R60 ;  /* 0x0003003c01007387 */ /* 0x000fe80000100a00 */
[----:B------:R2:W-:Y:S01]  /*398f0*/  STL.64 [R1+0x308], R62 ;  /* 0x0003083e01007387 */ /* 0x0005e20000100a00 */
[----:B---3--:R-:W-:Y:S08]  /*39900*/  HMMA.1688.F32.TF32 R72, R40, R218, R96 ;  /* 0x000000da2848723c */ /* 0x008ff00000081060 */
[----:B-1----:R-:W-:Y:S01]  /*39910*/  HMMA.1688.F32.TF32 R180, R36, R10, R156 ;  /* 0x0000000a24b4723c */ /* 0x002fe2000008109c */
[----:B------:R-:W-:Y:S01]  /*39920*/  IMAD.MOV.U32 R84, RZ, RZ, R177 ;  /* 0x000000ffff547224 */ /* 0x000fe200078e00b1 */
[----:B------:R-:W-:Y:S01]  /*39930*/  MOV R85, R178 ;  /* 0x000000b200557202 */ /* 0x000fe20000000f00 */
[----:B------:R-:W-:-:S02]  /*39940*/  IMAD.MOV.U32 R86, RZ, RZ, R179 ;  /* 0x000000ffff567224 */ /* 0x000fc400078e00b3 */
[----:B------:R-:W-:Y:S01]  /*39950*/  IMAD.MOV.U32 R87, RZ, RZ, R252 ;  /* 0x000000ffff577224 */ /* 0x000fe200078e00fc */
[----:B------:R-:W-:Y:S01]  /*39960*/  MOV R247, R33 ;  /* 0x0000002100f77202 */ /* 0x000fe20000000f00 */
[----:B------:R-:W-:Y:S01]  /*39970*/  IMAD.MOV.U32 R246, RZ, RZ, R32 ;  /* 0x000000fffff67224 */ /* 0x000fe200078e0020 */
[----:B--2---:R-:W-:Y:S01]  /*39980*/  HMMA.1688.F32.TF32 R60, R40, R222, R100 ;  /* 0x000000de283c723c */ /* 0x004fe20000081064 */
[----:B------:R-:W-:Y:S02]  /*39990*/  IMAD.MOV.U32 R6, RZ, RZ, R34 ;  /* 0x000000ffff067224 */ /* 0x000fe400078e0022 */
[----:B------:R-:W-:Y:S01]  /*399a0*/  IMAD.MOV.U32 R3, RZ, RZ, R35 ;  /* 0x000000ffff037224 */ /* 0x000fe200078e0023 */
[----:B------:R-:W-:Y:S01]  /*399b0*/  MOV R91, R216 ;  /* 0x000000d8005b7202 */ /* 0x000fe20000000f00 */
[----:B------:R-:W-:Y:S01]  /*399c0*/  IMAD.MOV.U32 R90, RZ, RZ, R217 ;  /* 0x000000ffff5a7224 */ /* 0x000fe200078e00d9 */
[----:B------:R-:W-:Y:S01]  /*399d0*/  MOV R88, R221 ;  /* 0x000000dd00587202 */ /* 0x000fe20000000f00 */
[----:B------:R-:W-:Y:S01]  /*399e0*/  IMAD.MOV.U32 R89, RZ, RZ, R220 ;  /* 0x000000ffff597224 */ /* 0x000fe200078e00dc */
[----:B------:R-:W-:Y:S01]  /*399f0*/  HMMA.1688.F32.TF32 R40, R44, R18, R104 ;  /* 0x000000122c28723c */ /* 0x000fe20000081068 */
[----:B------:R-:W-:Y:S04]  /*39a00*/  STL.64 [R1+0x2f0], R80 ;  /* 0x0002f05001007387 */ /* 0x000fe80000100a00 */
[----:B------:R-:W-:Y:S04]  /*39a10*/  STL.64 [R1+0x2f8], R82 ;  /* 0x0002f85201007387 */ /* 0x000fe80000100a00 */
[----:B------:R1:W-:Y:S01]  /*39a20*/  STL.64 [R1+0x2e0], R72 ;  /* 0x0002e04801007387 */ /* 0x0003e20000100a00 */
[----:B------:R-:W-:Y:S01]  /*39a30*/  HMMA.1688.F32.TF32 R184, R36, R218, R160 ;  /* 0x000000da24b8723c */ /* 0x000fe200000810a0 */
[----:B------:R-:W-:Y:S01]  /*39a40*/  IMAD.MOV.U32 R71, RZ, RZ, R58 ;  /* 0x000000ffff477224 */ /* 0x000fe200078e003a */
[----:B------:R-:W-:Y:S01]  /*39a50*/  MOV R70, R59 ;  /* 0x0000003b00467202 */ /* 0x000fe20000000f00 */
[----:B------:R-:W-:Y:S04]  /*39a60*/  LDS R92, [R4+0xa080] ;  /* 0x00a08000045c7984 */ /* 0x000fe80000000800 */
        /* <DEDUP_REMOVED lines=8> */
[----:B------:R2:W-:Y:S01]  /*39af0*/  STL.64 [R1+0x2e8], R74 ;  /* 0x0002e84a01007387 */ /* 0x0005e20000100a00 */
[----:B-1----:R-:W-:Y:S01]  /*39b00*/  MOV R72, R225 ;  /* 0x000000e100487202 */ /* 0x002fe20000000f00 */
[----:B------:R-:W-:Y:S02]  /*39b10*/  IMAD.MOV.U32 R73, RZ, RZ, R226 ;  /* 0x000000ffff497224 */ /* 0x000fe400078e00e2 */
[----:B------:R1:W-:Y:S04]  /*39b20*/  STL.64 [R1+0x29e0], R182 ;  /* 0x0029e0b601007387 */ /* 0x0003e80000100a00 */
[----:B------:R-:W-:Y:S01]  /*39b30*/  STL.64 [R1+0x29d8], R180 ;  /* 0x0029d8b401007387 */ /* 0x000fe20000100a00 */
[----:B------:R-:W-:-:S03]  /*39b40*/  IMAD.MOV.U32 R80, RZ, RZ, R201 ;  /* 0x000000ffff507224 */ /* 0x000fc600078e00c9 */
[----:B------:R-:W3:Y:S01]  /*39b50*/  LDL.LU R225, [R1+0x2a3c] ;  /* 0x002a3c0001e17983 */ /* 0x000ee20000300800 */
[----:B--2---:R-:W-:Y:S01]  /*39b60*/  IMAD.MOV.U32 R74, RZ, RZ, R227 ;  /* 0x000000ffff4a7224 */ /* 0x004fe200078e00e3 */
[----:B------:R-:W-:Y:S02]  /*39b70*/  MOV R75, R200 ;  /* 0x000000c8004b7202 */ /* 0x000fe40000000f00 */
[----:B------:R-:W3:Y:S01]  /*39b80*/  LDL.LU R226, [R1+0x2a38] ;  /* 0x002a380001e27983 */ /* 0x000ee20000300800 */
[----:B------:R-:W-:-:S03]  /*39b90*/  IMAD.MOV.U32 R81, RZ, RZ, R202 ;  /* 0x000000ffff517224 */ /* 0x000fc600078e00ca */
[----:B------:R-:W3:Y:S01]  /*39ba0*/  LDL.LU R227, [R1+0x2a34] ;  /* 0x002a340001e37983 */ /* 0x000ee20000300800 */
[----:B------:R-:W-:-:S03]  /*39bb0*/  MOV R82, R203 ;  /* 0x000000cb00527202 */ /* 0x000fc60000000f00 */
[----:B------:R-:W2:Y:S01]  /*39bc0*/  LDL.LU R200, [R1+0x2a30] ;  /* 0x002a300001c87983 */ /* 0x000ea20000300800 */
[----:B------:R-:W-:-:S03]  /*39bd0*/  IMAD.MOV.U32 R83, RZ, RZ, R176 ;  /* 0x000000ffff537224 */ /* 0x000fc600078e00b0 */
[----:B------:R-:W2:Y:S04]  /*39be0*/  LDL.LU R201, [R1+0x2a2c] ;  /* 0x002a2c0001c97983 */ /* 0x000ea80000300800 */
[----:B------:R-:W2:Y:S04]  /*39bf0*/  LDL.LU R202, [R1+0x2a28] ;  /* 0x002a280001ca7983 */ /* 0x000ea80000300800 */
[----:B------:R-:W2:Y:S01]  /*39c00*/  LDL.LU R203, [R1+0x2a24] ;  /* 0x002a240001cb7983 */ /* 0x000ea20000300800 */
[----:B------:R-:W-:-:S03]  /*39c10*/  MOV R107, R40 ;  /* 0x00000028006b7202 */ /* 0x000fc60000000f00 */
[----:B------:R-:W4:Y:S01]  /*39c20*/  LDL.LU R176, [R1+0x2a20] ;  /* 0x002a200001b07983 */ /* 0x000f220000300800 */
[----:B------:R-:W-:Y:S01]  /*39c30*/  IMAD.MOV.U32 R106, RZ, RZ, R41 ;  /* 0x000000ffff6a7224 */ /* 0x000fe200078e0029 */
[----:B------:R-:W-:Y:S02]  /*39c40*/  MOV R104, R43 ;  /* 0x0000002b00687202 */ /* 0x000fe40000000f00 */
[----:B------:R-:W4:Y:S01]  /*39c50*/  LDL.LU R177, [R1+0x2a1c] ;  /* 0x002a1c0001b17983 */ /* 0x000f220000300800 */
[----:B------:R-:W-:-:S03]  /*39c60*/  IMAD.MOV.U32 R105, RZ, RZ, R42 ;  /* 0x000000ffff697224 */ /* 0x000fc600078e002a */
[----:B------:R-:W4:Y:S01]  /*39c70*/  LDL.LU R178, [R1+0x2a18] ;  /* 0x002a180001b27983 */ /* 0x000f220000300800 */
[C---:B------:R-:W-:Y:S03]  /*39c80*/  HMMA.1688.F32.TF32 R40, R44.reuse, R30, R112 ;  /* 0x0000001e2c28723c */ /* 0x040fe60000081070 */
[----:B------:R-:W4:Y:S04]  /*39c90*/  LDL.LU R179, [R1+0x2a14] ;  /* 0x002a140001b37983 */ /* 0x000f280000300800 */
[----:B------:R-:W2:Y:S11]  /*39ca0*/  LDL.LU R252, [R1+0x2a10] ;  /* 0x002a100001fc7983 */ /* 0x000eb60000300800 */
[----:B------:R-:W-:Y:S06]  /*39cb0*/  @!UPT UIADD3 URZ, URZ, URZ, URZ ;  /* 0x0000003f3f3ff290 */ /* 0x000fec000fffe03f */
        /* <DEDUP_REMOVED lines=32> */
[----:B------:R-:W-:Y:S11]  /*39ec0*/  HMMA.1688.F32.TF32 R40, R44, R222, R132 ;  /* 0x000000de2c28723c */ /* 0x000ff60000081084 */
        /* <DEDUP_REMOVED lines=21> */
[----:B------:R-:W-:Y:S11]  /*3a020*/  HMMA.1688.F32.TF32 R32, R212, R218, R76 ;  /* 0x000000dad420723c */ /* 0x000ff6000008104c */
[----:B------:R-:W-:Y:S05]  /*3a030*/  @!UPT UIADD3 URZ, URZ, URZ, URZ ;  /* 0x0000003f3f3ff290 */ /* 0x000fea000fffe03f */
[----:B------:R-:W-:Y:S01]  /*3a040*/  MOV R139, R40 ;  /* 0x00000028008b7202 */ /* 0x000fe20000000f00 */
[----:B------:R-:W-:Y:S01]  /*3a050*/  IMAD.MOV.U32 R138, RZ, RZ, R41 ;  /* 0x000000ffff8a7224 */ /* 0x000fe200078e0029 */
[----:B------:R-:W-:Y:S01]  /*3a060*/  MOV R136, R43 ;  /* 0x0000002b00887202 */ /* 0x000fe20000000f00 */
[----:B------:R-:W-:Y:S02]  /*3a070*/  IMAD.MOV.U32 R137, RZ, RZ, R42 ;  /* 0x000000ffff897224 */ /* 0x000fe400078e002a */
[----:B------:R-:W-:Y:S03]  /*3a080*/  HMMA.1688.F32.TF32 R40, R36, R26, R148 ;  /* 0x0000001a2428723c */ /* 0x000fe60000081094 */
[----:B------:R-:W-:Y:S01]  /*3a090*/  MOV R79, R32 ;  /* 0x00000020004f7202 */ /* 0x000fe20000000f00 */
[----:B------:R-:W-:Y:S01]  /*3a0a0*/  IMAD.MOV.U32 R78, RZ, RZ, R33 ;  /* 0x000000ffff4e7224 */ /* 0x000fe200078e0021 */
[----:B------:R-:W-:Y:S01]  /*3a0b0*/  MOV R76, R35 ;  /* 0x00000023004c7202 */ /* 0x000fe20000000f00 */
[----:B------:R-:W-:Y:S01]  /*3a0c0*/  IMAD.MOV.U32 R77, RZ, RZ, R34 ;  /* 0x000000ffff4d7224 */ /* 0x000fe200078e0022 */
[----:B------:R-:W-:Y:S04]  /*3a0d0*/  LDS R32, [R4+0x9180] ;  /* 0x0091800004207984 */ /* 0x000fe80000000800 */
[----:B------:R-:W-:Y:S04]  /*3a0e0*/  LDS R34, [R4+0x9980] ;  /* 0x0099800004227984 */ /* 0x000fe80000000800 */
[----:B------:R-:W-:Y:S04]  /*3a0f0*/  LDS R33, [R5+0x9180] ;  /* 0x0091800005217984 */ /* 0x000fe80000000800 */
[----:B------:R-:W1:Y:S05]  /*3a100*/  LDS R35, [R5+0x9980] ;  /* 0x0099800005237984 */ /* 0x000e6a0000000800 */
[----:B------:R-:W-:Y:S01]  /*3a110*/  IMAD.MOV.U32 R143, RZ, RZ, R40 ;  /* 0x000000ffff8f7224 */ /* 0x000fe200078e0028 */
[----:B------:R-:W-:Y:S01]  /*3a120*/  MOV R141, R42 ;  /* 0x0000002a008d7202 */ /* 0x000fe20000000f00 */
[----:B------:R-:W-:-:S02]  /*3a130*/  IMAD.MOV.U32 R142, RZ, RZ, R41 ;  /* 0x000000ffff8e7224 */ /* 0x000fc400078e0029 */
        /* <DEDUP_REMOVED lines=8> */
[----:B------:R-:W-:Y:S01]  /*3a1c0*/  HMMA.1688.F32.TF32 R40, R36, R222, R164 ;  /* 0x000000de2428723c */ /* 0x000fe200000810a4 */
[----:B-1----:R-:W-:Y:S02]  /*3a1d0*/  IMAD.MOV.U32 R182, RZ, RZ, R17 ;  /* 0x000000ffffb67224 */ /* 0x002fe400078e0011 */
[----:B------:R-:W-:-:S05]  /*3a1e0*/  IMAD.MOV.U32 R183, RZ, RZ, R16 ;  /* 0x000000ffffb77224 */ /* 0x000fca00078e0010 */
[----:B------:R-:W-:Y:S01]  /*3a1f0*/  HMMA.1688.F32.TF32 R36, R32, R18, R168 ;  /* 0x000000122024723c */ /* 0x000fe200000810a8 */
[----:B--2---:R-:W-:Y:S11]  /*3a200*/  LDSM.16.M88.4 R16, [R252+0x22100] ;  /* 0x02210000fc10783b */ /* 0x004ff60000000200 */
[----:B------:R-:W-:Y:S04]  /*3a210*/  @!UPT UIADD3 URZ, URZ, URZ, URZ ;  /* 0x0000003f3f3ff290 */ /* 0x000fe8000fffe03f */
[----:B------:R-:W-:Y:S01]  /*3a220*/  MOV R151, R40 ;  /* 0x0000002800977202 */ /* 0x000fe20000000f00 */
[----:B------:R-:W-:Y:S01]  /*3a230*/  IMAD.MOV.U32 R150, RZ, RZ, R41 ;  /* 0x000000ffff967224 */ /* 0x000fe200078e0029 */
[----:B------:R-:W-:Y:S01]  /*3a240*/  MOV R148, R43 ;  /* 0x0000002b00947202 */ /* 0x000fe20000000f00 */
[----:B------:R-:W-:Y:S01]  /*3a250*/  IMAD.MOV.U32 R149, RZ, RZ, R42 ;  /* 0x000000ffff957224 */ /* 0x000fe200078e002a */
[----:B------:R-:W-:Y:S04]  /*3a260*/  LDS R40, [R2+0xa000] ;  /* 0x00a0000002287984 */ /* 0x000fe80000000800 */
[----:B------:R-:W-:Y:S04]  /*3a270*/  LDS R42, [R2+0xa800] ;  /* 0x00a80000022a7984 */ /* 0x000fe80000000800 */
[----:B------:R-:W-:Y:S04]  /*3a280*/  LDS R41, [R0+0xa000] ;  /* 0x00a0000000297984 */ /* 0x000fe80000000800 */
[----:B------:R-:W1:Y:S01]  /*3a290*/  LDS R43, [R0+0xa800] ;  /* 0x00a80000002b7984 */ /* 0x000e620000000800 */
[----:B------:R-:W-:Y:S01]  /*3a2a0*/  IMAD.MOV.U32 R155, RZ, RZ, R36 ;  /* 0x000000ffff9b7224 */ /* 0x000fe200078e0024 */
[----:B------:R-:W-:Y:S01]  /*3a2b0*/  MOV R153, R38 ;  /* 0x0000002600997202 */ /* 0x000fe20000000f00 */
[----:B------:R-:W-:-:S02]  /*3a2c0*/  IMAD.MOV.U32 R154, RZ, RZ, R37 ;  /* 0x000000ffff9a7224 */ /* 0x000fc400078e0025 */
[----:B------:R-:W-:Y:S02]  /*3a2d0*/  IMAD.MOV.U32 R152, RZ, RZ, R39 ;  /* 0x000000ffff987224 */ /* 0x000fe400078e0027 */
[C---:B------:R-:W-:Y:S01]  /*3a2e0*/  HMMA.1688.F32.TF32 R36, R32.reuse, R22, R172 ;  /* 0x000000162024723c */ /* 0x040fe200000810ac */
[----:B------:R-:W-:Y:S01]  /*3a2f0*/  IMAD.MOV.U32 R180, RZ, RZ, R21 ;  /* 0x000000ffffb47224 */ /* 0x000fe200078e0015 */
[----:B------:R-:W-:Y:S02]  /*3a300*/  MOV R181, R20 ;  /* 0x0000001400b57202 */ /* 0x000fe40000000f00 */
[----:B------:R-:W2:Y:S01]  /*3a310*/  LDSM.16.M88.4 R20, [R252+0x23100] ;  /* 0x02310000fc14783b */ /* 0x000ea20000000200 */
[----:B------:R-:W-:Y:S01]  /*3a320*/  IMAD.MOV.U32 R44, RZ, RZ, R29 ;  /* 0x000000ffff2c7224 */ /* 0x000fe200078e001d */
[----:B------:R-:W-:Y:S01]  /*3a330*/  MOV R46, R25 ;  /* 0x00000019002e7202 */ /* 0x000fe20000000f00 */
[----:B------:R-:W-:Y:S01]  /*3a340*/  IMAD.MOV.U32 R45, RZ, RZ, R28 ;  /* 0x000000ffff2d7224 */ /* 0x000fe200078e001c */
[----:B------:R-:W-:Y:S01]  /*3a350*/  MOV R160, R13 ;  /* 0x0000000d00a07202 */ /* 0x000fe20000000f00 */
[----:B------:R-:W-:Y:S01]  /*3a360*/  IMAD.MOV.U32 R47, RZ, RZ, R24 ;  /* 0x000000ffff2f7224 */ /* 0x000fe200078e0018 */
[----:B---3--:R-:W-:Y:S01]  /*3a370*/  HMMA.1688.F32.TF32 R208, R32, R14, R224 ;  /* 0x0000000e20d0723c */ /* 0x008fe200000810e0 */
[----:B------:R-:W-:-:S02]  /*3a380*/  IMAD.MOV.U32 R161, RZ, RZ, R12 ;  /* 0x000000ffffa17224 */ /* 0x000fc400078e000c */
[----:B------:R-:W3:Y:S05]  /*3a390*/  LDSM.16.M88.4 R12, [R252+0x21100] ;  /* 0x02110000fc0c783b */ /* 0x000eea0000000200 */
[C---:B------:R-:W-:Y:S08]  /*3a3a0*/  HMMA.1688.F32.TF32 R216, R32.reuse, R218, R232 ;  /* 0x000000da20d8723c */ /* 0x040ff000000810e8 */
[----:B------:R-:W-:Y:S01]  /*3a3b0*/  HMMA.1688.F32.TF32 R204, R32, R26, R200 ;  /* 0x0000001a20cc723c */ /* 0x000fe200000810c8 */
[----:B------:R-:W2:Y:S01]  /*3a3c0*/  LDSM.16.M88.4 R24, [R252+0x24100] ;  /* 0x02410000fc18783b */ /* 0x000ea20000000200 */
[----:B------:R-:W-:Y:S01]  /*3a3d0*/  IMAD.MOV.U32 R159, RZ, RZ, R36 ;  /* 0x000000ffff9f7224 */ /* 0x000fe200078e0024 */
[----:B------:R-:W-:Y:S01]  /*3a3e0*/  MOV R158, R37 ;  /* 0x00000025009e7202 */ /* 0x000fe20000000f00 */
[----:B------:R-:W-:-:S04]  /*3a3f0*/  IMAD.MOV.U32 R157, RZ, RZ, R38 ;  /* 0x000000ffff9d7224 */ /* 0x000fc800078e0026 */
[----:B----4-:R-:W-:Y:S01]  /*3a400*/  HMMA.1688.F32.TF32 R236, R32, R30, R176 ;  /* 0x0000001e20ec723c */ /* 0x010fe200000810b0 */
[----:B------:R-:W4:Y:S01]  /*3a410*/  LDSM.16.M88.4 R28, [R252+0x25100] ;  /* 0x02510000fc1c783b */ /* 0x000f220000000200 */
[----:B------:R-:W-:-:S03]  /*3a420*/  IMAD.MOV.U32 R156, RZ, RZ, R39 ;  /* 0x000000ffff9c7224 */ /* 0x000fc600078e0027 */
[----:B------:R-:W-:Y:S03]  /*3a430*/  LDSM.16.M88.4 R36, [R252+0x27100] ;  /* 0x02710000fc24783b */ /* 0x000fe60000000200 */
[----:B------:R-:W-:Y:S08]  /*3a440*/  HMMA.1688.F32.TF32 R220, R32, R222, R196 ;  /* 0x000000de20dc723c */ /* 0x000ff000000810c4 */
[----:B-1----:R-:W-:Y:S08]  /*3a450*/  HMMA.1688.F32.TF32 R44, R40, R16, R44 ;  /* 0x00000010282c723c */ /* 0x002ff0000008102c */
[----:B------:R-:W-:Y:S01]  /*3a460*/  HMMA.1688.F32.TF32 R212, R32, R10, R228 ;  /* 0x0000000a20d4723c */ /* 0x000fe200000810e4 */
[----:B------:R-:W1:Y:S04]  /*3a470*/  LDSM.16.M88.4 R32, [R252+0x26100] ;  /* 0x02610000fc20783b */ /* 0x000e680000000200 */
[----:B------:R2:W-:Y:S04]  /*3a480*/  STL [R1+0x29d4], R217 ;  /* 0x0029d4d901007387 */ /* 0x0005e80000100800 */
[----:B------:R3:W-:Y:S04]  /*3a490*/  STL [R1+0x29d0], R218 ;  /* 0x0029d0da01007387 */ /* 0x0007e80000100800 */
[----:B------:R4:W-:Y:S03]  /*3a4a0*/  STL [R1+0x29cc], R219 ;  /* 0x0029ccdb01007387 */ /* 0x0009e60000100800 */
[----:B--2---:R-:W-:Y:S01]  /*3a4b0*/  MOV R217, R44 ;  /* 0x0000002c00d97202 */ /* 0x004fe20000000f00 */
[----:B------:R2:W-:Y:S01]  /*3a4c0*/  STL [R1+0x29c8], R223 ;  /* 0x0029c8df01007387 */ /* 0x0005e20000100800 */
[----:B---3--:R-:W-:-:S02]  /*3a4d0*/  IMAD.MOV.U32 R218, RZ, RZ, R45 ;  /* 0x000000ffffda7224 */ /* 0x008fc400078e002d */
[----:B----4-:R-:W-:Y:S01]  /*3a4e0*/  IMAD.MOV.U32 R219, RZ, RZ, R46 ;  /* 0x000000ffffdb7224 */ /* 0x010fe200078e002e */
[----:B--2---:R-:W-:Y:S02]  /*3a4f0*/  MOV R223, R47 ;  /* 0x0000002f00df7202 */ /* 0x004fe40000000f00 */
[----:B------:R-:W-:Y:S01]  /*3a500*/  HMMA.1688.F32.TF32 R44, R40, R20, R88 ;  /* 0x00000014282c723c */ /* 0x000fe20000081058 */
[----:B------:R2:W-:Y:S04]  /*3a510*/  STL [R1+0x29c4], R15 ;  /* 0x0029c40f01007387 */ /* 0x0005e80000100800 */
        /* <DEDUP_REMOVED lines=8> */
[----:B-1----:R-:W-:Y:S04]  /*3a5a0*/  STL [R1+0x29b0], R34 ;  /* 0x0029b02201007387 */ /* 0x002fe80000100800 */
[----:B------:R-:W-:Y:S04]  /*3a5b0*/  STL [R1+0x29a4], R35 ;  /* 0x0029a42301007387 */ /* 0x000fe80000100800 */
[----:B------:R-:W-:Y:S01]  /*3a5c0*/  STL [R1+0x2998], R38 ;  /* 0x0029982601007387 */ /* 0x000fe20000100800 */
[----:B--2---:R-:W-:-:S03]  /*3a5d0*/  IMAD.MOV.U32 R15, RZ, RZ, R44 ;  /* 0x000000ffff0f7224 */ /* 0x004fc600078e002c */
[----:B------:R-:W-:Y:S01]  /*3a5e0*/  STL [R1+0x2994], R39 ;  /* 0x0029942701007387 */ /* 0x000fe20000100800 */
[----:B---3--:R-:W-:-:S03]  /*3a5f0*/  IMAD.MOV.U32 R18, RZ, RZ, R47 ;  /* 0x000000ffff127224 */ /* 0x008fc600078e002f */
[----:B------:R-:W-:Y:S04]  /*3a600*/  STL [R1+0x2724], R252 ;  /* 0x002724fc01007387 */ /* 0x000fe80000100800 */
[----:B------:R-:W-:Y:S04]  /*3a610*/  STL [R1+0xb4], R45 ;  /* 0x0000b42d01007387 */ /* 0x000fe80000100800 */
[----:B------:R1:W-:Y:S02]  /*3a620*/  STL [R1+0xb8], R46 ;  /* 0x0000b82e01007387 */ /* 0x0003e40000100800 */
[C---:B-1----:R-:W-:Y:S11]  /*3a630*/  HMMA.1688.F32.TF32 R44, R40.reuse, R24, R84 ;  /* 0x00000018282c723c */ /* 0x042ff60000081054 */
[----:B------:R-:W-:Y:S11]  /*3a640*/  @!UPT UIADD3 URZ, URZ, URZ, URZ ;  /* 0x0000003f3f3ff290 */ /* 0x000ff6000fffe03f */
[----:B------:R-:W-:Y:S01]  /*3a650*/  @!UPT UIADD3 URZ, URZ, URZ, URZ ;  /* 0x0000003f3f3ff290 */ /* 0x000fe2000fffe03f */
[----:B------:R-:W-:Y:S01]  /*3a660*/  STL [R1+0xa4], R45 ;  /* 0x0000a42d01007387 */ /* 0x000fe20000100800 */
[----:B------:R-:W-:Y:S01]  /*3a670*/  MOV R19, R44 ;  /* 0x0000002c00137202 */ /* 0x000fe20000000f00 */
[----:B------:R-:W-:Y:S02]  /*3a680*/  IMAD.MOV.U32 R22, RZ, RZ, R47 ;  /* 0x000000ffff167224 */ /* 0x000fe400078e002f */
[----:B------:R1:W-:Y:S02]  /*3a690*/  STL [R1+0xa8], R46 ;  /* 0x0000a82e01007387 */ /* 0x0003e40000100800 */
[----:B-1----:R-:W-:Y:S11]  /*3a6a0*/  HMMA.1688.F32.TF32 R44, R40, R28, R80 ;  /* 0x0000001c282c723c */ /* 0x002ff60000081050 */
[----:B------:R-:W-:Y:S11]  /*3a6b0*/  @!UPT UIADD3 URZ, URZ, URZ, URZ ;  /* 0x0000003f3f3ff290 */ /* 0x000ff6000fffe03f */
[----:B------:R-:W-:Y:S01]  /*3a6c0*/  @!UPT UIADD3 URZ, URZ, URZ, URZ ;  /* 0x0000003f3f3ff290 */ /* 0x000fe2000fffe03f */
[----:B------:R-:W-:Y:S01]  /*3a6d0*/  STL [R1+0x94], R45 ;  /* 0x0000942d01007387 */ /* 0x000fe20000100800 */
[----:B------:R-:W-:-:S03]  /*3a6e0*/  IMAD.MOV.U32 R23, RZ, RZ, R44 ;  /* 0x000000ffff177224 */ /* 0x000fc600078e002c */
[----:B------:R1:W-:Y:S02]  /*3a6f0*/  STL.64 [R1+0x98], R46 ;  /* 0x0000982e01007387 */ /* 0x0003e40000100a00 */
[----:B-1----:R-:W-:Y:S11]  /*3a700*/  HMMA.1688.F32.TF32 R44, R40, R32, R72 ;  /* 0x00000020282c723c */ /* 0x002ff60000081048 */
[----:B------:R-:W-:Y:S11]  /*3a710*/  @!UPT UIADD3 URZ, URZ, URZ, URZ ;  /* 0x0000003f3f3ff290 */ /* 0x000ff6000fffe03f */
[----:B------:R-:W-:Y:S01]  /*3a720*/  @!UPT UIADD3 URZ, URZ, URZ, URZ ;  /* 0x0000003f3f3ff290 */ /* 0x000fe2000fffe03f */
[----:B------:R-:W-:Y:S04]  /*3a730*/  STL [R1+0x80], R44 ;  /* 0x0000802c01007387 */ /* 0x000fe80000100800 */
        /* <DEDUP_REMOVED lines=12> */
[----:B------:R-:W-:Y:S01]  /*3a800*/  IMAD.MOV.U32 R162, RZ, RZ, R9 ;  /* 0x000000ffffa27224 */ /* 0x000fe200078e0009 */
[----:B------:R-:W-:-:S02]  /*3a810*/  MOV R163, R8 ;  /* 0x0000000800a37202 */ /* 0x000fc40000000f00 */
[----:B------:R-:W1:Y:S01]  /*3a820*/  LDSM.16.M88.4 R8, [R252+0x20100] ;  /* 0x02010000fc08783b */ /* 0x000e620000000200 */
[----:B------:R-:W-:Y:S01]  /*3a830*/  MOV R72, R69 ;  /* 0x0000004500487202 */ /* 0x000fe20000000f00 */
[----:B------:R-:W-:Y:S01]  /*3a840*/  IMAD.MOV.U32 R73, RZ, RZ, R68 ;  /* 0x000000ffff497224 */ /* 0x000fe200078e0044 */
[----:B------:R-:W-:Y:S01]  /*3a850*/  MOV R75, R66 ;  /* 0x00000042004b7202 */ /* 0x000fe20000000f00 */
[----:B------:R-:W-:Y:S02]  /*3a860*/  IMAD.MOV.U32 R74, RZ, RZ, R67 ;  /* 0x000000ffff4a7224 */ /* 0x000fe400078e0043 */
[----:B------:R-:W-:Y:S02]  /*3a870*/  IMAD.MOV.U32 R69, RZ, RZ, R64 ;  /* 0x000000ffff457224 */ /* 0x000fe400078e0040 */
[----:B------:R-:W-:Y:S01]  /*3a880*/  IMAD.MOV.U32 R68, RZ, RZ, R65 ;  /* 0x000000ffff447224 */ /* 0x000fe200078e0041 */
[----:B------:R-:W-:Y:S01]  /*3a890*/  MOV R65, R56 ;  /* 0x0000003800417202 */ /* 0x000fe20000000f00 */
[----:B------:R-:W-:-:S02]  /*3a8a0*/  IMAD.MOV.U32 R64, RZ, RZ, R57 ;  /* 0x000000ffff407224 */ /* 0x000fc400078e0039 */
[----:B------:R-:W-:Y:S01]  /*3a8b0*/  IMAD.MOV.U32 R67, RZ, RZ, R54 ;  /* 0x000000ffff437224 */ /* 0x000fe200078e0036 */
[----:B------:R-:W-:Y:S01]  /*3a8c0*/  MOV R56, R53 ;  /* 0x0000003500387202 */ /* 0x000fe20000000f00 */
[----:B------:R-:W-:Y:S01]  /*3a8d0*/  IMAD.MOV.U32 R66, RZ, RZ, R55 ;  /* 0x000000ffff427224 */ /* 0x000fe200078e0037 */
[----:B------:R-:W4:Y:S01]  /*3a8e0*/  LDL.LU R54, [R1+0x180] ;  /* 0x0001800001367983 */ /* 0x000f220000300800 */
[----:B------:R-:W-:Y:S02]  /*3a8f0*/  IMAD.MOV.U32 R57, RZ, RZ, R52 ;  /* 0x000000ffff397224 */ /* 0x000fe400078e0034 */
[----:B------:R-:W-:Y:S01]  /*3a900*/  IMAD.MOV.U32 R52, RZ, RZ, R48 ;  /* 0x000000ffff347224 */ /* 0x000fe200078e0030 */
[----:B------:R-:W4:Y:S01]  /*3a910*/  LDL.LU R55, [R1+0x184] ;  /* 0x0001840001377983 */ /* 0x000f220000300800 */
[----:B------:R-:W-:Y:S02]  /*3a920*/  IMAD.MOV.U32 R53, RZ, RZ, R49 ;  /* 0x000000ffff357224 */ /* 0x000fe400078e0031 */
[----:B------:R-:W-:Y:S01]  /*3a930*/  IMAD.MOV.U32 R58, RZ, RZ, R51 ;  /* 0x000000ffff3a7224 */ /* 0x000fe200078e0033 */
[----:B------:R-:W4:Y:S04]  /*3a940*/  LDL.LU R48, [R1+0x188] ;  /* 0x0001880001307983 */ /* 0x000f280000300800 */
[----:B------:R-:W4:Y:S04]  /*3a950*/  LDL.LU R49, [R1+0x18c] ;  /* 0x00018c0001317983 */ /* 0x000f280000300800 */
[----:B------:R-:W4:Y:S01]  /*3a960*/  LDL.LU R51, [R1+0x1a4] ;  /* 0x0001a40001337983 */ /* 0x000f220000300800 */
        /* <DEDUP_REMOVED lines=8> */
[----:B------:R-:W-:Y:S02]  /*3a9f0*/  MOV R59, R50 ;  /* 0x00000032003b7202 */ /* 0x000fe40000000f00 */
[----:B------:R-:W-:-:S04]  /*3aa00*/  MOV R50, R7 ;  /* 0x0000000700327202 */ /* 0x000fc80000000f00 */
[----:B------:R-:W-:Y:S01]  /*3aa10*/  MOV R180, R241 ;  /* 0x000000f100b47202 */ /* 0x000fe20000000f00 */
[----:B------:R-:W-:Y:S01]  /*3aa20*/  IMAD.MOV.U32 R181, RZ, RZ, R240 ;  /* 0x000000ffffb57224 */ /* 0x000fe200078e00f0 */
[----:B--2---:R-:W-:Y:S11]  /*3aa30*/  HMMA.1688.F32.TF32 R40, R40, R36, R88 ;  /* 0x000000242828723c */ /* 0x004ff60000081058 */
        /* <DEDUP_REMOVED lines=8> */
[----:B------:R-:W-:Y:S01]  /*3aac0*/  @!UPT UIADD3 URZ, URZ, URZ, URZ ;  /* 0x0000003f3f3ff290 */ /* 0x000fe2000fffe03f */
[----:B------:R4:W-:Y:S01]  /*3aad0*/  STL.64 [R1+0x60], R40 ;  /* 0x0000602801007387 */ /* 0x0009e20000100a00 */
[----:B------:R-:W-:Y:S01]  /*3aae0*/  IMAD.MOV.U32 R38, RZ, RZ, R42 ;  /* 0x000000ffff267224 */ /* 0x000fe200078e002a */
[----:B------:R-:W-:Y:S02]  /*3aaf0*/  MOV R39, R43 ;  /* 0x0000002b00277202 */ /* 0x000fe40000000f00 */
[----:B----4-:R-:W-:Y:S11]  /*3ab00*/  HMMA.1688.F32.TF32 R40, R248, R12, R80 ;  /* 0x0000000cf828723c */ /* 0x010ff60000081050 */
[----:B------:R-:W-:Y:S11]  /*3ab10*/  @!UPT UIADD3 URZ, URZ, URZ, URZ ;  /* 0x0000003f3f3ff290 */ /* 0x000ff6000fffe03f */
[----:B------:R-:W-:Y:S01]  /*3ab20*/  @!UPT UIADD3 URZ, URZ, URZ, URZ ;  /* 0x0000003f3f3ff290 */ /* 0x000fe2000fffe03f */
[----:B------:R-:W-:Y:S04]  /*3ab30*/  STL.64 [R1+0x50], R40 ;  /* 0x0000502801007387 */ /* 0x000fe80000100a00 */
[----:B------:R1:W-:Y:S04]  /*3ab40*/  STL.64 [R1+0x58], R42 ;  /* 0x0000582a01007387 */ /* 0x0003e80000100a00 */
[----:B------:R-:W2:Y:S04]  /*3ab50*/  LDL.LU R241, [R1+0x2a0c] ;  /* 0x002a0c0001f17983 */ /* 0x000ea80000300800 */
[----:B------:R-:W3:Y:S01]  /*3ab60*/  LDL.LU R240, [R1+0x2a08] ;  /* 0x002a080001f07983 */ /* 0x000ee20000300800 */
[----:B------:R-:W-:Y:S01]  /*3ab70*/  IMAD.MOV.U32 R82, RZ, RZ, R74 ;  /* 0x000000ffff527224 */ /* 0x000fe200078e004a */
[----:B------:R-:W-:Y:S01]  /*3ab80*/  MOV R74, R66 ;  /* 0x00000042004a7202 */ /* 0x000fe20000000f00 */
[----:B------:R-:W-:-:S02]  /*3ab90*/  IMAD.MOV.U32 R83, RZ, RZ, R75 ;  /* 0x000000ffff537224 */ /* 0x000fc400078e004b */
[----:B------:R-:W-:Y:S02]  /*3aba0*/  IMAD.MOV.U32 R75, RZ, RZ, R67 ;  /* 0x000000ffff4b7224 */ /* 0x000fe400078e0043 */
[----:B------:R-:W-:Y:S01]  /*3abb0*/  IMAD.MOV.U32 R66, RZ, RZ, R58 ;  /* 0x000000ffff427224 */ /* 0x000fe200078e003a */
[----:B------:R-:W-:Y:S01]  /*3abc0*/  MOV R58, R48 ;  /* 0x00000030003a7202 */ /* 0x000fe20000000f00 */
[----:B------:R-:W-:Y:S02]  /*3abd0*/  IMAD.MOV.U32 R67, RZ, RZ, R59 ;  /* 0x000000ffff437224 */ /* 0x000fe400078e003b */
[----:B------:R-:W-:Y:S01]  /*3abe0*/  IMAD.MOV.U32 R59, RZ, RZ, R49 ;  /* 0x000000ffff3b7224 */ /* 0x000fe200078e0031 */
[----:B------:R-:W-:Y:S01]  /*3abf0*/  MOV R49, R51 ;  /* 0x0000003300317202 */ /* 0x000fe20000000f00 */
[----:B------:R-:W-:Y:S02]  /*3ac00*/  IMAD.MOV.U32 R48, RZ, RZ, R50 ;  /* 0x000000ffff307224 */ /* 0x000fe400078e0032 */
[----:B------:R-:W4:Y:S01]  /*3ac10*/  LDL.LU R50, [R1+0x1a8] ;  /* 0x0001a80001327983 */ /* 0x000f220000300800 */
[----:B------:R-:W-:Y:S01]  /*3ac20*/  MOV R34, R45 ;  /* 0x0000002d00227202 */ /* 0x000fe20000000f00 */
[----:B------:R-:W-:-:S02]  /*3ac30*/  IMAD.MOV.U32 R26, RZ, RZ, R46 ;  /* 0x000000ffff1a7224 */ /* 0x000fc400078e002e */
        /* <DEDUP_REMOVED lines=22> */
[----:B------:R-:W4:Y:S04]  /*3ada0*/  LDL.LU R168, [R1] ;  /* 0x0000000001a87983 */ /* 0x000f280000300800 */
[----:B------:R-:W4:Y:S04]  /*3adb0*/  LDL.LU R169, [R1+0x4] ;  /* 0x0000040001a97983 */ /* 0x000f280000300800 */
[----:B------:R-:W4:Y:S04]  /*3adc0*/  LDL.LU R170, [R1+0x8] ;  /* 0x0000080001aa7983 */ /* 0x000f280000300800 */
[----:B------:R-:W4:Y:S04]  /*3add0*/  LDL.LU R171, [R1+0xc] ;  /* 0x00000c0001ab7983 */ /* 0x000f280000300800 */
[----:B------:R-:W4:Y:S04]  /*3ade0*/  LDL.LU R164, [R1+0x250] ;  /* 0x0002500001a47983 */ /* 0x000f280000300800 */
[----:B------:R-:W4:Y:S04]  /*3adf0*/  LDL.LU R165, [R1+0x254] ;  /* 0x0002540001a57983 */ /* 0x000f280000300800 */
[----:B------:R-:W4:Y:S04]  /*3ae00*/  LDL.LU R166, [R1+0x258] ;  /* 0x0002580001a67983 */ /* 0x000f280000300800 */
[----:B------:R-:W4:Y:S01]  /*3ae10*/  LDL.LU R167, [R1+0x25c] ;  /* 0x00025c0001a77983 */ /* 0x000f220000300800 */
[----:B------:R-:W-:Y:S01]  /*3ae20*/  IMAD.MOV.U32 R231, RZ, RZ, R160 ;  /* 0x000000ffffe77224 */ /* 0x000fe200078e00a0 */
[----:B------:R-:W-:Y:S01]  /*3ae30*/  MOV R230, R161 ;  /* 0x000000a100e67202 */ /* 0x000fe20000000f00 */
[----:B------:R-:W-:Y:S01]  /*3ae40*/  IMAD.MOV.U32 R229, RZ, RZ, R162 ;  /* 0x000000ffffe57224 */ /* 0x000fe200078e00a2 */
        /* <DEDUP_REMOVED lines=18> */
[----:B------:R-:W-:-:S02]  /*3af70*/  MOV R76, R68 ;  /* 0x00000044004c7202 */ /* 0x000fc40000000f00 */
[----:B------:R-:W4:Y:S01]  /*3af80*/  LDL.LU R53, [R1+0x194] ;  /* 0x0001940001357983 */ /* 0x000f220000300800 */
[----:B------:R-:W-:Y:S01]  /*3af90*/  IMAD.MOV.U32 R89, RZ, RZ, R78 ;  /* 0x000000ffff597224 */ /* 0x000fe200078e004e */
[----:B------:R-:W-:Y:S01]  /*3afa0*/  MOV R68, R242 ;  /* 0x000000f200447202 */ /* 0x000fe20000000f00 */
[----:B------:R-:W-:Y:S02]  /*3afb0*/  IMAD.MOV.U32 R77, RZ, RZ, R69 ;  /* 0x000000ffff4d7224 */ /* 0x000fe400078e0045 */
[----:B------:R-:W-:Y:S01]  /*3afc0*/  IMAD.MOV.U32 R88, RZ, RZ, R79 ;  /* 0x000000ffff587224 */ /* 0x000fe200078e004f */
[----:B------:R-:W-:Y:S01]  /*3afd0*/  MOV R79, R71 ;  /* 0x00000047004f7202 */ /* 0x000fe20000000f00 */
[----:B------:R-:W-:Y:S02]  /*3afe0*/  IMAD.MOV.U32 R78, RZ, RZ, R70 ;  /* 0x000000ffff4e7224 */ /* 0x000fe400078e0046 */
[----:B------:R-:W-:Y:S01]  /*3aff0*/  IMAD.MOV.U32 R69, RZ, RZ, R243 ;  /* 0x000000ffff457224 */ /* 0x000fe200078e00f3 */
[----:B------:R-:W-:Y:S01]  /*3b000*/  MOV R71, R245 ;  /* 0x000000f500477202 */ /* 0x000fe20000000f00 */
[----:B------:R-:W-:-:S02]  /*3b010*/  IMAD.MOV.U32 R70, RZ, RZ, R244 ;  /* 0x000000ffff467224 */ /* 0x000fc400078e00f4 */
[----:B------:R-:W-:Y:S02]  /*3b020*/  IMAD.MOV.U32 R84, RZ, RZ, R246 ;  /* 0x000000ffff547224 */ /* 0x000fe400078e00f6 */
[----:B------:R-:W-:Y:S02]  /*3b030*/  IMAD.MOV.U32 R85, RZ, RZ, R247 ;  /* 0x000000ffff557224 */ /* 0x000fe400078e00f7 */
[----:B--2---:R-:W-:Y:S02]  /*3b040*/  IMAD.MOV.U32 R55, RZ, RZ, R241 ;  /* 0x000000ffff377224 */ /* 0x004fe400078e00f1 */
[----:B---3--:R-:W-:Y:S02]  /*3b050*/  IMAD.MOV.U32 R54, RZ, RZ, R240 ;  /* 0x000000ffff367224 */ /* 0x008fe400078e00f0 */
        /* <DEDUP_REMOVED lines=8> */
[----:B------:R-:W-:Y:S01]  /*3b0e0*/  MOV R86, R6 ;  /* 0x0000000600567202 */ /* 0x000fe20000000f00 */
[----:B------:R-:W-:Y:S01]  /*3b0f0*/  IMAD.MOV.U32 R87, RZ, RZ, R3 ;  /* 0x000000ffff577224 */ /* 0x000fe200078e0003 */
[----:B-1----:R-:W-:Y:S01]  /*3b100*/  HMMA.1688.F32.TF32 R40, R248, R16, R224 ;  /* 0x00000010f828723c */ /* 0x002fe200000810e0 */
[----:B------:R-:W-:Y:S01]  /*3b110*/  IMAD.MOV.U32 R99, RZ, RZ, R60 ;  /* 0x000000ffff637224 */ /* 0x000fe200078e003c */
[----:B------:R-:W-:Y:S01]  /*3b120*/  MOV R97, R62 ;  /* 0x0000003e00617202 */ /* 0x000fe20000000f00 */
[----:B------:R-:W-:Y:S01]  /*3b130*/  IMAD.MOV.U32 R98, RZ, RZ, R61 ;  /* 0x000000ffff627224 */ /* 0x000fe200078e003d */
[----:B------:R-:W-:Y:S01]  /*3b140*/  LDS R60, [R2+0xa080] ;  /* 0x00a08000023c7984 */ /* 0x000fe20000000800 */
[----:B------:R-:W-:-:S03]  /*3b150*/  IMAD.MOV.U32 R96, RZ, RZ, R63 ;  /* 0x000000ffff607224 */ /* 0x000fc600078e003f */
[----:B------:R-:W-:Y:S04]  /*3b160*/  LDS R62, [R2+0xa880] ;  /* 0x00a88000023e7984 */ /* 0x000fe80000000800 */
[----:B------:R-:W-:Y:S01]  /*3b170*/  LDS R61, [R0+0xa080] ;  /* 0x00a08000003d7984 */ /* 0x000fe20000000800 */
[C---:B----4-:R-:W-:Y:S03]  /*3b180*/  HMMA.1688.F32.TF32 R176, R248.reuse, R24, R176 ;  /* 0x00000018f8b0723c */ /* 0x050fe600000810b0 */
[----:B------:R-:W1:Y:S04]  /*3b190*/  LDS R63, [R0+0xa880] ;  /* 0x00a88000003f7984 */ /* 0x000e680000000800 */
[----:B------:R-:W-:Y:S04]  /*3b1a0*/  LDS R224, [R4+0xa180] ;  /* 0x00a1800004e07984 */ /* 0x000fe80000000800 */
[----:B------:R-:W-:Y:S01]  /*3b1b0*/  IMAD.MOV.U32 R252, RZ, RZ, R41 ;  /* 0x000000fffffc7224 */ /* 0x000fe200078e0029 */
[----:B------:R-:W-:Y:S01]  /*3b1c0*/  MOV R6, R42 ;  /* 0x0000002a00067202 */ /* 0x000fe20000000f00 */
[----:B------:R4:W-:Y:S01]  /*3b1d0*/  STL [R1+0x40], R40 ;  /* 0x0000402801007387 */ /* 0x0009e20000100800 */
[----:B------:R-:W-:Y:S01]  /*3b1e0*/  IMAD.MOV.U32 R3, RZ, RZ, R43 ;  /* 0x000000ffff037224 */ /* 0x000fe200078e002b */
[C---:B------:R-:W-:Y:S02]  /*3b1f0*/  HMMA.1688.F32.TF32 R196, R248.reuse, R20, R200 ;  /* 0x00000014f8c4723c */ /* 0x040fe400000810c8 */
[----:B------:R-:W-:Y:S04]  /*3b200*/  LDS R226, [R4+0xa980] ;  /* 0x00a9800004e27984 */ /* 0x000fe80000000800 */
[----:B------:R-:W-:Y:S02]  /*3b210*/  LDS R225, [R5+0xa180] ;  /* 0x00a1800005e17984 */ /* 0x000fe40000000800 */
[----:B----4-:R-:W-:Y:S02]  /*3b220*/  HMMA.1688.F32.TF32 R40, R248, R28, R172 ;  /* 0x0000001cf828723c */ /* 0x010fe400000810ac */
[----:B------:R4:W-:Y:S04]  /*3b230*/  STL [R1+0x2990], R3 ;  /* 0x0029900301007387 */ /* 0x0009e80000100800 */
[----:B------:R1:W-:Y:S04]  /*3b240*/  STL [R1+0x298c], R252 ;  /* 0x00298cfc01007387 */ /* 0x0003e80000100800 */
[----:B------:R-:W-:Y:S01]  /*3b250*/  STL [R1+0x2988], R6 ;  /* 0x0029880601007387 */ /* 0x000fe20000100800 */
[----:B------:R-:W-:Y:S03]  /*3b260*/  HMMA.1688.F32.TF32 R64, R92, R8, R64 ;  /* 0x000000085c40723c */ /* 0x000fe60000081040 */
[----:B------:R-:W2:Y:S04]  /*3b270*/  LDS R227, [R5+0xa980] ;  /* 0x00a9800005e37984 */ /* 0x000ea80000000800 */
[----:B------:R-:W-:Y:S04]  /*3b280*/  STL.64 [R1+0x30], R196 ;  /* 0x000030c401007387 */ /* 0x000fe80000100a00 */
[----:B------:R-:W-:Y:S04]  /*3b290*/  STL.64 [R1+0x38], R198 ;  /* 0x000038c601007387 */ /* 0x000fe80000100a00 */
[----:B------:R-:W-:Y:S01]  /*3b2a0*/  STL.64 [R1+0x20], R176 ;  /* 0x000020b001007387 */ /* 0x000fe20000100a00 */
[----:B----4-:R-:W-:Y:S01]  /*3b2b0*/  IMAD.MOV.U32 R3, RZ, RZ, R42 ;  /* 0x000000ffff037224 */ /* 0x010fe200078e002a */
[----:B-1----:R-:W-:-:S02]  /*3b2c0*/  MOV R252, R43 ;  /* 0x0000002b00fc7202 */ /* 0x002fc40000000f00 */
[----:B------:R-:W-:Y:S04]  /*3b2d0*/  STL.64 [R1+0x28], R178 ;  /* 0x000028b201007387 */ /* 0x000fe80000100a00 */
[----:B------:R1:W-:Y:S02]  /*3b2e0*/  STL.64 [R1+0x10], R40 ;  /* 0x0000102801007387 */ /* 0x0003e40000100a00 */
[C---:B-1----:R-:W-:Y:S08]  /*3b2f0*/  HMMA.1688.F32.TF32 R40, R248.reuse, R32, R168 ;  /* 0x00000020f828723c */ /* 0x042ff000000810a8 */
[----:B------:R-:W-:Y:S01]  /*3b300*/  HMMA.1688.F32.TF32 R248, R248, R36, R164 ;  /* 0x00000024f8f8723c */ /* 0x000fe200000810a4 */
[----:B------:R-:W-:Y:S01]  /*3b310*/  IMAD.MOV.U32 R176, RZ, RZ, R147 ;  /* 0x000000ffffb07224 */ /* 0x000fe200078e0093 */
[----:B------:R-:W-:Y:S01]  /*3b320*/  MOV R177, R146 ;  /* 0x0000009200b17202 */ /* 0x000fe20000000f00 */
[----:B------:R-:W-:Y:S01]  /*3b330*/  IMAD.MOV.U32 R178, RZ, RZ, R145 ;  /* 0x000000ffffb27224 */ /* 0x000fe200078e0091 */
[----:B------:R-:W-:Y:S01]  /*3b340*/  MOV R147, R112 ;  /* 0x0000007000937202 */ /* 0x000fe20000000f00 */
[----:B------:R-:W-:-:S10]  /*3b350*/  IMAD.MOV.U32 R146, RZ, RZ, R113 ;  /* 0x000000ffff927224 */ /* 0x000fd400078e0071 */
[----:B------:R-:W-:Y:S04]  /*3b360*/  STL [R1+0x4], R41 ;  /* 0x0000042901007387 */ /* 0x000fe80000100800 */
[----:B------:R-:W-:Y:S04]  /*3b370*/  STL.64 [R1+0x8], R42 ;  /* 0x0000082a01007387 */ /* 0x000fe80000100a00 */
[----:B------:R1:W-:Y:S04]  /*3b380*/  STL.64 [R1+0x2980], R250 ;  /* 0x002980fa01007387 */ /* 0x0003e80000100a00 */
[----:B------:R4:W-:Y:S01]  /*3b390*/  STL.64 [R1+0x2978], R248 ;  /* 0x002978f801007387 */ /* 0x0009e20000100a00 */
[----:B------:R-:W-:Y:S01]  /*3b3a0*/  IMAD.MOV.U32 R179, RZ, RZ, R144 ;  /* 0x000000ffffb37224 */ /* 0x000fe200078e0090 */
[----:B------:R-:W-:Y:S01]  /*3b3b0*/  MOV R172, R143 ;  /* 0x0000008f00ac7202 */ /* 0x000fe20000000f00 */
[----:B------:R-:W-:Y:S01]  /*3b3c0*/  IMAD.MOV.U32 R145, RZ, RZ, R114 ;  /* 0x000000ffff917224 */ /* 0x000fe200078e0072 */
[----:B-1----:R-:W-:Y:S01]  /*3b3d0*/  MOV R250, R149 ;  /* 0x0000009500fa7202 */ /* 0x002fe20000000f00 */
[----:B------:R-:W-:-:S02]  /*3b3e0*/  IMAD.MOV.U32 R251, RZ, RZ, R148 ;  /* 0x000000fffffb7224 */ /* 0x000fc400078e0094 */
[----:B----4-:R-:W-:Y:S02]  /*3b3f0*/  IMAD.MOV.U32 R248, RZ, RZ, R151 ;  /* 0x000000fffff87224 */ /* 0x010fe400078e0097 */
[----:B------:R-:W-:Y:S02]  /*3b400*/  IMAD.MOV.U32 R249, RZ, RZ, R150 ;  /* 0x000000fffff97224 */ /* 0x000fe400078e0096 */
[----:B------:R-:W-:Y:S01]  /*3b410*/  IMAD.MOV.U32 R151, RZ, RZ, R116 ;  /* 0x000000ffff977224 */ /* 0x000fe200078e0074 */
[----:B------:R-:W-:Y:S01]  /*3b420*/  MOV R149, R118 ;  /* 0x0000007600957202 */ /* 0x000fe20000000f00 */
[----:B------:R-:W-:Y:S01]  /*3b430*/  IMAD.MOV.U32 R150, RZ, RZ, R117 ;  /* 0x000000ffff967224 */ /* 0x000fe200078e0075 */
[----:B------:R-:W4:Y:S01]  /*3b440*/  LDL.LU R116, [R1+0x2f0] ;  /* 0x0002f00001747983 */ /* 0x000f220000300800 */
[----:B------:R-:W-:-:S03]  /*3b450*/  IMAD.MOV.U32 R148, RZ, RZ, R119 ;  /* 0x000000ffff947224 */ /* 0x000fc600078e0077 */
        /* <DEDUP_REMOVED lines=11> */
[----:B------:R-:W-:Y:S01]  /*3b510*/  IMAD.MOV.U32 R174, RZ, RZ, R141 ;  /* 0x000000ffffae7224 */ /* 0x000fe200078e008d */
[----:B------:R-:W-:Y:S02]  /*3b520*/  HMMA.1688.F32.TF32 R40, R60, R16, R160 ;  /* 0x000000103c28723c */ /* 0x000fe400000810a0 */
[----:B------:R-:W4:Y:S01]  /*3b530*/  LDL.LU R115, [R1+0x30c] ;  /* 0x00030c0001737983 */ /* 0x000f220000300800 */
[----:B------:R-:W-:Y:S01]  /*3b540*/  MOV R175, R140 ;  /* 0x0000008c00af7202 */ /* 0x000fe20000000f00 */
[----:B------:R-:W-:-:S02]  /*3b550*/  IMAD.MOV.U32 R141, RZ, RZ, R110 ;  /* 0x000000ffff8d7224 */ /* 0x000fc400078e006e */
[----:B------:R-:W4:Y:S01]  /*3b560*/  LDL.LU R108, [R1+0x310] ;  /* 0x00031000016c7983 */ /* 0x000f220000300800 */
[----:B------:R-:W-:Y:S01]  /*3b570*/  MOV R160, R131 ;  /* 0x0000008300a07202 */ /* 0x000fe20000000f00 */
[----:B------:R-:W-:Y:S02]  /*3b580*/  IMAD.MOV.U32 R140, RZ, RZ, R111 ;  /* 0x000000ffff8c7224 */ /* 0x000fe400078e006f */
[----:B------:R-:W4:Y:S01]  /*3b590*/  LDL.LU R109, [R1+0x314] ;  /* 0x00031400016d7983 */ /* 0x000f220000300800 */
[----:B------:R-:W-:Y:S01]  /*3b5a0*/  IMAD.MOV.U32 R161, RZ, RZ, R130 ;  /* 0x000000ffffa17224 */ /* 0x000fe200078e0082 */
[----:B------:R-:W-:Y:S02]  /*3b5b0*/  MOV R131, R100 ;  /* 0x0000006400837202 */ /* 0x000fe40000000f00 */
[----:B------:R-:W4:Y:S01]  /*3b5c0*/  LDL.LU R110, [R1+0x318] ;  /* 0x00031800016e7983 */ /* 0x000f220000300800 */
[----:B------:R-:W-:Y:S01]  /*3b5d0*/  IMAD.MOV.U32 R162, RZ, RZ, R129 ;  /* 0x000000ffffa27224 */ /* 0x000fe200078e0081 */
[----:B------:R-:W-:Y:S01]  /*3b5e0*/  HMMA.1688.F32.TF32 R44, R60, R20, R44 ;  /* 0x000000143c2c723c */ /* 0x000fe2000008102c */
[----:B------:R-:W-:Y:S01]  /*3b5f0*/  IMAD.MOV.U32 R130, RZ, RZ, R101 ;  /* 0x000000ffff827224 */ /* 0x000fe200078e0065 */
[----:B------:R-:W4:Y:S01]  /*3b600*/  LDL.LU R111, [R1+0x31c] ;  /* 0x00031c00016f7983 */ /* 0x000f220000300800 */
[----:B------:R-:W-:Y:S01]  /*3b610*/  MOV R163, R128 ;  /* 0x0000008000a37202 */ /* 0x000fe20000000f00 */
[----:B------:R-:W-:-:S02]  /*3b620*/  IMAD.MOV.U32 R129, RZ, RZ, R102 ;  /* 0x000000ffff817224 */ /* 0x000fc400078e0066 */
[----:B------:R-:W4:Y:S01]  /*3b630*/  LDL.LU R100, [R1+0x330] ;  /* 0x0003300001647983 */ /* 0x000f220000300800 */
[----:B------:R-:W-:Y:S01]  /*3b640*/  MOV R128, R103 ;  /* 0x0000006700807202 */ /* 0x000fe20000000f00 */
[C---:B------:R-:W-:Y:S02]  /*3b650*/  HMMA.1688.F32.TF32 R48, R60.reuse, R24, R48 ;  /* 0x000000183c30723c */ /* 0x040fe40000081030 */
[----:B------:R-:W4:Y:S04]  /*3b660*/  LDL.LU R101, [R1+0x334] ;  /* 0x0003340001657983 */ /* 0x000f280000300800 */
[----:B------:R-:W4:Y:S02]  /*3b670*/  LDL.LU R102, [R1+0x338] ;  /* 0x0003380001667983 */ /* 0x000f240000300800 */
[----:B------:R-:W-:Y:S02]  /*3b680*/  HMMA.1688.F32.TF32 R52, R60, R28, R52 ;  /* 0x0000001c3c34723c */ /* 0x000fe40000081034 */
[----:B------:R-:W4:Y:S01]  /*3b690*/  LDL.LU R103, [R1+0x33c] ;  /* 0x00033c0001677983 */ /* 0x000f220000300800 */
[----:B------:R-:W-:-:S05]  /*3b6a0*/  IMAD.MOV.U32 R164, RZ, RZ, R135 ;  /* 0x000000ffffa47224 */ /* 0x000fca00078e0087 */
[----:B------:R-:W-:Y:S01]  /*3b6b0*/  HMMA.1688.F32.TF32 R56, R60, R32, R56 ;  /* 0x000000203c38723c */ /* 0x000fe20000081038 */
[----:B------:R-:W-:Y:S01]  /*3b6c0*/  MOV R165, R134 ;  /* 0x0000008600a57202 */ /* 0x000fe20000000f00 */
[----:B------:R-:W-:Y:S02]  /*3b6d0*/  IMAD.MOV.U32 R135, RZ, RZ, R104 ;  /* 0x000000ffff877224 */ /* 0x000fe400078e0068 */
[----:B------:R-:W-:Y:S01]  /*3b6e0*/  IMAD.MOV.U32 R166, RZ, RZ, R133 ;  /* 0x000000ffffa67224 */ /* 0x000fe200078e0085 */
[----:B------:R-:W-:Y:S01]  /*3b6f0*/  MOV R133, R106 ;  /* 0x0000006a00857202 */ /* 0x000fe20000000f00 */
[----:B------:R-:W-:Y:S02]  /*3b700*/  IMAD.MOV.U32 R134, RZ, RZ, R105 ;  /* 0x000000ffff867224 */ /* 0x000fe400078e0069 */
[----:B------:R-:W-:Y:S01]  /*3b710*/  HMMA.1688.F32.TF32 R68, R92, R12, R68 ;  /* 0x0000000c5c44723c */ /* 0x000fe20000081044 */
[----:B------:R-:W-:Y:S02]  /*3b720*/  IMAD.MOV.U32 R167, RZ, RZ, R132 ;  /* 0x000000ffffa77224 */ /* 0x000fe400078e0084 */
[----:B------:R-:W-:-:S05]  /*3b730*/  IMAD.MOV.U32 R132, RZ, RZ, R107 ;  /* 0x000000ffff847224 */ /* 0x000fca00078e006b */
[C---:B------:R-:W-:Y:S08]  /*3b740*/  HMMA.1688.F32.TF32 R72, R92.reuse, R16, R72 ;  /* 0x000000105c48723c */ /* 0x040ff00000081048 */
[C---:B------:R-:W-:Y:S08]  /*3b750*/  HMMA.1688.F32.TF32 R76, R92.reuse, R20, R76 ;  /* 0x000000145c4c723c */ /* 0x040ff0000008104c */
[----:B------:R-:W-:Y:S08]  /*3b760*/  HMMA.1688.F32.TF32 R80, R92, R24, R80 ;  /* 0x000000185c50723c */ /* 0x000ff00000081050 */
[----:B--2---:R-:W-:Y:S08]  /*3b770*/  HMMA.1688.F32.TF32 R240, R60, R12, R240 ;  /* 0x0000000c3cf0723c */ /* 0x004ff000000810f0 */
[----:B------:R-:W-:Y:S08]  /*3b780*/  HMMA.1688.F32.TF32 R84, R92, R28, R84 ;  /* 0x0000001c5c54723c */ /* 0x000ff00000081054 */
[C---:B---3--:R-:W-:Y:S08]  /*3b790*/  HMMA.1688.F32.TF32 R244, R60.reuse, R8, R244 ;  /* 0x000000083cf4723c */ /* 0x048ff000000810f4 */
[----:B------:R-:W-:Y:S07]  /*3b7a0*/  HMMA.1688.F32.TF32 R60, R60, R36, R180 ;  /* 0x000000243c3c723c */ /* 0x000fee00000810b4 */
[----:B------:R-:W-:Y:S01]  /*3b7b0*/  IMAD.MOV.U32 R183, RZ, RZ, R96 ;  /* 0x000000ffffb77224 */ /* 0x000fe200078e0060 */
[----:B------:R-:W-:Y:S01]  /*3b7c0*/  MOV R182, R97 ;  /* 0x0000006100b67202 */ /* 0x000fe20000000f00 */
[----:B------:R-:W2:Y:S01]  /*3b7d0*/  LDL.LU R96, [R1+0x340] ;  /* 0x0003400001607983 */ /* 0x000ea20000300800 */
[----:B------:R-:W-:-:S02]  /*3b7e0*/  IMAD.MOV.U32 R181, RZ, RZ, R98 ;  /* 0x000000ffffb57224 */ /* 0x000fc400078e0062 */
[----:B------:R-:W-:Y:S01]  /*3b7f0*/  IMAD.MOV.U32 R180, RZ, RZ, R99 ;  /* 0x000000ffffb47224 */ /* 0x000fe200078e0063 */
[----:B------:R-:W2:Y:S01]  /*3b800*/  LDL.LU R97, [R1+0x344] ;  /* 0x0003440001617983 */ /* 0x000ea20000300800 */
[C---:B------:R-:W-:Y:S03]  /*3b810*/  HMMA.1688.F32.TF32 R88, R92.reuse, R32, R88 ;  /* 0x000000205c58723c */ /* 0x040fe60000081058 */
[----:B------:R-:W2:Y:S04]  /*3b820*/  LDL.LU R98, [R1+0x348] ;  /* 0x0003480001627983 */ /* 0x000ea80000300800 */
[----:B------:R-:W2:Y:S01]  /*3b830*/  LDL.LU R99, [R1+0x34c] ;  /* 0x00034c0001637983 */ /* 0x000ea20000300800 */
[----:B------:R-:W-:Y:S03]  /*3b840*/  HMMA.1688.F32.TF32 R92, R92, R36, R192 ;  /* 0x000000245c5c723c */ /* 0x000fe600000810c0 */
[----:B------:R-:W3:Y:S04]  /*3b850*/  LDL.LU R104, [R1+0x320] ;  /* 0x0003200001687983 */ /* 0x000ee80000300800 */
[----:B------:R-:W3:Y:S01]  /*3b860*/  LDL.LU R105, [R1+0x324] ;  /* 0x0003240001697983 */ /* 0x000ee20000300800 */
[----:B------:R-:W-:Y:S01]  /*3b870*/  IMAD.MOV.U32 R195, RZ, RZ, R120 ;  /* 0x000000ffffc37224 */ /* 0x000fe200078e0078 */
[----:B------:R-:W-:-:S02]  /*3b880*/  MOV R194, R121 ;  /* 0x0000007900c27202 */ /* 0x000fc40000000f00 */
[----:B------:R-:W3:Y:S01]  /*3b890*/  LDL.LU R106, [R1+0x328] ;  /* 0x00032800016a7983 */ /* 0x000ee20000300800 */
[----:B------:R-:W-:-:S03]  /*3b8a0*/  IMAD.MOV.U32 R193, RZ, RZ, R122 ;  /* 0x000000ffffc17224 */ /* 0x000fc600078e007a */
[----:B------:R-:W3:Y:S01]  /*3b8b0*/  LDL.LU R107, [R1+0x32c] ;  /* 0x00032c00016b7983 */ /* 0x000ee20000300800 */
[----:B------:R-:W-:-:S03]  /*3b8c0*/  IMAD.MOV.U32 R192, RZ, RZ, R123 ;  /* 0x000000ffffc07224 */ /* 0x000fc600078e007b */
[----:B------:R-:W3:Y:S04]  /*3b8d0*/  LDL.LU R120, [R1+0x2e0] ;  /* 0x0002e00001787983 */ /* 0x000ee80000300800 */
[----:B------:R-:W3:Y:S04]  /*3b8e0*/  LDL.LU R121, [R1+0x2e4] ;  /* 0x0002e40001797983 */ /* 0x000ee80000300800 */
[----:B------:R-:W3:Y:S04]  /*3b8f0*/  LDL.LU R122, [R1+0x2e8] ;  /* 0x0002e800017a7983 */ /* 0x000ee80000300800 */
[----:B------:R-:W3:Y:S01]  /*3b900*/  LDL.LU R123, [R1+0x2ec] ;  /* 0x0002ec00017b7983 */ /* 0x000ee20000300800 */
        /* <DEDUP_REMOVED lines=8> */
[----:B------:R-:W-:Y:S04]  /*3b990*/  LDS R124, [R2+0xa100] ;  /* 0x00a10000027c7984 */ /* 0x000fe80000000800 */
[----:B------:R-:W-:Y:S04]  /*3b9a0*/  LDS R126, [R2+0xa900] ;  /* 0x00a90000027e7984 */ /* 0x000fe80000000800 */
[----:B------:R-:W-:Y:S04]  /*3b9b0*/  LDS R125, [R0+0xa100] ;  /* 0x00a10000007d7984 */ /* 0x000fe80000000800 */
[----:B------:R-:W4:Y:S01]  /*3b9c0*/  LDS R127, [R0+0xa900] ;  /* 0x00a90000007f7984 */ /* 0x000f220000000800 */
[C---:B------:R-:W-:Y:S08]  /*3b9d0*/  HMMA.1688.F32.TF32 R208, R224.reuse, R24, R208 ;  /* 0x00000018e0d0723c */ /* 0x040ff000000810d0 */
[-C--:B------:R-:W-:Y:S08]  /*3b9e0*/  HMMA.1688.F32.TF32 R212, R224, R28.reuse, R212 ;  /* 0x0000001ce0d4723c */ /* 0x080ff000000810d4 */
[C---:B----4-:R-:W-:Y:S08]  /*3b9f0*/  HMMA.1688.F32.TF32 R116, R124.reuse, R28, R116 ;  /* 0x0000001c7c74723c */ /* 0x050ff00000081074 */
[C---:B------:R-:W-:Y:S08]  /*3ba00*/  HMMA.1688.F32.TF32 R112, R124.reuse, R24, R112 ;  /* 0x000000187c70723c */ /* 0x040ff00000081070 */
[C---:B------:R-:W-:Y:S08]  /*3ba10*/  HMMA.1688.F32.TF32 R108, R124.reuse, R20, R108 ;  /* 0x000000147c6c723c */ /* 0x040ff0000008106c */
[C---:B------:R-:W-:Y:S08]  /*3ba20*/  HMMA.1688.F32.TF32 R100, R124.reuse, R12, R100 ;  /* 0x0000000c7c64723c */ /* 0x040ff00000081064 */
[C---:B--2---:R-:W-:Y:S08]  /*3ba30*/  HMMA.1688.F32.TF32 R96, R124.reuse, R8, R96 ;  /* 0x000000087c60723c */ /* 0x044ff00000081060 */
[C---:B---3--:R-:W-:Y:S08]  /*3ba40*/  HMMA.1688.F32.TF32 R104, R124.reuse, R16, R104 ;  /* 0x000000107c68723c */ /* 0x048ff00000081068 */
[C---:B------:R-:W-:Y:S08]  /*3ba50*/  HMMA.1688.F32.TF32 R120, R124.reuse, R32, R120 ;  /* 0x000000207c78723c */ /* 0x040ff00000081078 */
[----:B------:R-:W-:Y:S01]  /*3ba60*/  HMMA.1688.F32.TF32 R124, R124, R36, R180 ;  /* 0x000000247c7c723c */ /* 0x000fe200000810b4 */
[----:B------:R-:W2:Y:S04]  /*3ba70*/  LDL.LU.64 R182, [R1+0x29e0] ;  /* 0x0029e00001b67983 */ /* 0x000ea80000300a00 */
[----:B------:R-:W2:Y:S04]  /*3ba80*/  LDL.LU.64 R180, [R1+0x29d8] ;  /* 0x0029d80001b47983 */ /* 0x000ea80000300a00 */
[----:B------:R-:W-:Y:S04]  /*3ba90*/  STL [R1+0x289c], R208 ;  /* 0x00289cd001007387 */ /* 0x000fe80000100800 */
[----:B------:R-:W-:Y:S04]  /*3baa0*/  STL [R1+0x2898], R209 ;  /* 0x002898d101007387 */ /* 0x000fe80000100800 */
[----:B------:R-:W-:Y:S04]  /*3bab0*/  STL [R1+0x2894], R210 ;  /* 0x002894d201007387 */ /* 0x000fe80000100800 */
[----:B------:R-:W-:Y:S04]  /*3bac0*/  STL [R1+0x2890], R211 ;  /* 0x002890d301007387 */ /* 0x000fe80000100800 */
[----:B------:R1:W-:Y:S04]  /*3bad0*/  STL [R1+0x28ac], R212 ;  /* 0x0028acd401007387 */ /* 0x0003e80000100800 */
[----:B------:R3:W-:Y:S04]  /*3bae0*/  STL [R1+0x28a8], R213 ;  /* 0x0028a8d501007387 */ /* 0x0007e80000100800 */
[----:B------:R4:W-:Y:S01]  /*3baf0*/  STL [R1+0x28a4], R214 ;  /* 0x0028a4d601007387 */ /* 0x0009e20000100800 */
[----:B-1----:R-:W-:-:S03]  /*3bb00*/  IMAD.MOV.U32 R212, RZ, RZ, R217 ;  /* 0x000000ffffd47224 */ /* 0x002fc600078e00d9 */
[----:B------:R1:W-:Y:S01]  /*3bb10*/  STL [R1+0x28a0], R215 ;  /* 0x0028a0d701007387 */ /* 0x0003e20000100800 */
[----:B---3--:R-:W-:-:S03]  /*3bb20*/  IMAD.MOV.U32 R213, RZ, RZ, R218 ;  /* 0x000000ffffd57224 */ /* 0x008fc600078e00da */
[----:B------:R-:W3:Y:S01]  /*3bb30*/  LDL.LU R217, [R1+0x29d4] ;  /* 0x0029d40001d97983 */ /* 0x000ee20000300800 */
[----:B----4-:R-:W-:-:S03]  /*3bb40*/  MOV R214, R219 ;  /* 0x000000db00d67202 */ /* 0x010fc60000000f00 */
[----:B------:R-:W3:Y:S01]  /*3bb50*/  LDL.LU R218, [R1+0x29d0] ;  /* 0x0029d00001da7983 */ /* 0x000ee20000300800 */
[----:B-1----:R-:W-:-:S03]  /*3bb60*/  IMAD.MOV.U32 R215, RZ, RZ, R223 ;  /* 0x000000ffffd77224 */ /* 0x002fc600078e00df */
[----:B------:R-:W3:Y:S04]  /*3bb70*/  LDL.LU R219, [R1+0x29cc] ;  /* 0x0029cc0001db7983 */ /* 0x000ee80000300800 */
[----:B------:R-:W4:Y:S01]  /*3bb80*/  LDL.LU R223, [R1+0x29c8] ;  /* 0x0029c80001df7983 */ /* 0x000f220000300800 */
[----:B------:R-:W-:Y:S01]  /*3bb90*/  IMAD.MOV.U32 R200, RZ, RZ, R159 ;  /* 0x000000ffffc87224 */ /* 0x000fe200078e009f */
[----:B------:R-:W-:Y:S01]  /*3bba0*/  MOV R201, R158 ;  /* 0x0000009e00c97202 */ /* 0x000fe20000000f00 */
[----:B------:R-:W-:Y:S01]  /*3bbb0*/  IMAD.MOV.U32 R202, RZ, RZ, R157 ;  /* 0x000000ffffca7224 */ /* 0x000fe200078e009d */
[----:B------:R-:W-:Y:S01]  /*3bbc0*/  LDS R158, [R4+0xa900] ;  /* 0x00a90000049e7984 */ /* 0x000fe20000000800 */
[----:B------:R-:W-:-:S03]  /*3bbd0*/  IMAD.MOV.U32 R203, RZ, RZ, R156 ;  /* 0x000000ffffcb7224 */ /* 0x000fc600078e009c */
[----:B------:R-:W-:Y:S04]  /*3bbe0*/  LDS R156, [R4+0xa100] ;  /* 0x00a10000049c7984 */ /* 0x000fe80000000800 */
[----:B------:R-:W-:Y:S04]  /*3bbf0*/  LDS R157, [R5+0xa100] ;  /* 0x00a10000059d7984 */ /* 0x000fe80000000800 */
[----:B------:R-:W1:Y:S01]  /*3bc00*/  LDS R159, [R5+0xa900] ;  /* 0x00a90000059f7984 */ /* 0x000e620000000800 */
        /* <DEDUP_REMOVED lines=8> */
[----:B------:R-:W-:Y:S01]  /*3bc90*/  LDS R191, [R0+0xa980] ;  /* 0x00a9800000bf7984 */ /* 0x000fe20000000800 */
[----:B------:R-:W-:-:S03]  /*3bca0*/  IMAD.MOV.U32 R139, RZ, RZ, R188 ;  /* 0x000000ffff8b7224 */ /* 0x000fc600078e00bc */
[----:B------:R-:W-:Y:S04]  /*3bcb0*/  LDS R188, [R2+0xa180] ;  /* 0x00a1800002bc7984 */ /* 0x000fe80000000800 */
[----:B------:R-:W1:Y:S01]  /*3bcc0*/  LDS R189, [R0+0xa180] ;  /* 0x00a1800000bd7984 */ /* 0x000e620000000800 */
[----:B------:R-:W-:Y:S08]  /*3bcd0*/  HMMA.1688.F32.TF32 R204, R224, R20, R204 ;  /* 0x00000014e0cc723c */ /* 0x000ff000000810cc */
        /* <DEDUP_REMOVED lines=10> */
[----:B------:R-:W-:Y:S01]  /*3bd80*/  HMMA.1688.F32.TF32 R200, R224, R16, R236 ;  /* 0x00000010e0c8723c */ /* 0x000fe200000810ec */
[----:B------:R-:W-:Y:S01]  /*3bd90*/  MOV R208, R231 ;  /* 0x000000e700d07202 */ /* 0x000fe20000000f00 */
[----:B------:R-:W-:Y:S01]  /*3bda0*/  IMAD.MOV.U32 R209, RZ, RZ, R230 ;  /* 0x000000ffffd17224 */ /* 0x000fe200078e00e6 */
[----:B------:R-:W-:Y:S01]  /*3bdb0*/  MOV R211, R228 ;  /* 0x000000e400d37202 */ /* 0x000fe20000000f00 */
[----:B------:R-:W-:Y:S01]  /*3bdc0*/  IMAD.MOV.U32 R210, RZ, RZ, R229 ;  /* 0x000000ffffd27224 */ /* 0x000fe200078e00e5 */
[----:B------:R-:W-:Y:S03]  /*3bdd0*/  LDS R228, [R4+0xb000] ;  /* 0x00b0000004e47984 */ /* 0x000fe60000000800 */
[C---:B------:R-:W-:Y:S01]  /*3bde0*/  HMMA.1688.F32.TF32 R160, R188.reuse, R8, R160 ;  /* 0x00000008bca0723c */ /* 0x040fe200000810a0 */
[----:B------:R-:W-:Y:S04]  /*3bdf0*/  LDS R230, [R4+0xb800] ;  /* 0x00b8000004e67984 */ /* 0x000fe80000000800 */
        /* <DEDUP_REMOVED lines=8> */
[----:B------:R-:W-:Y:S07]  /*3be80*/  LDS R239, [R5+0xb880] ;  /* 0x00b8800005ef7984 */ /* 0x000fee0000000800 */
[C---:B------:R-:W-:Y:S08]  /*3be90*/  HMMA.1688.F32.TF32 R176, R188.reuse, R24, R176 ;  /* 0x00000018bcb0723c */ /* 0x040ff000000810b0 */
[C---:B------:R-:W-:Y:S08]  /*3bea0*/  HMMA.1688.F32.TF32 R184, R188.reuse, R32, R184 ;  /* 0x00000020bcb8723c */ /* 0x040ff000000810b8 */
[C---:B--2---:R-:W-:Y:S08]  /*3beb0*/  HMMA.1688.F32.TF32 R180, R188.reuse, R28, R180 ;  /* 0x0000001cbcb4723c */ /* 0x044ff000000810b4 */
[----:B------:R-:W-:Y:S08]  /*3bec0*/  HMMA.1688.F32.TF32 R188, R188, R36, R248 ;  /* 0x00000024bcbc723c */ /* 0x000ff000000810f8 */
[C---:B---3--:R-:W-:Y:S08]  /*3bed0*/  HMMA.1688.F32.TF32 R216, R224.reuse, R32, R216 ;  /* 0x00000020e0d8723c */ /* 0x048ff000000810d8 */
[----:B----4-:R-:W-:Y:S01]  /*3bee0*/  HMMA.1688.F32.TF32 R220, R224, R36, R220 ;  /* 0x00000024e0dc723c */ /* 0x010fe200000810dc */
[----:B------:R-:W-:Y:S04]  /*3bef0*/  LDS R224, [R2+0xb000] ;  /* 0x00b0000002e07984 */ /* 0x000fe80000000800 */
[----:B------:R-:W-:Y:S04]  /*3bf00*/  LDS R226, [R2+0xb800] ;  /* 0x00b8000002e27984 */ /* 0x000fe80000000800 */
[----:B------:R-:W-:Y:S04]  /*3bf10*/  LDS R225, [R0+0xb000] ;  /* 0x00b0000000e17984 */ /* 0x000fe80000000800 */
[----:B------:R-:W1:Y:S01]  /*3bf20*/  LDS R227, [R0+0xb800] ;  /* 0x00b8000000e37984 */ /* 0x000e620000000800 */
[----:B------:R-:W-:Y:S01]  /*3bf30*/  IMAD.MOV.U32 R248, RZ, RZ, R235 ;  /* 0x000000fffff87224 */ /* 0x000fe200078e00eb */
[----:B------:R-:W-:Y:S01]  /*3bf40*/  MOV R249, R234 ;  /* 0x000000ea00f97202 */ /* 0x000fe20000000f00 */
[----:B------:R-:W-:-:S02]  /*3bf50*/  IMAD.MOV.U32 R250, RZ, RZ, R233 ;  /* 0x000000fffffa7224 */ /* 0x000fc400078e00e9 */
[----:B------:R-:W-:Y:S01]  /*3bf60*/  IMAD.MOV.U32 R251, RZ, RZ, R232 ;  /* 0x000000fffffb7224 */ /* 0x000fe200078e00e8 */
[----:B------:R-:W-:Y:S04]  /*3bf70*/  STL [R1+0x28bc], R216 ;  /* 0x0028bcd801007387 */ /* 0x000fe80000100800 */
[----:B------:R-:W-:Y:S04]  /*3bf80*/  STL [R1+0x28b8], R217 ;  /* 0x0028b8d901007387 */ /* 0x000fe80000100800 */
[----:B------:R-:W-:Y:S04]  /*3bf90*/  STL [R1+0x28b4], R218 ;  /* 0x0028b4da01007387 */ /* 0x000fe80000100800 */
[----:B------:R2:W-:Y:S04]  /*3bfa0*/  STL [R1+0x28b0], R219 ;  /* 0x0028b0db01007387 */ /* 0x0005e80000100800 */
[----:B------:R-:W-:Y:S04]  /*3bfb0*/  LDS R232, [R2+0xb080] ;  /* 0x00b0800002e87984 */ /* 0x000fe80000000800 */
[----:B------:R-:W-:Y:S04]  /*3bfc0*/  LDS R234, [R2+0xb880] ;  /* 0x00b8800002ea7984 */ /* 0x000fe80000000800 */
[----:B------:R-:W-:Y:S04]  /*3bfd0*/  LDS R233, [R0+0xb080] ;  /* 0x00b0800000e97984 */ /* 0x000fe80000000800 */
[----:B------:R-:W3:Y:S01]  /*3bfe0*/  LDS R235, [R0+0xb880] ;  /* 0x00b8800000eb7984 */ /* 0x000ee20000000800 */
[----:B-1----:R-:W-:Y:S03]  /*3bff0*/  HMMA.1688.F32.TF32 R248, R224, R10, R248 ;  /* 0x0000000ae0f8723c */ /* 0x002fe600000810f8 */
[----:B------:R-:W-:Y:S04]  /*3c000*/  STL [R1+0x28cc], R220 ;  /* 0x0028ccdc01007387 */ /* 0x000fe80000100800 */
[----:B------:R-:W-:Y:S04]  /*3c010*/  STL [R1+0x28c8], R221 ;  /* 0x0028c8dd01007387 */ /* 0x000fe80000100800 */
[----:B------:R-:W-:Y:S04]  /*3c020*/  STL [R1+0x28c4], R222 ;  /* 0x0028c4de01007387 */ /* 0x000fe80000100800 */
[----:B------:R1:W-:Y:S09]  /*3c030*/  STL [R1+0x28c0], R223 ;  /* 0x0028c0df01007387 */ /* 0x0003f20000100800 */
[----:B------:R-:W-:-:S02]  /*3c040*/  IMAD.MOV.U32 R13, RZ, RZ, R248 ;  /* 0x000000ffff0d7224 */ /* 0x000fc400078e00f8 */
[----:B------:R-:W-:Y:S02]  /*3c050*/  IMAD.MOV.U32 R248, RZ, RZ, R15 ;  /* 0x000000fffff87224 */ /* 0x000fe400078e000f */
[----:B------:R-:W4:Y:S01]  /*3c060*/  LDL.LU R15, [R1+0x29c4] ;  /* 0x0029c400010f7983 */ /* 0x000f220000300800 */
[----:B------:R-:W-:Y:S01]  /*3c070*/  IMAD.MOV.U32 R8, RZ, RZ, R251 ;  /* 0x000000ffff087224 */ /* 0x000fe200078e00fb */
[----:B------:R-:W-:Y:S01]  /*3c080*/  MOV R9, R250 ;  /* 0x000000fa00097202 */ /* 0x000fe20000000f00 */
[----:B------:R-:W-:Y:S01]  /*3c090*/  IMAD.MOV.U32 R12, RZ, RZ, R249 ;  /* 0x000000ffff0c7224 */ /* 0x000fe200078e00f9 */
[----:B------:R-:W-:Y:S01]  /*3c0a0*/  MOV R251, R18 ;  /* 0x0000001200fb7202 */ /* 0x000fe20000000f00 */
[----:B------:R-:W2:Y:S04]  /*3c0b0*/  LDL.LU R249, [R1+0xb4] ;  /* 0x0000b40001f97983 */ /* 0x000ea80000300800 */
[----:B------:R-:W2:Y:S04]  /*3c0c0*/  LDL.LU R250, [R1+0xb8] ;  /* 0x0000b80001fa7983 */ /* 0x000ea80000300800 */
[----:B------:R-:W2:Y:S04]  /*3c0d0*/  LDL.LU R18, [R1+0x29c0] ;  /* 0x0029c00001127983 */ /* 0x000ea80000300800 */
[----:B------:R-:W-:Y:S04]  /*3c0e0*/  STL [R1+0x28dc], R8 ;  /* 0x0028dc0801007387 */ /* 0x000fe80000100800 */
[----:B------:R-:W-:Y:S04]  /*3c0f0*/  STL [R1+0x28d8], R9 ;  /* 0x0028d80901007387 */ /* 0x000fe80000100800 */
[----:B------:R-:W-:Y:S04]  /*3c100*/  STL [R1+0x28d4], R12 ;  /* 0x0028d40c01007387 */ /* 0x000fe80000100800 */
[----:B------:R-:W-:Y:S01]  /*3c110*/  STL [R1+0x28d0], R13 ;  /* 0x0028d00d01007387 */ /* 0x000fe20000100800 */
[C---:B----4-:R-:W-:Y:S11]  /*3c120*/  HMMA.1688.F32.TF32 R208, R224.reuse, R14, R208 ;  /* 0x0000000ee0d0723c */ /* 0x050ff600000810d0 */
[----:B------:R-:W-:Y:S11]  /*3c130*/  @!UPT UIADD3 URZ, URZ, URZ, URZ ;  /* 0x0000003f3f3ff290 */ /* 0x000ff6000fffe03f */
[----:B------:R-:W-:Y:S02]  /*3c140*/  @!UPT UIADD3 URZ, URZ, URZ, URZ ;  /* 0x0000003f3f3ff290 */ /* 0x000fe4000fffe03f */
[----:B------:R-:W-:Y:S02]  /*3c150*/  IMAD.MOV.U32 R21, RZ, RZ, R208 ;  /* 0x000000ffff157224 */ /* 0x000fe400078e00d0 */
[----:B------:R-:W-:Y:S02]  /*3c160*/  IMAD.MOV.U32 R208, RZ, RZ, R19 ;  /* 0x000000ffffd07224 */ /* 0x000fe400078e0013 */
[----:B------:R-:W2:Y:S01]  /*3c170*/  LDL.LU R19, [R1+0x29bc] ;  /* 0x0029bc0001137983 */ /* 0x000ea20000300800 */
[----:B------:R-:W-:Y:S01]  /*3c180*/  IMAD.MOV.U32 R16, RZ, RZ, R211 ;  /* 0x000000ffff107224 */ /* 0x000fe200078e00d3 */
[----:B------:R-:W-:Y:S01]  /*3c190*/  MOV R17, R210 ;  /* 0x000000d200117202 */ /* 0x000fe20000000f00 */
[----:B------:R-:W-:Y:S01]  /*3c1a0*/  IMAD.MOV.U32 R20, RZ, RZ, R209 ;  /* 0x000000ffff147224 */ /* 0x000fe200078e00d1 */
[----:B------:R-:W-:Y:S01]  /*3c1b0*/  MOV R211, R22 ;  /* 0x0000001600d37202 */ /* 0x000fe20000000f00 */
[----:B------:R-:W1:Y:S04]  /*3c1c0*/  LDL.LU R209, [R1+0xa4] ;  /* 0x0000a40001d17983 */ /* 0x000e680000300800 */
[----:B------:R-:W1:Y:S04]  /*3c1d0*/  LDL.LU R210, [R1+0xa8] ;  /* 0x0000a80001d27983 */ /* 0x000e680000300800 */
[----:B------:R-:W4:Y:S04]  /*3c1e0*/  LDL.LU R22, [R1+0x29b8] ;  /* 0x0029b80001167983 */ /* 0x000f280000300800 */
[----:B------:R-:W-:Y:S04]  /*3c1f0*/  STL [R1+0x28ec], R16 ;  /* 0x0028ec1001007387 */ /* 0x000fe80000100800 */
[----:B------:R-:W-:Y:S04]  /*3c200*/  STL [R1+0x28e8], R17 ;  /* 0x0028e81101007387 */ /* 0x000fe80000100800 */
[----:B------:R-:W-:Y:S04]  /*3c210*/  STL [R1+0x28e4], R20 ;  /* 0x0028e41401007387 */ /* 0x000fe80000100800 */
[----:B------:R-:W-:Y:S01]  /*3c220*/  STL [R1+0x28e0], R21 ;  /* 0x0028e01501007387 */ /* 0x000fe20000100800 */
[C---:B--2---:R-:W-:Y:S11]  /*3c230*/  HMMA.1688.F32.TF32 R212, R224.reuse, R18, R212 ;  /* 0x00000012e0d4723c */ /* 0x044ff600000810d4 */
[----:B------:R-:W-:Y:S11]  /*3c240*/  @!UPT UIADD3 URZ, URZ, URZ, URZ ;  /* 0x0000003f3f3ff290 */ /* 0x000ff6000fffe03f */
[----:B------:R-:W-:Y:S02]  /*3c250*/  @!UPT UIADD3 URZ, URZ, URZ, URZ ;  /* 0x0000003f3f3ff290 */ /* 0x000fe4000fffe03f */
[----:B------:R-:W-:Y:S02]  /*3c260*/  IMAD.MOV.U32 R29, RZ, RZ, R212 ;  /* 0x000000ffff1d7224 */ /* 0x000fe400078e00d4 */
[----:B------:R-:W-:Y:S02]  /*3c270*/  IMAD.MOV.U32 R212, RZ, RZ, R23 ;  /* 0x000000ffffd47224 */ /* 0x000fe400078e0017 */
[----:B------:R-:W4:Y:S01]  /*3c280*/  LDL.LU R23, [R1+0x29b4] ;  /* 0x0029b40001177983 */ /* 0x000f220000300800 */
[----:B------:R-:W-:Y:S01]  /*3c290*/  IMAD.MOV.U32 R24, RZ, RZ, R215 ;  /* 0x000000ffff187224 */ /* 0x000fe200078e00d7 */
[----:B------:R-:W-:Y:S01]  /*3c2a0*/  MOV R25, R214 ;  /* 0x000000d600197202 */ /* 0x000fe20000000f00 */
[----:B------:R-:W-:Y:S02]  /*3c2b0*/  IMAD.MOV.U32 R28, RZ, RZ, R213 ;  /* 0x000000ffff1c7224 */ /* 0x000fe400078e00d5 */
[----:B------:R-:W2:Y:S04]  /*3c2c0*/  LDL.LU R213, [R1+0x94] ;  /* 0x0000940001d57983 */ /* 0x000ea80000300800 */
[----:B------:R-:W2:Y:S04]  /*3c2d0*/  LDL.LU R214, [R1+0x98] ;  /* 0x0000980001d67983 */ /* 0x000ea80000300800 */
[----:B------:R-:W2:Y:S04]  /*3c2e0*/  LDL.LU R215, [R1+0x9c] ;  /* 0x00009c0001d77983 */ /* 0x000ea80000300800 */
[----:B------:R-:W-:Y:S04]  /*3c2f0*/  STL [R1+0x28fc], R24 ;  /* 0x0028fc1801007387 */ /* 0x000fe80000100800 */
[----:B------:R-:W-:Y:S04]  /*3c300*/  STL [R1+0x28f8], R25 ;  /* 0x0028f81901007387 */ /* 0x000fe80000100800 */
[----:B------:R-:W-:Y:S04]  /*3c310*/  STL [R1+0x28f4], R28 ;  /* 0x0028f41c01007387 */ /* 0x000fe80000100800 */
[----:B------:R-:W-:Y:S01]  /*3c320*/  STL [R1+0x28f0], R29 ;  /* 0x0028f01d01007387 */ /* 0x000fe20000100800 */
[----:B----4-:R-:W-:Y:S11]  /*3c330*/  HMMA.1688.F32.TF32 R216, R224, R22, R248 ;  /* 0x00000016e0d8723c */ /* 0x010ff600000810f8 */
[----:B------:R-:W-:Y:S11]  /*3c340*/  @!UPT UIADD3 URZ, URZ, URZ, URZ ;  /* 0x0000003f3f3ff290 */ /* 0x000ff6000fffe03f */
[----:B------:R-:W-:Y:S02]  /*3c350*/  @!UPT UIADD3 URZ, URZ, URZ, URZ ;  /* 0x0000003f3f3ff290 */ /* 0x000fe4000fffe03f */
[----:B------:R-:W-:Y:S01]  /*3c360*/  MOV R37, R216 ;  /* 0x000000d800257202 */ /* 0x000fe20000000f00 */
[----:B------:R-:W-:Y:S01]  /*3c370*/  IMAD.MOV.U32 R36, RZ, RZ, R217 ;  /* 0x000000ffff247224 */ /* 0x000fe200078e00d9 */
[----:B------:R-:W4:Y:S01]  /*3c380*/  LDL.LU R216, [R1+0x80] ;  /* 0x0000800001d87983 */ /* 0x000f220000300800 */
[----:B------:R-:W-:Y:S01]  /*3c390*/  IMAD.MOV.U32 R33, RZ, RZ, R218 ;  /* 0x000000ffff217224 */ /* 0x000fe200078e00da */
[----:B------:R-:W-:Y:S01]  /*3c3a0*/  MOV R32, R219 ;  /* 0x000000db00207202 */ /* 0x000fe20000000f00 */
[----:B------:R-:W-:Y:S01]  /*3c3b0*/  IMAD.MOV.U32 R217, RZ, RZ, R34 ;  /* 0x000000ffffd97224 */ /* 0x000fe200078e0022 */
[----:B------:R-:W-:Y:S01]  /*3c3c0*/  MOV R219, R27 ;  /* 0x0000001b00db7202 */ /* 0x000fe20000000f00 */
[----:B------:R-:W4:Y:S01]  /*3c3d0*/  LDL.LU R34, [R1+0x29b0] ;  /* 0x0029b00001227983 */ /* 0x000f220000300800 */
[----:B------:R-:W-:-:S03]  /*3c3e0*/  IMAD.MOV.U32 R218, RZ, RZ, R26 ;  /* 0x000000ffffda7224 */ /* 0x000fc600078e001a */
[----:B------:R-:W1:Y:S04]  /*3c3f0*/  LDL.LU R26, [R1+0x29ac] ;  /* 0x0029ac00011a7983 */ /* 0x000e680000300800 */
[----:B------:R-:W1:Y:S01]  /*3c400*/  LDL.LU R27, [R1+0x29a8] ;  /* 0x0029a800011b7983 */ /* 0x000e620000300800 */
[----:B------:R-:W-:Y:S01]  /*3c410*/  IMAD.MOV.U32 R248, RZ, RZ, R35 ;  /* 0x000000fffff87224 */ /* 0x000fe200078e0023 */
[----:B------:R-:W-:Y:S01]  /*3c420*/  MOV R250, R31 ;  /* 0x0000001f00fa7202 */ /* 0x000fe20000000f00 */
[----:B------:R-:W-:Y:S01]  /*3c430*/  IMAD.MOV.U32 R249, RZ, RZ, R30 ;  /* 0x000000fffff97224 */ /* 0x000fe200078e001e */
[----:B------:R-:W4:Y:S04]  /*3c440*/  LDL.LU R35, [R1+0x29a4] ;  /* 0x0029a40001237983 */ /* 0x000f280000300800 */
[----:B------:R-:W2:Y:S04]  /*3c450*/  LDL.LU R30, [R1+0x29a0] ;  /* 0x0029a000011e7983 */ /* 0x000ea80000300800 */
[----:B------:R-:W2:Y:S01]  /*3c460*/  LDL.LU R31, [R1+0x299c] ;  /* 0x00299c00011f7983 */ /* 0x000ea20000300800 */
[----:B------:R-:W-:-:S03]  /*3c470*/  IMAD.MOV.U32 R251, RZ, RZ, R7 ;  /* 0x000000fffffb7224 */ /* 0x000fc600078e0007 */
[----:B------:R-:W-:Y:S04]  /*3c480*/  STL [R1+0x290c], R32 ;  /* 0x00290c2001007387 */ /* 0x000fe80000100800 */
[----:B------:R-:W-:Y:S04]  /*3c490*/  STL [R1+0x2908], R33 ;  /* 0x0029082101007387 */ /* 0x000fe80000100800 */
[----:B------:R-:W-:Y:S04]  /*3c4a0*/  STL [R1+0x2904], R36 ;  /* 0x0029042401007387 */ /* 0x000fe80000100800 */
[----:B------:R-:W-:Y:S01]  /*3c4b0*/  STL [R1+0x2900], R37 ;  /* 0x0029002501007387 */ /* 0x000fe20000100800 */
[C---:B-1----:R-:W-:Y:S11]  /*3c4c0*/  HMMA.1688.F32.TF32 R220, R224.reuse, R26, R208 ;  /* 0x0000001ae0dc723c */ /* 0x042ff600000810d0 */
[----:B------:R-:W-:Y:S11]  /*3c4d0*/  @!UPT UIADD3 URZ, URZ, URZ, URZ ;  /* 0x0000003f3f3ff290 */ /* 0x000ff6000fffe03f */
[----:B------:R-:W-:Y:S02]  /*3c4e0*/  @!UPT UIADD3 URZ, URZ, URZ, URZ ;  /* 0x0000003f3f3ff290 */ /* 0x000fe4000fffe03f */
[----:B------:R-:W-:Y:S01]  /*3c4f0*/  IMAD.MOV.U32 R209, RZ, RZ, R220 ;  /* 0x000000ffffd17224 */ /* 0x000fe200078e00dc */
[----:B------:R-:W-:Y:S01]  /*3c500*/  MOV R210, R221 ;  /* 0x000000dd00d27202 */ /* 0x000fe20000000f00 */
[----:B------:R-:W-:Y:S02]  /*3c510*/  IMAD.MOV.U32 R211, RZ, RZ, R222 ;  /* 0x000000ffffd37224 */ /* 0x000fe400078e00de */
[----:B------:R-:W-:Y:S02]  /*3c520*/  IMAD.MOV.U32 R7, RZ, RZ, R223 ;  /* 0x000000ffff077224 */ /* 0x000fe400078e00df */
[----:B--2---:R-:W-:Y:S03]  /*3c530*/  HMMA.1688.F32.TF32 R220, R224, R30, R212 ;  /* 0x0000001ee0dc723c */ /* 0x004fe600000810d4 */
[----:B------:R-:W-:Y:S04]  /*3c540*/  STL [R1+0x291c], R7 ;  /* 0x00291c0701007387 */ /* 0x000fe80000100800 */
[----:B------:R-:W-:Y:S04]  /*3c550*/  STL [R1+0x2918], R211 ;  /* 0x002918d301007387 */ /* 0x000fe80000100800 */
[----:B------:R1:W-:Y:S04]  /*3c560*/  STL [R1+0x2914], R210 ;  /* 0x002914d201007387 */ /* 0x0003e80000100800 */
[----:B------:R-:W-:Y:S09]  /*3c570*/  STL [R1+0x2910], R209 ;  /* 0x002910d101007387 */ /* 0x000ff20000100800 */
[----:B------:R-:W-:Y:S01]  /*3c580*/  MOV R208, R223 ;  /* 0x000000df00d07202 */ /* 0x000fe20000000f00 */
[----:B-1----:R-:W-:-:S04]  /*3c590*/  IMAD.MOV.U32 R210, RZ, RZ, R38 ;  /* 0x000000ffffd27224 */ /* 0x002fc800078e0026 */
[----:B------:R1:W-:Y:S01]  /*3c5a0*/  STL [R1+0x292c], R208 ;  /* 0x00292cd001007387 */ /* 0x0003e20000100800 */
[----:B------:R-:W-:-:S03]  /*3c5b0*/  IMAD.MOV.U32 R211, RZ, RZ, R39 ;  /* 0x000000ffffd37224 */ /* 0x000fc600078e0027 */
[----:B-1----:R-:W2:Y:S04]  /*3c5c0*/  LDL.LU R208, [R1+0x60] ;  /* 0x0000600001d07983 */ /* 0x002ea80000300800 */
[----:B------:R-:W2:Y:S04]  /*3c5d0*/  LDL.LU R209, [R1+0x64] ;  /* 0x0000640001d17983 */ /* 0x000ea80000300800 */
[----:B------:R-:W2:Y:S04]  /*3c5e0*/  LDL.LU R38, [R1+0x2998] ;  /* 0x0029980001267983 */ /* 0x000ea80000300800 */
[----:B------:R-:W2:Y:S01]  /*3c5f0*/  LDL.LU R39, [R1+0x2994] ;  /* 0x0029940001277983 */ /* 0x000ea20000300800 */
[----:B------:R-:W-:Y:S01]  /*3c600*/  MOV R213, R220 ;  /* 0x000000dc00d57202 */ /* 0x000fe20000000f00 */
[----:B------:R-:W-:-:S02]  /*3c610*/  IMAD.MOV.U32 R214, RZ, RZ, R221 ;  /* 0x000000ffffd67224 */ /* 0x000fc400078e00dd */
[----:B------:R-:W-:Y:S02]  /*3c620*/  IMAD.MOV.U32 R215, RZ, RZ, R222 ;  /* 0x000000ffffd77224 */ /* 0x000fe400078e00de */
[C---:B----4-:R-:W-:Y:S03]  /*3c630*/  HMMA.1688.F32.TF32 R220, R224.reuse, R34, R216 ;  /* 0x00000022e0dc723c */ /* 0x050fe600000810d8 */
[----:B------:R-:W-:Y:S04]  /*3c640*/  STL [R1+0x2928], R215 ;  /* 0x002928d701007387 */ /* 0x000fe80000100800 */
[----:B------:R-:W-:Y:S04]  /*3c650*/  STL [R1+0x2924], R214 ;  /* 0x002924d601007387 */ /* 0x000fe80000100800 */
[----:B------:R-:W-:Y:S11]  /*3c660*/  STL [R1+0x2920], R213 ;  /* 0x002920d501007387 */ /* 0x000ff60000100800 */
[----:B------:R-:W-:Y:S02]  /*3c670*/  @!UPT UIADD3 URZ, URZ, URZ, URZ ;  /* 0x0000003f3f3ff290 */ /* 0x000fe4000fffe03f */
[----:B------:R-:W-:Y:S01]  /*3c680*/  MOV R212, R223 ;  /* 0x000000df00d47202 */ /* 0x000fe20000000f00 */
[----:B------:R-:W-:Y:S01]  /*3c690*/  IMAD.MOV.U32 R219, RZ, RZ, R222 ;  /* 0x000000ffffdb7224 */ /* 0x000fe200078e00de */
[----:B------:R-:W-:Y:S01]  /*3c6a0*/  MOV R217, R220 ;  /* 0x000000dc00d97202 */ /* 0x000fe20000000f00 */
[----:B------:R-:W-:Y:S02]  /*3c6b0*/  IMAD.MOV.U32 R218, RZ, RZ, R221 ;  /* 0x000000ffffda7224 */ /* 0x000fe400078e00dd */
[----:B------:R-:W-:Y:S04]  /*3c6c0*/  STL [R1+0x293c], R212 ;  /* 0x00293cd401007387 */ /* 0x000fe80000100800 */
[----:B------:R-:W-:Y:S04]  /*3c6d0*/  STL [R1+0x2938], R219 ;  /* 0x002938db01007387 */ /* 0x000fe80000100800 */
[----:B------:R-:W-:Y:S04]  /*3c6e0*/  STL [R1+0x2934], R218 ;  /* 0x002934da01007387 */ /* 0x000fe80000100800 */
[----:B------:R-:W-:Y:S01]  /*3c6f0*/  STL [R1+0x2930], R217 ;  /* 0x002930d901007387 */ /* 0x000fe20000100800 */
[----:B--2---:R-:W-:Y:S03]  /*3c700*/  HMMA.1688.F32.TF32 R224, R224, R38, R248 ;  /* 0x00000026e0e0723c */ /* 0x004fe600000810f8 */
[----:B------:R-:W2:Y:S04]  /*3c710*/  LDL.LU R248, [R1+0x50] ;  /* 0x0000500001f87983 */ /* 0x000ea80000300800 */
[----:B------:R-:W2:Y:S04]  /*3c720*/  LDL.LU R249, [R1+0x54] ;  /* 0x0000540001f97983 */ /* 0x000ea80000300800 */
[----:B------:R-:W2:Y:S04]  /*3c730*/  LDL.LU R250, [R1+0x58] ;  /* 0x0000580001fa7983 */ /* 0x000ea80000300800 */
[----:B------:R-:W2:Y:S01]  /*3c740*/  LDL.LU R251, [R1+0x5c] ;  /* 0x00005c0001fb7983 */ /* 0x000ea20000300800 */
[----:B------:R-:W-:Y:S08]  /*3c750*/  HMMA.1688.F32.TF32 R208, R228, R10, R208 ;  /* 0x0000000ae4d0723c */ /* 0x000ff000000810d0 */
[----:B------:R-:W-:Y:S01]  /*3c760*/  IMAD.MOV.U32 R216, RZ, RZ, R227 ;  /* 0x000000ffffd87224 */ /* 0x000fe200078e00e3 */
[----:B------:R-:W-:Y:S01]  /*3c770*/  MOV R223, R226 ;  /* 0x000000e200df7202 */ /* 0x000fe20000000f00 */
[----:B------:R-:W-:-:S02]  /*3c780*/  IMAD.MOV.U32 R222, RZ, RZ, R225 ;  /* 0x000000ffffde7224 */ /* 0x000fc400078e00e1 */
[----:B------:R-:W-:Y:S01]  /*3c790*/  IMAD.MOV.U32 R221, RZ, RZ, R224 ;  /* 0x000000ffffdd7224 */ /* 0x000fe200078e00e0 */
[----:B------:R1:W-:Y:S04]  /*3c7a0*/  STL [R1+0x294c], R216 ;  /* 0x00294cd801007387 */ /* 0x0003e80000100800 */
[----:B------:R-:W-:Y:S04]  /*3c7b0*/  STL [R1+0x2948], R223 ;  /* 0x002948df01007387 */ /* 0x000fe80000100800 */
[----:B------:R-:W-:Y:S04]  /*3c7c0*/  STL [R1+0x2944], R222 ;  /* 0x002944de01007387 */ /* 0x000fe80000100800 */
[----:B------:R-:W-:Y:S04]  /*3c7d0*/  STL [R1+0x2940], R221 ;  /* 0x002940dd01007387 */ /* 0x000fe80000100800 */
[----:B-1----:R-:W4:Y:S04]  /*3c7e0*/  LDL.LU R216, [R1+0x30] ;  /* 0x0000300001d87983 */ /* 0x002f280000300800 */
[----:B------:R-:W4:Y:S04]  /*3c7f0*/  LDL.LU R217, [R1+0x34] ;  /* 0x0000340001d97983 */ /* 0x000f280000300800 */
[----:B------:R-:W4:Y:S04]  /*3c800*/  LDL.LU R218, [R1+0x38] ;  /* 0x0000380001da7983 */ /* 0x000f280000300800 */
[----:B------:R-:W4:Y:S01]  /*3c810*/  LDL.LU R219, [R1+0x3c] ;  /* 0x00003c0001db7983 */ /* 0x000f220000300800 */
[----:B------:R-:W-:Y:S01]  /*3c820*/  IMAD.MOV.U32 R9, RZ, RZ, R208 ;  /* 0x000000ffff097224 */ /* 0x000fe200078e00d0 */
[----:B------:R-:W-:Y:S01]  /*3c830*/  MOV R12, R209 ;  /* 0x000000d1000c7202 */ /* 0x000fe20000000f00 */
[----:B------:R-:W-:Y:S01]  /*3c840*/  IMAD.MOV.U32 R13, RZ, RZ, R210 ;  /* 0x000000ffff0d7224 */ /* 0x000fe200078e00d2 */
[----:B------:R-:W3:Y:S01]  /*3c850*/  LDL.LU R208, [R1+0x20] ;  /* 0x0000200001d07983 */ /* 0x000ee20000300800 */
[----:B------:R-:W-:-:S03]  /*3c860*/  IMAD.MOV.U32 R220, RZ, RZ, R211 ;  /* 0x000000ffffdc7224 */ /* 0x000fc600078e00d3 */
[----:B------:R-:W3:Y:S01]  /*3c870*/  LDL.LU R209, [R1+0x24] ;  /* 0x0000240001d17983 */ /* 0x000ee20000300800 */
[----:B------:R-:W-:-:S03]  /*3c880*/  MOV R214, R3 ;  /* 0x0000000300d67202 */ /* 0x000fc60000000f00 */
[----:B------:R-:W3:Y:S01]  /*3c890*/  LDL.LU R210, [R1+0x28] ;  /* 0x0000280001d27983 */ /* 0x000ee20000300800 */
[----:B------:R-:W-:-:S03]  /*3c8a0*/  IMAD.MOV.U32 R215, RZ, RZ, R252 ;  /* 0x000000ffffd77224 */ /* 0x000fc600078e00fc */
        /* <DEDUP_REMOVED lines=10> */
[----:B------:R1:W-:Y:S04]  /*3c950*/  STL [R1+0x295c], R220 ;  /* 0x00295cdc01007387 */ /* 0x0003e80000100800 */
[----:B-1----:R-:W3:Y:S04]  /*3c960*/  LDL.LU R220, [R1+0x40] ;  /* 0x0000400001dc7983 */ /* 0x002ee80000300800 */
[----:B------:R1:W-:Y:S04]  /*3c970*/  STL [R1+0x2958], R13 ;  /* 0x0029580d01007387 */ /* 0x0003e80000100800 */
[----:B------:R-:W-:Y:S04]  /*3c980*/  STL [R1+0x2954], R12 ;  /* 0x0029540c01007387 */ /* 0x000fe80000100800 */
[----:B------:R1:W-:Y:S01]  /*3c990*/  STL [R1+0x2950], R9 ;  /* 0x0029500901007387 */ /* 0x0003e20000100800 */
[C---:B--2---:R-:W-:Y:S11]  /*3c9a0*/  HMMA.1688.F32.TF32 R248, R228.reuse, R14, R248 ;  /* 0x0000000ee4f8723c */ /* 0x044ff600000810f8 */
[----:B------:R-:W-:Y:S11]  /*3c9b0*/  @!UPT UIADD3 URZ, URZ, URZ, URZ ;  /* 0x0000003f3f3ff290 */ /* 0x000ff6000fffe03f */
[----:B------:R-:W-:Y:S02]  /*3c9c0*/  @!UPT UIADD3 URZ, URZ, URZ, URZ ;  /* 0x0000003f3f3ff290 */ /* 0x000fe4000fffe03f */
[----:B------:R-:W-:Y:S01]  /*3c9d0*/  IMAD.MOV.U32 R21, RZ, RZ, R250 ;  /* 0x000000ffff157224 */ /* 0x000fe200078e00fa */
[----:B------:R-:W-:Y:S01]  /*3c9e0*/  MOV R8, R251 ;  /* 0x000000fb00087202 */ /* 0x000fe20000000f00 */
[----:B------:R-:W-:Y:S01]  /*3c9f0*/  IMAD.MOV.U32 R20, RZ, RZ, R249 ;  /* 0x000000ffff147224 */ /* 0x000fe200078e00f9 */
[----:B------:R-:W-:Y:S01]  /*3ca00*/  MOV R17, R248 ;  /* 0x000000f800117202 */ /* 0x000fe20000000f00 */
[----:B------:R-:W2:Y:S04]  /*3ca10*/  LDL.LU.64 R250, [R1+0x2980] ;  /* 0x0029800001fa7983 */ /* 0x000ea80000300a00 */
[----:B------:R-:W2:Y:S01]  /*3ca20*/  LDL.LU.64 R248, [R1+0x2978] ;  /* 0x0029780001f87983 */ /* 0x000ea20000300a00 */
[C---:B----4-:R-:W-:Y:S01]  /*3ca30*/  HMMA.1688.F32.TF32 R216, R228.reuse, R22, R216 ;  /* 0x00000016e4d8723c */ /* 0x050fe200000810d8 */
[----:B---3--:R-:W-:Y:S01]  /*3ca40*/  IMAD.MOV.U32 R223, RZ, RZ, R3 ;  /* 0x000000ffffdf7224 */ /* 0x008fe200078e0003 */
[----:B------:R-:W-:Y:S01]  /*3ca50*/  MOV R221, R252 ;  /* 0x000000fc00dd7202 */ /* 0x000fe20000000f00 */
[----:B------:R-:W-:Y:S11]  /*3ca60*/  IMAD.MOV.U32 R222, RZ, RZ, R6 ;  /* 0x000000ffffde7224 */ /* 0x000ff600078e0006 */
[----:B------:R-:W-:Y:S10]  /*3ca70*/  @!UPT UIADD3 URZ, URZ, URZ, URZ ;  /* 0x0000003f3f3ff290 */ /* 0x000ff4000fffe03f */
[----:B------:R-:W-:Y:S01]  /*3ca80*/  MOV R36, R217 ;  /* 0x000000d900247202 */ /* 0x000fe20000000f00 */
[----:B------:R-:W-:Y:S02]  /*3ca90*/  IMAD.MOV.U32 R33, RZ, RZ, R216 ;  /* 0x000000ffff217224 */ /* 0x000fe400078e00d8 */
[----:B------:R-:W-:Y:S02]  /*3caa0*/  IMAD.MOV.U32 R37, RZ, RZ, R218 ;  /* 0x000000ffff257224 */ /* 0x000fe400078e00da */
[----:B------:R-:W-:Y:S02]  /*3cab0*/  IMAD.MOV.U32 R24, RZ, RZ, R219 ;  /* 0x000000ffff187224 */ /* 0x000fe400078e00db */
[C---:B------:R-:W-:Y:S08]  /*3cac0*/  HMMA.1688.F32.TF32 R216, R228.reuse, R26, R208 ;  /* 0x0000001ae4d8723c */ /* 0x040ff000000810d0 */
[C---:B------:R-:W-:Y:S11]  /*3cad0*/  HMMA.1688.F32.TF32 R220, R228.reuse, R18, R220 ;  /* 0x00000012e4dc723c */ /* 0x040ff600000810dc */
[----:B------:R-:W-:Y:S05]  /*3cae0*/  @!UPT UIADD3 URZ, URZ, URZ, URZ ;  /* 0x0000003f3f3ff290 */ /* 0x000fea000fffe03f */
[----:B------:R-:W-:Y:S01]  /*3caf0*/  MOV R211, R216 ;  /* 0x000000d800d37202 */ /* 0x000fe20000000f00 */
[----:B------:R-:W-:Y:S01]  /*3cb00*/  IMAD.MOV.U32 R210, RZ, RZ, R217 ;  /* 0x000000ffffd27224 */ /* 0x000fe200078e00d9 */
[----:B------:R-:W-:Y:S01]  /*3cb10*/  MOV R32, R219 ;  /* 0x000000db00207202 */ /* 0x000fe20000000f00 */
[----:B------:R-:W-:Y:S02]  /*3cb20*/  IMAD.MOV.U32 R209, RZ, RZ, R218 ;  /* 0x000000ffffd17224 */ /* 0x000fe400078e00da */
[----:B------:R-:W-:Y:S03]  /*3cb30*/  HMMA.1688.F32.TF32 R216, R228, R30, R212 ;  /* 0x0000001ee4d8723c */ /* 0x000fe600000810d4 */
[----:B------:R-:W-:Y:S01]  /*3cb40*/  IMAD.MOV.U32 R25, RZ, RZ, R220 ;  /* 0x000000ffff197224 */ /* 0x000fe200078e00dc */
[----:B------:R-:W-:Y:S01]  /*3cb50*/  MOV R29, R222 ;  /* 0x000000de001d7202 */ /* 0x000fe20000000f00 */
[----:B------:R-:W-:-:S02]  /*3cb60*/  IMAD.MOV.U32 R28, RZ, RZ, R221 ;  /* 0x000000ffff1c7224 */ /* 0x000fc400078e00dd */
[----:B------:R-:W-:Y:S02]  /*3cb70*/  IMAD.MOV.U32 R16, RZ, RZ, R223 ;  /* 0x000000ffff107224 */ /* 0x000fe400078e00df */
[----:B------:R-:W-:Y:S11]  /*3cb80*/  HMMA.1688.F32.TF32 R220, R228, R34, R224 ;  /* 0x00000022e4dc723c */ /* 0x000ff600000810e0 */
[----:B------:R-:W-:Y:S04]  /*3cb90*/  @!UPT UIADD3 URZ, URZ, URZ, URZ ;  /* 0x0000003f3f3ff290 */ /* 0x000fe8000fffe03f */
[----:B------:R-:W-:Y:S01]  /*3cba0*/  IMAD.MOV.U32 R214, RZ, RZ, R217 ;  /* 0x000000ffffd67224 */ /* 0x000fe200078e00d9 */
[----:B------:R-:W-:Y:S01]  /*3cbb0*/  MOV R213, R218 ;  /* 0x000000da00d57202 */ /* 0x000fe20000000f00 */
[----:B------:R-:W-:-:S07]  /*3cbc0*/  IMAD.MOV.U32 R7, RZ, RZ, R219 ;  /* 0x000000ffff077224 */ /* 0x000fce00078e00db */
[----:B------:R-:W-:Y:S01]  /*3cbd0*/  IMAD.MOV.U32 R219, RZ, RZ, R220 ;  /* 0x000000ffffdb7224 */ /* 0x000fe200078e00dc */
[----:B------:R-:W-:Y:S01]  /*3cbe0*/  MOV R218, R221 ;  /* 0x000000dd00da7202 */ /* 0x000fe20000000f00 */
[----:B------:R-:W-:Y:S02]  /*3cbf0*/  IMAD.MOV.U32 R217, RZ, RZ, R222 ;  /* 0x000000ffffd97224 */ /* 0x000fe400078e00de */
[----:B------:R-:W-:Y:S01]  /*3cc00*/  IMAD.MOV.U32 R208, RZ, RZ, R223 ;  /* 0x000000ffffd07224 */ /* 0x000fe200078e00df */
[----:B------:R-:W-:Y:S11]  /*3cc10*/  HMMA.1688.F32.TF32 R40, R232, R18, R40 ;  /* 0x00000012e828723c */ /* 0x000ff60000081028 */
[----:B------:R-:W-:Y:S11]  /*3cc20*/  @!UPT UIADD3 URZ, URZ, URZ, URZ ;  /* 0x0000003f3f3ff290 */ /* 0x000ff6000fffe03f */
[----:B------:R-:W-:Y:S02]  /*3cc30*/  @!UPT UIADD3 URZ, URZ, URZ, URZ ;  /* 0x0000003f3f3ff290 */ /* 0x000fe4000fffe03f */
[----:B------:R-:W-:Y:S01]  /*3cc40*/  MOV R212, R43 ;  /* 0x0000002b00d47202 */ /* 0x000fe20000000f00 */
[----:B------:R-:W-:Y:S01]  /*3cc50*/  IMAD.MOV.U32 R215, RZ, RZ, R216 ;  /* 0x000000ffffd77224 */ /* 0x000fe200078e00d8 */
[----:B------:R-:W-:Y:S04]  /*3cc60*/  STL [R1+0x296c], R8 ;  /* 0x00296c0801007387 */ /* 0x000fe80000100800 */
[----:B------:R-:W-:Y:S04]  /*3cc70*/  STL [R1+0x2968], R21 ;  /* 0x0029681501007387 */ /* 0x000fe80000100800 */
[----:B------:R-:W-:Y:S04]  /*3cc80*/  STL [R1+0x2964], R20 ;  /* 0x0029641401007387 */ /* 0x000fe80000100800 */
[----:B------:R-:W-:Y:S04]  /*3cc90*/  STL [R1+0x2960], R17 ;  /* 0x0029601101007387 */ /* 0x000fe80000100800 */
[----:B------:R3:W-:Y:S01]  /*3cca0*/  STL [R1+0x2970], R25 ;  /* 0x0029701901007387 */ /* 0x0007e20000100800 */
[----:B--2---:R-:W-:Y:S11]  /*3ccb0*/  HMMA.1688.F32.TF32 R220, R228, R38, R248 ;  /* 0x00000026e4dc723c */ /* 0x004ff600000810f8 */
        /* <DEDUP_REMOVED lines=17> */
[----:B------:R-:W-:Y:S02]  /*3cdd0*/  IMAD.MOV.U32 R241, RZ, RZ, R222 ;  /* 0x000000fffff17224 */ /* 0x000fe400078e00de */
[----:B------:R-:W-:Y:S01]  /*3cde0*/  IMAD.MOV.U32 R240, RZ, RZ, R223 ;  /* 0x000000fffff07224 */ /* 0x000fe200078e00df */
[----:B------:R-:W-:Y:S01]  /*3cdf0*/  MOV R223, R40 ;  /* 0x0000002800df7202 */ /* 0x000fe20000000f00 */
[----:B------:R-:W-:Y:S02]  /*3ce00*/  IMAD.MOV.U32 R222, RZ, RZ, R41 ;  /* 0x000000ffffde7224 */ /* 0x000fe400078e0029 */
[----:B------:R-:W-:Y:S02]  /*3ce10*/  IMAD.MOV.U32 R221, RZ, RZ, R42 ;  /* 0x000000ffffdd7224 */ /* 0x000fe400078e002a */
[C---:B------:R-:W-:Y:S08]  /*3ce20*/  HMMA.1688.F32.TF32 R40, R232.reuse, R22, R44 ;  /* 0x00000016e828723c */ /* 0x040ff0000008102c */
[----:B------:R-:W-:Y:S08]  /*3ce30*/  HMMA.1688.F32.TF32 R44, R232, R30, R52 ;  /* 0x0000001ee82c723c */ /* 0x000ff00000081034 */
[C---:B------:R-:W-:Y:S08]  /*3ce40*/  HMMA.1688.F32.TF32 R228, R236.reuse, R34, R88 ;  /* 0x00000022ece4723c */ /* 0x040ff00000081058 */
[----:B------:R-:W-:Y:S01]  /*3ce50*/  HMMA.1688.F32.TF32 R224, R236, R38, R92 ;  /* 0x00000026ece0723c */ /* 0x000fe2000008105c */
[----:B-1----:R-:W-:Y:S01]  /*3ce60*/  IMAD.MOV.U32 R13, RZ, RZ, R40 ;  /* 0x000000ffff0d7224 */ /* 0x002fe200078e0028 */
[----:B------:R-:W-:Y:S01]  /*3ce70*/  MOV R9, R42 ;  /* 0x0000002a00097202 */ /* 0x000fe20000000f00 */
[----:B------:R-:W-:Y:S01]  /*3ce80*/  IMAD.MOV.U32 R12, RZ, RZ, R41 ;  /* 0x000000ffff0c7224 */ /* 0x000fe200078e0029 */
[----:B------:R-:W-:Y:S01]  /*3ce90*/  LDS R52, [R4+0xb100] ;  /* 0x00b1000004347984 */ /* 0x000fe20000000800 */
[----:B------:R-:W-:-:S03]  /*3cea0*/  IMAD.MOV.U32 R216, RZ, RZ, R43 ;  /* 0x000000ffffd87224 */ /* 0x000fc600078e002b */
[----:B------:R-:W-:Y:S01]  /*3ceb0*/  HMMA.1688.F32.TF32 R40, R232, R26, R48 ;  /* 0x0000001ae828723c */ /* 0x000fe20000081030 */
[----:B------:R-:W-:Y:S01]  /*3cec0*/  LDS R48, [R2+0xb100] ;  /* 0x00b1000002307984 */ /* 0x000fe20000000800 */
[----:B------:R-:W-:-:S03]  /*3ced0*/  IMAD.MOV.U32 R252, RZ, RZ, R44 ;  /* 0x000000fffffc7224 */ /* 0x000fc600078e002c */
[----:B------:R-:W-:Y:S01]  /*3cee0*/  LDS R50, [R2+0xb900] ;  /* 0x00b9000002327984 */ /* 0x000fe20000000800 */
[----:B---3--:R-:W-:-:S03]  /*3cef0*/  IMAD.MOV.U32 R25, RZ, RZ, R46 ;  /* 0x000000ffff197224 */ /* 0x008fc600078e002e */
[----:B------:R-:W-:Y:S01]  /*3cf00*/  LDS R49, [R0+0xb100] ;  /* 0x00b1000000317984 */ /* 0x000fe20000000800 */
[----:B------:R-:W-:-:S03]  /*3cf10*/  MOV R8, R47 ;  /* 0x0000002f00087202 */ /* 0x000fc60000000f00 */
[----:B------:R-:W1:Y:S01]  /*3cf20*/  LDS R51, [R0+0xb900] ;  /* 0x00b9000000337984 */ /* 0x000e620000000800 */
[----:B------:R-:W-:-:S03]  /*3cf30*/  IMAD.MOV.U32 R243, RZ, RZ, R220 ;  /* 0x000000fffff37224 */ /* 0x000fc600078e00dc */
[----:B------:R-:W-:Y:S04]  /*3cf40*/  LDS R54, [R4+0xb900] ;  /* 0x00b9000004367984 */ /* 0x000fe80000000800 */
[----:B------:R-:W-:Y:S03]  /*3cf50*/  LDS R53, [R5+0xb100] ;  /* 0x00b1000005357984 */ /* 0x000fe60000000800 */
[----:B------:R-:W-:Y:S01]  /*3cf60*/  MOV R20, R41 ;  /* 0x0000002900147202 */ /* 0x000fe20000000f00 */
[----:B------:R-:W2:Y:S01]  /*3cf70*/  LDS R55, [R5+0xb900] ;  /* 0x00b9000005377984 */ /* 0x000ea20000000800 */
[----:B------:R-:W-:Y:S02]  /*3cf80*/  MOV R41, R45 ;  /* 0x0000002d00297202 */ /* 0x000fe40000000f00 */
[C---:B------:R-:W-:Y:S01]  /*3cf90*/  HMMA.1688.F32.TF32 R44, R232.reuse, R34, R56 ;  /* 0x00000022e82c723c */ /* 0x040fe20000081038 */
[----:B------:R-:W-:Y:S11]  /*3cfa0*/  IMAD.MOV.U32 R21, RZ, RZ, R40 ;  /* 0x000000ffff157224 */ /* 0x000ff600078e0028 */
[----:B------:R-:W-:Y:S11]  /*3cfb0*/  @!UPT UIADD3 URZ, URZ, URZ, URZ ;  /* 0x0000003f3f3ff290 */ /* 0x000ff6000fffe03f */
[----:B------:R-:W-:Y:S01]  /*3cfc0*/  @!UPT UIADD3 URZ, URZ, URZ, URZ ;  /* 0x0000003f3f3ff290 */ /* 0x000fe2000fffe03f */
[----:B------:R-:W-:Y:S01]  /*3cfd0*/  IMAD.MOV.U32 R40, RZ, RZ, R45 ;  /* 0x000000ffff287224 */ /* 0x000fe200078e002d */
[----:B------:R-:W-:Y:S01]  /*3cfe0*/  MOV R57, R46 ;  /* 0x0000002e00397202 */ /* 0x000fe20000000f00 */
[----:B------:R-:W-:Y:S02]  /*3cff0*/  IMAD.MOV.U32 R58, RZ, RZ, R44 ;  /* 0x000000ffff3a7224 */ /* 0x000fe400078e002c */
[----:B------:R-:W-:Y:S02]  /*3d000*/  IMAD.MOV.U32 R56, RZ, RZ, R47 ;  /* 0x000000ffff387224 */ /* 0x000fe400078e002f */
[----:B------:R-:W-:Y:S08]  /*3d010*/  HMMA.1688.F32.TF32 R44, R232, R38, R60 ;  /* 0x00000026e82c723c */ /* 0x000ff0000008103c */
[----:B------:R-:W-:Y:S08]  /*3d020*/  HMMA.1688.F32.TF32 R232, R236, R30, R84 ;  /* 0x0000001eece8723c */ /* 0x000ff00000081054 */
[----:B-1----:R-:W-:Y:S11]  /*3d030*/  HMMA.1688.F32.TF32 R84, R48, R14, R100 ;  /* 0x0000000e3054723c */ /* 0x002ff60000081064 */
[----:B------:R-:W-:Y:S04]  /*3d040*/  @!UPT UIADD3 URZ, URZ, URZ, URZ ;  /* 0x0000003f3f3ff290 */ /* 0x000fe8000fffe03f */
[----:B------:R-:W-:Y:S04]  /*3d050*/  STL [R1+0x282c], R232 ;  /* 0x00282ce801007387 */ /* 0x000fe80000100800 */
[----:B------:R-:W-:Y:S04]  /*3d060*/  STL [R1+0x2828], R233 ;  /* 0x002828e901007387 */ /* 0x000fe80000100800 */
[----:B------:R-:W-:Y:S04]  /*3d070*/  STL [R1+0x2824], R234 ;  /* 0x002824ea01007387 */ /* 0x000fe80000100800 */
[----:B------:R-:W-:Y:S04]  /*3d080*/  STL [R1+0x2820], R235 ;  /* 0x002820eb01007387 */ /* 0x000fe80000100800 */
[----:B------:R1:W-:Y:S04]  /*3d090*/  STL [R1+0x283c], R228 ;  /* 0x00283ce401007387 */ /* 0x0003e80000100800 */
[----:B------:R-:W-:Y:S04]  /*3d0a0*/  STL [R1+0x2838], R229 ;  /* 0x002838e501007387 */ /* 0x000fe80000100800 */
[----:B------:R-:W-:Y:S04]  /*3d0b0*/  STL [R1+0x2834], R230 ;  /* 0x002834e601007387 */ /* 0x000fe80000100800 */
[----:B------:R-:W-:Y:S01]  /*3d0c0*/  STL [R1+0x2830], R231 ;  /* 0x002830e701007387 */ /* 0x000fe20000100800 */
[----:B-1----:R-:W-:-:S03]  /*3d0d0*/  MOV R228, R87 ;  /* 0x0000005700e47202 */ /* 0x002fc60000000f00 */
[----:B------:R1:W-:Y:S04]  /*3d0e0*/  STL [R1+0x2848], R224 ;  /* 0x002848e001007387 */ /* 0x0003e80000100800 */
[----:B------:R3:W-:Y:S04]  /*3d0f0*/  STL [R1+0x2844], R225 ;  /* 0x002844e101007387 */ /* 0x0007e80000100800 */
[----:B------:R4:W-:Y:S01]  /*3d100*/  STL [R1+0x2840], R226 ;  /* 0x002840e201007387 */ /* 0x0009e20000100800 */
[----:B-1----:R-:W-:Y:S01]  /*3d110*/  MOV R224, R84 ;  /* 0x0000005400e07202 */ /* 0x002fe20000000f00 */
[----:B---3--:R-:W-:-:S02]  /*3d120*/  IMAD.MOV.U32 R225, RZ, RZ, R85 ;  /* 0x000000ffffe17224 */ /* 0x008fc400078e0055 */
[----:B----4-:R-:W-:Y:S02]  /*3d130*/  IMAD.MOV.U32 R226, RZ, RZ, R86 ;  /* 0x000000ffffe27224 */ /* 0x010fe400078e0056 */
[C---:B------:R-:W-:Y:S08]  /*3d140*/  HMMA.1688.F32.TF32 R84, R48.reuse, R22, R108 ;  /* 0x000000163054723c */ /* 0x040ff0000008106c */
[----:B------:R-:W-:Y:S01]  /*3d150*/  HMMA.1688.F32.TF32 R88, R48, R10, R96 ;  /* 0x0000000a3058723c */ /* 0x000fe20000081060 */
[----:B------:R-:W-:Y:S01]  /*3d160*/  IMAD.MOV.U32 R17, RZ, RZ, R42 ;  /* 0x000000ffff117224 */ /* 0x000fe200078e002a */
[----:B------:R-:W-:Y:S01]  /*3d170*/  MOV R62, R44 ;  /* 0x0000002c003e7202 */ /* 0x000fe20000000f00 */
[----:B------:R-:W-:-:S02]  /*3d180*/  IMAD.MOV.U32 R42, RZ, RZ, R45 ;  /* 0x000000ffff2a7224 */ /* 0x000fc400078e002d */
[----:B------:R-:W-:Y:S02]  /*3d190*/  IMAD.MOV.U32 R61, RZ, RZ, R46 ;  /* 0x000000ffff3d7224 */ /* 0x000fe400078e002e */
[----:B------:R-:W-:Y:S01]  /*3d1a0*/  IMAD.MOV.U32 R60, RZ, RZ, R47 ;  /* 0x000000ffff3c7224 */ /* 0x000fe200078e002f */
[----:B------:R-:W-:Y:S08]  /*3d1b0*/  STL [R1+0x281c], R227 ;  /* 0x00281ce301007387 */ /* 0x000ff00000100800 */
[----:B------:R-:W-:Y:S01]  /*3d1c0*/  IMAD.MOV.U32 R229, RZ, RZ, R84 ;  /* 0x000000ffffe57224 */ /* 0x000fe200078e0054 */
[----:B------:R-:W-:Y:S01]  /*3d1d0*/  MOV R231, R86 ;  /* 0x0000005600e77202 */ /* 0x000fe20000000f00 */
[----:B------:R-:W-:-:S02]  /*3d1e0*/  IMAD.MOV.U32 R230, RZ, RZ, R85 ;  /* 0x000000ffffe67224 */ /* 0x000fc400078e0055 */
[----:B------:R-:W-:Y:S02]  /*3d1f0*/  IMAD.MOV.U32 R232, RZ, RZ, R87 ;  /* 0x000000ffffe87224 */ /* 0x000fe400078e0057 */
[----:B------:R-:W-:Y:S01]  /*3d200*/  IMAD.MOV.U32 R220, RZ, RZ, R43 ;  /* 0x000000ffffdc7224 */ /* 0x000fe200078e002b */
[----:B------:R-:W-:Y:S01]  /*3d210*/  HMMA.1688.F32.TF32 R84, R48, R26, R112 ;  /* 0x0000001a3054723c */ /* 0x000fe20000081070 */
        /* <DEDUP_REMOVED lines=8> */
[----:B------:R1:W-:Y:S04]  /*3d2a0*/  STL.64 [R1+0x318], R90 ;  /* 0x0003185a01007387 */ /* 0x0003e80000100a00 */
[----:B------:R3:W-:Y:S04]  /*3d2b0*/  STL [R1+0x2858], R228 ;  /* 0x002858e401007387 */ /* 0x0007e80000100800 */
[----:B------:R4:W-:Y:S01]  /*3d2c0*/  STL [R1+0x2854], R226 ;  /* 0x002854e201007387 */ /* 0x0009e20000100800 */
[----:B-1----:R-:W-:Y:S03]  /*3d2d0*/  HMMA.1688.F32.TF32 R88, R48, R18, R104 ;  /* 0x000000123058723c */ /* 0x002fe60000081068 */
[----:B------:R1:W-:Y:S01]  /*3d2e0*/  STL [R1+0x2850], R224 ;  /* 0x002850e001007387 */ /* 0x0003e20000100800 */
[----:B---3--:R-:W-:-:S03]  /*3d2f0*/  IMAD.MOV.U32 R228, RZ, RZ, R84 ;  /* 0x000000ffffe47224 */ /* 0x008fc600078e0054 */
[----:B------:R3:W-:Y:S01]  /*3d300*/  STL [R1+0x284c], R225 ;  /* 0x00284ce101007387 */ /* 0x0007e20000100800 */
[----:B----4-:R-:W-:-:S03]  /*3d310*/  MOV R226, R85 ;  /* 0x0000005500e27202 */ /* 0x010fc60000000f00 */
[----:B------:R-:W-:Y:S01]  /*3d320*/  LDS R40, [R4+0xb180] ;  /* 0x00b1800004287984 */ /* 0x000fe20000000800 */
[----:B-1----:R-:W-:-:S03]  /*3d330*/  IMAD.MOV.U32 R224, RZ, RZ, R86 ;  /* 0x000000ffffe07224 */ /* 0x002fc600078e0056 */
[----:B------:R-:W-:Y:S01]  /*3d340*/  LDS R41, [R5+0xb180] ;  /* 0x00b1800005297984 */ /* 0x000fe20000000800 */
[----:B---3--:R-:W-:Y:S02]  /*3d350*/  IMAD.MOV.U32 R225, RZ, RZ, R87 ;  /* 0x000000ffffe17224 */ /* 0x008fe400078e0057 */
[----:B------:R-:W-:Y:S01]  /*3d360*/  HMMA.1688.F32.TF32 R84, R48, R30, R116 ;  /* 0x0000001e3054723c */ /* 0x000fe20000081074 */
[----:B------:R-:W-:Y:S01]  /*3d370*/  MOV R43, R45 ;  /* 0x0000002d002b7202 */ /* 0x000fe20000000f00 */
[----:B------:R-:W-:Y:S01]  /*3d380*/  IMAD.MOV.U32 R66, RZ, RZ, R44 ;  /* 0x000000ffff427224 */ /* 0x000fe200078e002c */
[----:B------:R-:W-:Y:S01]  /*3d390*/  MOV R64, R47 ;  /* 0x0000002f00407202 */ /* 0x000fe20000000f00 */
[----:B------:R-:W-:Y:S02]  /*3d3a0*/  IMAD.MOV.U32 R65, RZ, RZ, R46 ;  /* 0x000000ffff417224 */ /* 0x000fe400078e002e */
[----:B------:R-:W-:Y:S01]  /*3d3b0*/  IMAD.MOV.U32 R93, RZ, RZ, R218 ;  /* 0x000000ffff5d7224 */ /* 0x000fe200078e00da */
[----:B------:R-:W-:Y:S01]  /*3d3c0*/  MOV R95, R208 ;  /* 0x000000d0005f7202 */ /* 0x000fe20000000f00 */
[----:B------:R-:W-:Y:S01]  /*3d3d0*/  HMMA.1688.F32.TF32 R44, R236, R14, R68 ;  /* 0x0000000eec2c723c */ /* 0x000fe20000081044 */
[----:B------:R-:W-:Y:S04]  /*3d3e0*/  STL.64 [R1+0x2f0], R88 ;  /* 0x0002f05801007387 */ /* 0x000fe80000100a00 */
[----:B------:R-:W-:Y:S04]  /*3d3f0*/  STL.64 [R1+0x2f8], R90 ;  /* 0x0002f85a01007387 */ /* 0x000fe80000100a00 */
[----:B------:R1:W-:Y:S04]  /*3d400*/  STL [R1+0x2868], R232 ;  /* 0x002868e801007387 */ /* 0x0003e80000100800 */
[----:B------:R3:W-:Y:S04]  /*3d410*/  STL [R1+0x2864], R231 ;  /* 0x002864e701007387 */ /* 0x0007e80000100800 */
[----:B------:R4:W-:Y:S01]  /*3d420*/  STL [R1+0x2860], R230 ;  /* 0x002860e601007387 */ /* 0x0009e20000100800 */
[----:B-1----:R-:W-:-:S03]  /*3d430*/  MOV R232, R84 ;  /* 0x0000005400e87202 */ /* 0x002fc60000000f00 */
[----:B------:R1:W-:Y:S01]  /*3d440*/  STL [R1+0x285c], R229 ;  /* 0x00285ce501007387 */ /* 0x0003e20000100800 */
[----:B---3--:R-:W-:Y:S02]  /*3d450*/  IMAD.MOV.U32 R231, RZ, RZ, R85 ;  /* 0x000000ffffe77224 */ /* 0x008fe400078e0055 */
[----:B------:R-:W-:Y:S02]  /*3d460*/  IMAD.MOV.U32 R111, RZ, RZ, R212 ;  /* 0x000000ffff6f7224 */ /* 0x000fe400078e00d4 */
[----:B------:R-:W-:Y:S01]  /*3d470*/  IMAD.MOV.U32 R94, RZ, RZ, R217 ;  /* 0x000000ffff5e7224 */ /* 0x000fe200078e00d9 */
[----:B------:R-:W-:Y:S01]  /*3d480*/  MOV R102, R245 ;  /* 0x000000f500667202 */ /* 0x000fe20000000f00 */
[----:B----4-:R-:W-:Y:S01]  /*3d490*/  IMAD.MOV.U32 R230, RZ, RZ, R86 ;  /* 0x000000ffffe67224 */ /* 0x010fe200078e0056 */
[----:B------:R-:W-:Y:S01]  /*3d4a0*/  LDS R96, [R4+0xc000] ;  /* 0x00c0000004607984 */ /* 0x000fe20000000800 */
[----:B-1----:R-:W-:Y:S02]  /*3d4b0*/  MOV R229, R87 ;  /* 0x0000005700e57202 */ /* 0x002fe40000000f00 */
[----:B------:R-:W-:Y:S01]  /*3d4c0*/  HMMA.1688.F32.TF32 R84, R48, R34, R120 ;  /* 0x000000223054723c */ /* 0x000fe20000081078 */
[----:B------:R-:W-:Y:S01]  /*3d4d0*/  IMAD.MOV.U32 R6, RZ, RZ, R45 ;  /* 0x000000ffff067224 */ /* 0x000fe200078e002d */
[----:B------:R-:W-:Y:S01]  /*3d4e0*/  LDS R98, [R4+0xc800] ;  /* 0x00c8000004627984 */ /* 0x000fe20000000800 */
[----:B------:R-:W-:-:S02]  /*3d4f0*/  IMAD.MOV.U32 R100, RZ, RZ, R247 ;  /* 0x000000ffff647224 */ /* 0x000fc400078e00f7 */
[----:B------:R-:W-:Y:S01]  /*3d500*/  IMAD.MOV.U32 R101, RZ, RZ, R246 ;  /* 0x000000ffff657224 */ /* 0x000fe200078e00f6 */
[----:B------:R-:W-:Y:S02]  /*3d510*/  LDS R97, [R5+0xc000] ;  /* 0x00c0000005617984 */ /* 0x000fe40000000800 */
[----:B------:R-:W-:Y:S01]  /*3d520*/  HMMA.1688.F32.TF32 R48, R48, R38, R124 ;  /* 0x000000263030723c */ /* 0x000fe2000008107c */
[----:B------:R-:W-:Y:S01]  /*3d530*/  IMAD.MOV.U32 R3, RZ, RZ, R44 ;  /* 0x000000ffff037224 */ /* 0x000fe200078e002c */
[----:B------:R-:W-:Y:S01]  /*3d540*/  MOV R69, R46 ;  /* 0x0000002e00457202 */ /* 0x000fe20000000f00 */
[----:B------:R-:W-:Y:S01]  /*3d550*/  IMAD.MOV.U32 R68, RZ, RZ, R47 ;  /* 0x000000ffff447224 */ /* 0x000fe200078e002f */
[----:B------:R-:W-:Y:S04]  /*3d560*/  LDS R99, [R5+0xc800] ;  /* 0x00c8000005637984 */ /* 0x000fe80000000800 */
[----:B------:R-:W-:Y:S11]  /*3d570*/  HMMA.1688.F32.TF32 R44, R236, R18, R72 ;  /* 0x00000012ec2c723c */ /* 0x000ff60000081048 */
[----:B------:R-:W-:Y:S05]  /*3d580*/  @!UPT UIADD3 URZ, URZ, URZ, URZ ;  /* 0x0000003f3f3ff290 */ /* 0x000fea000fffe03f */
[----:B------:R-:W-:Y:S01]  /*3d590*/  IMAD.MOV.U32 R233, RZ, RZ, R48 ;  /* 0x000000ffffe97224 */ /* 0x000fe200078e0030 */
[----:B------:R-:W-:Y:S01]  /*3d5a0*/  MOV R234, R49 ;  /* 0x0000003100ea7202 */ /* 0x000fe20000000f00 */
[----:B------:R-:W-:Y:S02]  /*3d5b0*/  IMAD.MOV.U32 R235, RZ, RZ, R50 ;  /* 0x000000ffffeb7224 */ /* 0x000fe400078e0032 */
[----:B------:R-:W-:Y:S02]  /*3d5c0*/  IMAD.MOV.U32 R227, RZ, RZ, R51 ;  /* 0x000000ffffe37224 */ /* 0x000fe400078e0033 */
[----:B--2---:R-:W-:Y:S02]  /*3d5d0*/  HMMA.1688.F32.TF32 R48, R52, R14, R132 ;  /* 0x0000000e3430723c */ /* 0x004fe40000081084 */
[----:B------:R-:W-:Y:S01]  /*3d5e0*/  IMAD.MOV.U32 R75, RZ, RZ, R45 ;  /* 0x000000ffff4b7224 */ /* 0x000fe200078e002d */
[----:B------:R-:W-:Y:S01]  /*3d5f0*/  MOV R74, R44 ;  /* 0x0000002c004a7202 */ /* 0x000fe20000000f00 */
[----:B------:R-:W-:-:S02]  /*3d600*/  IMAD.MOV.U32 R73, RZ, RZ, R46 ;  /* 0x000000ffff497224 */ /* 0x000fc400078e002e */
[----:B------:R-:W-:Y:S02]  /*3d610*/  IMAD.MOV.U32 R72, RZ, RZ, R47 ;  /* 0x000000ffff487224 */ /* 0x000fe400078e002f */
[----:B------:R-:W-:Y:S01]  /*3d620*/  HMMA.1688.F32.TF32 R44, R236, R22, R76 ;  /* 0x00000016ec2c723c */ /* 0x000fe2000008104c */
[----:B------:R1:W-:Y:S04]  /*3d630*/  STL [R1+0x2878], R225 ;  /* 0x002878e101007387 */ /* 0x0003e80000100800 */
[----:B------:R2:W-:Y:S04]  /*3d640*/  STL [R1+0x2874], R224 ;  /* 0x002874e001007387 */ /* 0x0005e80000100800 */
[----:B------:R3:W-:Y:S04]  /*3d650*/  STL [R1+0x2870], R228 ;  /* 0x002870e401007387 */ /* 0x0007e80000100800 */
[----:B------:R4:W-:Y:S01]  /*3d660*/  STL [R1+0x286c], R226 ;  /* 0x00286ce201007387 */ /* 0x0009e20000100800 */
[----:B-1----:R-:W-:-:S03]  /*3d670*/  IMAD.MOV.U32 R225, RZ, RZ, R84 ;  /* 0x000000ffffe17224 */ /* 0x002fc600078e0054 */
[----:B------:R1:W-:Y:S01]  /*3d680*/  STL [R1+0x2888], R229 ;  /* 0x002888e501007387 */ /* 0x0003e20000100800 */
[----:B--2---:R-:W-:Y:S01]  /*3d690*/  IMAD.MOV.U32 R224, RZ, RZ, R85 ;  /* 0x000000ffffe07224 */ /* 0x004fe200078e0055 */
[----:B---3--:R-:W-:Y:S02]  /*3d6a0*/  MOV R228, R86 ;  /* 0x0000005600e47202 */ /* 0x008fe40000000f00 */
[----:B------:R2:W-:Y:S01]  /*3d6b0*/  STL [R1+0x2884], R230 ;  /* 0x002884e601007387 */ /* 0x0005e20000100800 */
[----:B----4-:R-:W-:-:S03]  /*3d6c0*/  IMAD.MOV.U32 R226, RZ, RZ, R87 ;  /* 0x000000ffffe27224 */ /* 0x010fc600078e0057 */
[----:B------:R3:W-:Y:S01]  /*3d6d0*/  STL [R1+0x2880], R232 ;  /* 0x002880e801007387 */ /* 0x0007e20000100800 */
[C---:B------:R-:W-:Y:S01]  /*3d6e0*/  HMMA.1688.F32.TF32 R84, R52.reuse, R10, R128 ;  /* 0x0000000a3454723c */ /* 0x040fe20000081080 */
[----:B-1----:R-:W-:Y:S02]  /*3d6f0*/  MOV R229, R48 ;  /* 0x0000003000e57202 */ /* 0x002fe40000000f00 */
[----:B------:R1:W-:Y:S01]  /*3d700*/  STL [R1+0x287c], R231 ;  /* 0x00287ce701007387 */ /* 0x0003e20000100800 */
[----:B--2---:R-:W-:Y:S01]  /*3d710*/  IMAD.MOV.U32 R230, RZ, RZ, R49 ;  /* 0x000000ffffe67224 */ /* 0x004fe200078e0031 */
[----:B------:R-:W-:Y:S01]  /*3d720*/  MOV R79, R44 ;  /* 0x0000002c004f7202 */ /* 0x000fe20000000f00 */
[----:B------:R-:W-:Y:S01]  /*3d730*/  IMAD.MOV.U32 R78, RZ, RZ, R45 ;  /* 0x000000ffff4e7224 */ /* 0x000fe200078e002d */
[----:B------:R-:W-:Y:S01]  /*3d740*/  MOV R76, R47 ;  /* 0x0000002f004c7202 */ /* 0x000fe20000000f00 */
[----:B---3--:R-:W-:Y:S01]  /*3d750*/  IMAD.MOV.U32 R232, RZ, RZ, R50 ;  /* 0x000000ffffe87224 */ /* 0x008fe200078e0032 */
[C---:B------:R-:W-:Y:S01]  /*3d760*/  HMMA.1688.F32.TF32 R88, R52.reuse, R22, R140 ;  /* 0x000000163458723c */ /* 0x040fe2000008108c */
[----:B------:R-:W-:Y:S01]  /*3d770*/  IMAD.MOV.U32 R77, RZ, RZ, R46 ;  /* 0x000000ffff4d7224 */ /* 0x000fe200078e002e */
[----:B------:R-:W-:Y:S01]  /*3d780*/  MOV R67, R42 ;  /* 0x0000002a00437202 */ /* 0x000fe20000000f00 */
[----:B------:R-:W-:Y:S01]  /*3d790*/  IMAD.MOV.U32 R71, RZ, RZ, R43 ;  /* 0x000000ffff477224 */ /* 0x000fe200078e002b */
[----:B-1----:R-:W-:Y:S01]  /*3d7a0*/  MOV R231, R51 ;  /* 0x0000003300e77202 */ /* 0x002fe20000000f00 */
[----:B------:R-:W-:Y:S03]  /*3d7b0*/  LDS R42, [R4+0xb980] ;  /* 0x00b98000042a7984 */ /* 0x000fe60000000800 */
[----:B------:R-:W-:Y:S01]  /*3d7c0*/  HMMA.1688.F32.TF32 R48, R52, R18, R136 ;  /* 0x000000123430723c */ /* 0x000fe20000081088 */
[----:B------:R-:W-:Y:S01]  /*3d7d0*/  LDS R43, [R5+0xb980] ;  /* 0x00b98000052b7984 */ /* 0x000fe20000000800 */
[----:B------:R-:W-:-:S02]  /*3d7e0*/  IMAD.MOV.U32 R70, RZ, RZ, R66 ;  /* 0x000000ffff467224 */ /* 0x000fc400078e0042 */
[----:B------:R-:W-:Y:S01]  /*3d7f0*/  IMAD.MOV.U32 R122, RZ, RZ, R25 ;  /* 0x000000ffff7a7224 */ /* 0x000fe200078e0019 */
[----:B------:R-:W-:Y:S01]  /*3d800*/  MOV R116, R21 ;  /* 0x0000001500747202 */ /* 0x000fe20000000f00 */
[----:B------:R-:W-:Y:S02]  /*3d810*/  IMAD.MOV.U32 R123, RZ, RZ, R8 ;  /* 0x000000ffff7b7224 */ /* 0x000fe400078e0008 */
[----:B------:R-:W-:Y:S01]  /*3d820*/  IMAD.MOV.U32 R117, RZ, RZ, R20 ;  /* 0x000000ffff757224 */ /* 0x000fe200078e0014 */
[----:B------:R-:W-:Y:S01]  /*3d830*/  HMMA.1688.F32.TF32 R44, R236, R26, R80 ;  /* 0x0000001aec2c723c */ /* 0x000fe20000081050 */
[----:B------:R-:W-:Y:S04]  /*3d840*/  STL.64 [R1+0x210], R84 ;  /* 0x0002105401007387 */ /* 0x000fe80000100a00 */
[----:B------:R1:W-:Y:S01]  /*3d850*/  STL.64 [R1+0x218], R86 ;  /* 0x0002185601007387 */ /* 0x0003e20000100a00 */
[----:B------:R-:W-:Y:S01]  /*3d860*/  IMAD.MOV.U32 R118, RZ, RZ, R17 ;  /* 0x000000ffff767224 */ /* 0x000fe200078e0011 */
[----:B------:R-:W-:Y:S01]  /*3d870*/  MOV R119, R220 ;  /* 0x000000dc00777202 */ /* 0x000fe20000000f00 */
[----:B------:R-:W-:Y:S01]  /*3d880*/  IMAD.MOV.U32 R112, RZ, RZ, R13 ;  /* 0x000000ffff707224 */ /* 0x000fe200078e000d */
[----:B------:R-:W-:Y:S01]  /*3d890*/  MOV R114, R9 ;  /* 0x0000000900727202 */ /* 0x000fe20000000f00 */
[----:B------:R-:W-:-:S02]  /*3d8a0*/  IMAD.MOV.U32 R113, RZ, RZ, R12 ;  /* 0x000000ffff717224 */ /* 0x000fc400078e000c */
[----:B------:R-:W-:Y:S02]  /*3d8b0*/  IMAD.MOV.U32 R115, RZ, RZ, R216 ;  /* 0x000000ffff737224 */ /* 0x000fe400078e00d8 */
[----:B------:R-:W-:Y:S01]  /*3d8c0*/  IMAD.MOV.U32 R125, RZ, RZ, R63 ;  /* 0x000000ffff7d7224 */ /* 0x000fe200078e003f */
[----:B------:R-:W-:Y:S01]  /*3d8d0*/  STL.64 [R1+0x1f0], R48 ;  /* 0x0001f03001007387 */ /* 0x000fe20000100a00 */
[C---:B-1----:R-:W-:Y:S03]  /*3d8e0*/  HMMA.1688.F32.TF32 R84, R52.reuse, R26, R144 ;  /* 0x0000001a3454723c */ /* 0x042fe60000081090 */
[----:B------:R1:W-:Y:S01]  /*3d8f0*/  STL.64 [R1+0x1f8], R50 ;  /* 0x0001f83201007387 */ /* 0x0003e20000100a00 */
[----:B------:R-:W-:Y:S01]  /*3d900*/  IMAD.MOV.U32 R127, RZ, RZ, R56 ;  /* 0x000000ffff7f7224 */ /* 0x000fe200078e0038 */
[----:B------:R-:W-:Y:S02]  /*3d910*/  MOV R126, R57 ;  /* 0x00000039007e7202 */ /* 0x000fe40000000f00 */
[----:B------:R-:W-:Y:S01]  /*3d920*/  MOV R121, R59 ;  /* 0x0000003b00797202 */ /* 0x000fe20000000f00 */
[----:B------:R-:W-:Y:S01]  /*3d930*/  IMAD.MOV.U32 R83, RZ, RZ, R44 ;  /* 0x000000ffff537224 */ /* 0x000fe200078e002c */
[----:B------:R-:W-:Y:S01]  /*3d940*/  MOV R81, R46 ;  /* 0x0000002e00517202 */ /* 0x000fe20000000f00 */
[----:B------:R-:W-:Y:S01]  /*3d950*/  IMAD.MOV.U32 R82, RZ, RZ, R45 ;  /* 0x000000ffff527224 */ /* 0x000fe200078e002d */
[----:B------:R-:W-:Y:S01]  /*3d960*/  LDS R44, [R2+0xb180] ;  /* 0x00b18000022c7984 */ /* 0x000fe20000000800 */
[----:B-1----:R-:W-:Y:S01]  /*3d970*/  HMMA.1688.F32.TF32 R48, R52, R30, R148 ;  /* 0x0000001e3430723c */ /* 0x002fe20000081094 */
[----:B------:R-:W-:-:S02]  /*3d980*/  IMAD.MOV.U32 R80, RZ, RZ, R47 ;  /* 0x000000ffff507224 */ /* 0x000fc400078e002f */
[----:B------:R-:W-:Y:S04]  /*3d990*/  LDS R46, [R2+0xb980] ;  /* 0x00b98000022e7984 */ /* 0x000fe80000000800 */
[----:B------:R-:W-:Y:S04]  /*3d9a0*/  LDS R45, [R0+0xb180] ;  /* 0x00b18000002d7984 */ /* 0x000fe80000000800 */
[----:B------:R-:W1:Y:S04]  /*3d9b0*/  LDS R47, [R0+0xb980] ;  /* 0x00b98000002f7984 */ /* 0x000e680000000800 */
[----:B------:R-:W-:Y:S04]  /*3d9c0*/  STL.64 [R1+0x1e0], R88 ;  /* 0x0001e05801007387 */ /* 0x000fe80000100a00 */
[----:B------:R-:W-:Y:S04]  /*3d9d0*/  STL.64 [R1+0x1e8], R90 ;  /* 0x0001e85a01007387 */ /* 0x000fe80000100a00 */
[----:B------:R-:W-:Y:S04]  /*3d9e0*/  STL.64 [R1+0x1d0], R84 ;  /* 0x0001d05401007387 */ /* 0x000fe80000100a00 */
[----:B------:R2:W-:Y:S04]  /*3d9f0*/  STL.64 [R1+0x1d8], R86 ;  /* 0x0001d85601007387 */ /* 0x0005e80000100a00 */
[----:B------:R-:W-:Y:S04]  /*3da00*/  STL.64 [R1+0x1c0], R48 ;  /* 0x0001c03001007387 */ /* 0x000fe80000100a00 */
[----:B------:R3:W-:Y:S01]  /*3da10*/  STL.64 [R1+0x1c8], R50 ;  /* 0x0001c83201007387 */ /* 0x0007e20000100a00 */
[----:B------:R-:W-:Y:S01]  /*3da20*/  IMAD.MOV.U32 R103, RZ, RZ, R244 ;  /* 0x000000ffff677224 */ /* 0x000fe200078e00f4 */
[----:B------:R-:W-:Y:S01]  /*3da30*/  MOV R104, R243 ;  /* 0x000000f300687202 */ /* 0x000fe20000000f00 */
[----:B------:R-:W-:Y:S01]  /*3da40*/  IMAD.MOV.U32 R105, RZ, RZ, R242 ;  /* 0x000000ffff697224 */ /* 0x000fe200078e00f2 */
[----:B------:R-:W-:Y:S01]  /*3da50*/  MOV R107, R240 ;  /* 0x000000f0006b7202 */ /* 0x000fe20000000f00 */
[----:B------:R-:W-:Y:S01]  /*3da60*/  IMAD.MOV.U32 R106, RZ, RZ, R241 ;  /* 0x000000ffff6a7224 */ /* 0x000fe200078e00f1 */
[----:B------:R-:W-:Y:S01]  /*3da70*/  LDS R128, [R2+0xc080] ;  /* 0x00c0800002807984 */ /* 0x000fe20000000800 */
[----:B------:R-:W-:Y:S01]  /*3da80*/  IMAD.MOV.U32 R134, RZ, RZ, R65 ;  /* 0x000000ffff867224 */ /* 0x000fe200078e0041 */
[----:B--2---:R-:W-:Y:S01]  /*3da90*/  HMMA.1688.F32.TF32 R84, R52, R38, R156 ;  /* 0x000000263454723c */ /* 0x004fe2000008109c */
[----:B------:R-:W-:Y:S01]  /*3daa0*/  IMAD.MOV.U32 R66, RZ, RZ, R62 ;  /* 0x000000ffff427224 */ /* 0x000fe200078e003e */
[----:B------:R-:W-:Y:S01]  /*3dab0*/  LDS R130, [R2+0xc880] ;  /* 0x00c8800002827984 */ /* 0x000fe20000000800 */
[----:B------:R-:W-:-:S03]  /*3dac0*/  IMAD.MOV.U32 R135, RZ, RZ, R64 ;  /* 0x000000ffff877224 */ /* 0x000fc600078e0040 */
[----:B------:R-:W-:Y:S02]  /*3dad0*/  LDS R129, [R0+0xc080] ;  /* 0x00c0800000817984 */ /* 0x000fe40000000800 */
[----:B---3--:R-:W-:Y:S01]  /*3dae0*/  HMMA.1688.F32.TF32 R48, R52, R34, R152 ;  /* 0x000000223430723c */ /* 0x008fe20000081098 */
[----:B------:R-:W-:Y:S01]  /*3daf0*/  MOV R62, R58 ;  /* 0x0000003a003e7202 */ /* 0x000fe20000000f00 */
[----:B------:R-:W-:Y:S01]  /*3db00*/  IMAD.MOV.U32 R88, RZ, RZ, R215 ;  /* 0x000000ffff587224 */ /* 0x000fe200078e00d7 */
[----:B------:R-:W-:Y:S01]  /*3db10*/  MOV R90, R213 ;  /* 0x000000d5005a7202 */ /* 0x000fe20000000f00 */
[----:B------:R-:W-:Y:S01]  /*3db20*/  IMAD.MOV.U32 R89, RZ, RZ, R214 ;  /* 0x000000ffff597224 */ /* 0x000fe200078e00d6 */
[----:B------:R-:W-:Y:S03]  /*3db30*/  LDS R131, [R0+0xc880] ;  /* 0x00c8800000837984 */ /* 0x000fe60000000800 */
[----:B-1----:R-:W-:Y:S01]  /*3db40*/  HMMA.1688.F32.TF32 R52, R44, R10, R160 ;  /* 0x0000000a2c34723c */ /* 0x002fe200000810a0 */
[----:B------:R-:W-:Y:S01]  /*3db50*/  IMAD.MOV.U32 R91, RZ, RZ, R7 ;  /* 0x000000ffff5b7224 */ /* 0x000fe200078e0007 */
[----:B------:R-:W-:Y:S01]  /*3db60*/  MOV R150, R81 ;  /* 0x0000005100967202 */ /* 0x000fe20000000f00 */
[----:B------:R-:W-:-:S02]  /*3db70*/  IMAD.MOV.U32 R151, RZ, RZ, R80 ;  /* 0x000000ffff977224 */ /* 0x000fc400078e0050 */
[----:B------:R-:W-:Y:S02]  /*3db80*/  IMAD.MOV.U32 R147, RZ, RZ, R76 ;  /* 0x000000ffff937224 */ /* 0x000fe400078e004c */
        /* <DEDUP_REMOVED lines=8> */
[----:B------:R-:W-:Y:S04]  /*3dc10*/  STL.64 [R1+0x1b0], R48 ;  /* 0x0001b03001007387 */ /* 0x000fe80000100a00 */
[----:B------:R1:W-:Y:S01]  /*3dc20*/  STL.64 [R1+0x1b8], R50 ;  /* 0x0001b83201007387 */ /* 0x0003e20000100a00 */
[----:B------:R-:W-:Y:S01]  /*3dc30*/  IMAD.MOV.U32 R58, RZ, RZ, R252 ;  /* 0x000000ffff3a7224 */ /* 0x000fe200078e00fc */
[----:B------:R-:W-:Y:S01]  /*3dc40*/  MOV R155, R60 ;  /* 0x0000003c009b7202 */ /* 0x000fe20000000f00 */
[----:B------:R-:W-:Y:S01]  /*3dc50*/  IMAD.MOV.U32 R154, RZ, RZ, R61 ;  /* 0x000000ffff9a7224 */ /* 0x000fe200078e003d */
[----:B------:R-:W-:Y:S01]  /*3dc60*/  LDS R65, [R0+0xc000] ;  /* 0x00c0000000417984 */ /* 0x000fe20000000800 */
[----:B------:R-:W-:-:S02]  /*3dc70*/  IMAD.MOV.U32 R124, RZ, RZ, R62 ;  /* 0x000000ffff7c7224 */ /* 0x000fc400078e003e */
[----:B------:R-:W-:Y:S02]  /*3dc80*/  IMAD.MOV.U32 R156, RZ, RZ, R251 ;  /* 0x000000ffff9c7224 */ /* 0x000fe400078e00fb */
[----:B------:R-:W-:Y:S02]  /*3dc90*/  IMAD.MOV.U32 R158, RZ, RZ, R249 ;  /* 0x000000ffff9e7224 */ /* 0x000fe400078e00f9 */
[----:B------:R-:W-:Y:S01]  /*3dca0*/  IMAD.MOV.U32 R159, RZ, RZ, R248 ;  /* 0x000000ffff9f7224 */ /* 0x000fe200078e00f8 */
[C---:B-1----:R-:W-:Y:S01]  /*3dcb0*/  HMMA.1688.F32.TF32 R48, R44.reuse, R14, R164 ;  /* 0x0000000e2c30723c */ /* 0x042fe200000810a4 */
[----:B------:R-:W-:Y:S04]  /*3dcc0*/  STL.64 [R1+0x160], R84 ;  /* 0x0001605401007387 */ /* 0x000fe80000100a00 */
[----:B------:R1:W-:Y:S04]  /*3dcd0*/  STL.64 [R1+0x168], R86 ;  /* 0x0001685601007387 */ /* 0x0003e80000100a00 */
[----:B------:R-:W-:Y:S04]  /*3dce0*/  STL.64 [R1+0x150], R52 ;  /* 0x0001503401007387 */ /* 0x000fe80000100a00 */
[----:B------:R2:W-:Y:S01]  /*3dcf0*/  STL.64 [R1+0x158], R54 ;  /* 0x0001583601007387 */ /* 0x0005e20000100a00 */
[----:B------:R-:W-:Y:S01]  /*3dd00*/  MOV R152, R66 ;  /* 0x0000004200987202 */ /* 0x000fe20000000f00 */
[C---:B-1----:R-:W-:Y:S01]  /*3dd10*/  HMMA.1688.F32.TF32 R84, R44.reuse, R22, R172 ;  /* 0x000000162c54723c */ /* 0x042fe200000810ac */
[----:B------:R-:W-:Y:S01]  /*3dd20*/  MOV R80, R33 ;  /* 0x0000002100507202 */ /* 0x000fe20000000f00 */
[----:B------:R-:W-:Y:S01]  /*3dd30*/  IMAD.MOV.U32 R81, RZ, RZ, R36 ;  /* 0x000000ffff517224 */ /* 0x000fe200078e0024 */
[----:B------:R-:W-:Y:S05]  /*3dd40*/  LDS R64, [R2+0xc000] ;  /* 0x00c0000002407984 */ /* 0x000fea0000000800 */
[----:B------:R-:W-:Y:S04]  /*3dd50*/  STL.64 [R1+0x140], R48 ;  /* 0x0001403001007387 */ /* 0x000fe80000100a00 */
[----:B------:R1:W-:Y:S01]  /*3dd60*/  STL.64 [R1+0x148], R50 ;  /* 0x0001483201007387 */ /* 0x0003e20000100a00 */
[----:B--2---:R-:W-:Y:S01]  /*3dd70*/  HMMA.1688.F32.TF32 R52, R44, R26, R176 ;  /* 0x0000001a2c34723c */ /* 0x004fe200000810b0 */
[----:B------:R-:W-:-:S02]  /*3dd80*/  IMAD.MOV.U32 R77, RZ, RZ, R28 ;  /* 0x000000ffff4d7224 */ /* 0x000fc400078e001c */
[----:B------:R-:W-:Y:S01]  /*3dd90*/  IMAD.MOV.U32 R120, RZ, RZ, R58 ;  /* 0x000000ffff787224 */ /* 0x000fe200078e003a */
[----:B------:R-:W-:Y:S01]  /*3dda0*/  LDS R66, [R2+0xc800] ;  /* 0x00c8000002427984 */ /* 0x000fe20000000800 */
[----:B------:R-:W-:-:S03]  /*3ddb0*/  IMAD.MOV.U32 R153, RZ, RZ, R67 ;  /* 0x000000ffff997224 */ /* 0x000fc600078e0043 */
[----:B------:R-:W-:Y:S01]  /*3ddc0*/  LDS R67, [R0+0xc800] ;  /* 0x00c8000000437984 */ /* 0x000fe20000000800 */
[C---:B-1----:R-:W-:Y:S03]  /*3ddd0*/  HMMA.1688.F32.TF32 R48, R44.reuse, R18, R168 ;  /* 0x000000122c30723c */ /* 0x042fe600000810a8 */
[----:B------:R-:W-:Y:S04]  /*3dde0*/  LDS R160, [R4+0xc080] ;  /* 0x00c0800004a07984 */ /* 0x000fe80000000800 */
[----:B------:R-:W-:Y:S04]  /*3ddf0*/  LDS R162, [R4+0xc880] ;  /* 0x00c8800004a27984 */ /* 0x000fe80000000800 */
[----:B------:R-:W-:Y:S04]  /*3de00*/  LDS R161, [R5+0xc080] ;  /* 0x00c0800005a17984 */ /* 0x000fe80000000800 */
[----:B------:R-:W-:Y:S08]  /*3de10*/  LDS R163, [R5+0xc880] ;  /* 0x00c8800005a37984 */ /* 0x000ff00000000800 */
[----:B------:R-:W-:Y:S04]  /*3de20*/  STL.64 [R1+0x130], R48 ;  /* 0x0001303001007387 */ /* 0x000fe80000100a00 */
[----:B------:R1:W-:Y:S02]  /*3de30*/  STL.64 [R1+0x138], R50 ;  /* 0x0001383201007387 */ /* 0x0003e40000100a00 */
[C---:B-1----:R-:W-:Y:S02]  /*3de40*/  HMMA.1688.F32.TF32 R48, R44.reuse, R30, R180 ;  /* 0x0000001e2c30723c */ /* 0x042fe400000810b4 */
[----:B------:R-:W-:Y:S04]  /*3de50*/  STL.64 [R1+0x120], R84 ;  /* 0x0001205401007387 */ /* 0x000fe80000100a00 */
[----:B------:R-:W-:Y:S04]  /*3de60*/  STL.64 [R1+0x128], R86 ;  /* 0x0001285601007387 */ /* 0x000fe80000100a00 */
[----:B------:R-:W-:Y:S04]  /*3de70*/  STL.64 [R1+0x110], R52 ;  /* 0x0001103401007387 */ /* 0x000fe80000100a00 */
[----:B------:R-:W-:Y:S09]  /*3de80*/  STL.64 [R1+0x118], R54 ;  /* 0x0001183601007387 */ /* 0x000ff20000100a00 */
[----:B------:R-:W-:Y:S04]  /*3de90*/  STL.64 [R1+0x100], R48 ;  /* 0x0001003001007387 */ /* 0x000fe80000100a00 */
[----:B------:R1:W-:Y:S02]  /*3dea0*/  STL.64 [R1+0x108], R50 ;  /* 0x0001083201007387 */ /* 0x0003e40000100a00 */
[C---:B-1----:R-:W-:Y:S08]  /*3deb0*/  HMMA.1688.F32.TF32 R48, R44.reuse, R34, R184 ;  /* 0x000000222c30723c */ /* 0x042ff000000810b8 */
[----:B------:R-:W-:Y:S11]  /*3dec0*/  HMMA.1688.F32.TF32 R44, R44, R38, R188 ;  /* 0x000000262c2c723c */ /* 0x000ff600000810bc */
[----:B------:R-:W-:Y:S04]  /*3ded0*/  @!UPT UIADD3 URZ, URZ, URZ, URZ ;  /* 0x0000003f3f3ff290 */ /* 0x000fe8000fffe03f */
[----:B------:R-:W-:Y:S04]  /*3dee0*/  STL.64 [R1+0xf0], R48 ;  /* 0x0000f03001007387 */ /* 0x000fe80000100a00 */
[----:B------:R-:W-:Y:S04]  /*3def0*/  STL.64 [R1+0xf8], R50 ;  /* 0x0000f83201007387 */ /* 0x000fe80000100a00 */
[----:B------:R-:W-:Y:S04]  /*3df00*/  STL.64 [R1+0xe0], R44 ;  /* 0x0000e02c01007387 */ /* 0x000fe80000100a00 */
[----:B------:R1:W-:Y:S02]  /*3df10*/  STL.64 [R1+0xe8], R46 ;  /* 0x0000e82e01007387 */ /* 0x0003e40000100a00 */
[C---:B-1----:R-:W-:Y:S01]  /*3df20*/  HMMA.1688.F32.TF32 R44, R40.reuse, R10, R192 ;  /* 0x0000000a282c723c */ /* 0x042fe200000810c0 */
[----:B------:R-:W-:Y:S11]  /*3df30*/  IMAD.MOV.U32 R86, RZ, RZ, R83 ;  /* 0x000000ffff567224 */ /* 0x000ff600078e0053 */
[----:B------:R-:W-:Y:S11]  /*3df40*/  @!UPT UIADD3 URZ, URZ, URZ, URZ ;  /* 0x0000003f3f3ff290 */ /* 0x000ff6000fffe03f */
[----:B------:R-:W-:Y:S04]  /*3df50*/  STL.64 [R1+0xd0], R44 ;  /* 0x0000d02c01007387 */ /* 0x000fe80000100a00 */
[----:B------:R1:W-:Y:S02]  /*3df60*/  STL.64 [R1+0xd8], R46 ;  /* 0x0000d82e01007387 */ /* 0x0003e40000100a00 */
[----:B-1----:R-:W-:Y:S01]  /*3df70*/  HMMA.1688.F32.TF32 R44, R40, R14, R196 ;  /* 0x0000000e282c723c */ /* 0x002fe200000810c4 */
[----:B------:R-:W-:Y:S01]  /*3df80*/  MOV R87, R82 ;  /* 0x0000005200577202 */ /* 0x000fe20000000f00 */
[----:B------:R-:W-:Y:S01]  /*3df90*/  IMAD.MOV.U32 R82, RZ, RZ, R79 ;  /* 0x000000ffff527224 */ /* 0x000fe200078e004f */
[----:B------:R-:W-:Y:S01]  /*3dfa0*/  MOV R79, R75 ;  /* 0x0000004b004f7202 */ /* 0x000fe20000000f00 */
[----:B------:R-:W-:-:S02]  /*3dfb0*/  IMAD.MOV.U32 R83, RZ, RZ, R78 ;  /* 0x000000ffff537224 */ /* 0x000fc400078e004e */
[----:B------:R-:W-:Y:S01]  /*3dfc0*/  IMAD.MOV.U32 R78, RZ, RZ, R74 ;  /* 0x000000ffff4e7224 */ /* 0x000fe200078e004a */
[----:B------:R-:W-:Y:S01]  /*3dfd0*/  MOV R74, R3 ;  /* 0x00000003004a7202 */ /* 0x000fe20000000f00 */
[----:B------:R-:W-:Y:S11]  /*3dfe0*/  IMAD.MOV.U32 R75, RZ, RZ, R6 ;  /* 0x000000ffff4b7224 */ /* 0x000ff600078e0006 */
[----:B------:R-:W-:Y:S04]  /*3dff0*/  @!UPT UIADD3 URZ, URZ, URZ, URZ ;  /* 0x0000003f3f3ff290 */ /* 0x000fe8000fffe03f */
[----:B------:R1:W-:Y:S01]  /*3e000*/  STL [R1+0x60], R44 ;  /* 0x0000602c01007387 */ /* 0x0003e20000100800 */
[----:B------:R-:W-:Y:S01]  /*3e010*/  IMAD.MOV.U32 R252, RZ, RZ, R45 ;  /* 0x000000fffffc7224 */ /* 0x000fe200078e002d */
[----:B------:R-:W-:Y:S01]  /*3e020*/  MOV R3, R47 ;  /* 0x0000002f00037202 */ /* 0x000fe20000000f00 */
[----:B------:R-:W-:Y:S02]  /*3e030*/  IMAD.MOV.U32 R6, RZ, RZ, R46 ;  /* 0x000000ffff067224 */ /* 0x000fe400078e002e */
[C---:B-1----:R-:W-:Y:S02]  /*3e040*/  HMMA.1688.F32.TF32 R44, R40.reuse, R18, R200 ;  /* 0x00000012282c723c */ /* 0x042fe400000810c8 */
[----:B------:R-:W-:Y:S04]  /*3e050*/  STL [R1+0x2818], R3 ;  /* 0x0028180301007387 */ /* 0x000fe80000100800 */
[----:B------:R-:W-:Y:S04]  /*3e060*/  STL [R1+0x2814], R6 ;  /* 0x0028140601007387 */ /* 0x000fe80000100800 */
[----:B------:R-:W-:Y:S11]  /*3e070*/  STL [R1+0x2810], R252 ;  /* 0x002810fc01007387 */ /* 0x000ff60000100800 */
[----:B------:R-:W-:Y:S02]  /*3e080*/  @!UPT UIADD3 URZ, URZ, URZ, URZ ;  /* 0x0000003f3f3ff290 */ /* 0x000fe4000fffe03f */
[----:B------:R-:W-:Y:S04]  /*3e090*/  STL.64 [R1+0x40], R44 ;  /* 0x0000402c01007387 */ /* 0x000fe80000100a00 */
[----:B------:R1:W-:Y:S02]  /*3e0a0*/  STL.64 [R1+0x48], R46 ;  /* 0x0000482e01007387 */ /* 0x0003e40000100a00 */
[----:B-1----:R-:W-:Y:S01]  /*3e0b0*/  HMMA.1688.F32.TF32 R44, R40, R22, R204 ;  /* 0x00000016282c723c */ /* 0x002fe200000810cc */
[----:B------:R-:W-:Y:S01]  /*3e0c0*/  IMAD.MOV.U32 R84, RZ, RZ, R211 ;  /* 0x000000ffff547224 */ /* 0x000fe200078e00d3 */
[----:B------:R-:W-:Y:S01]  /*3e0d0*/  MOV R85, R210 ;  /* 0x000000d200557202 */ /* 0x000fe20000000f00 */
[----:B------:R-:W-:Y:S02]  /*3e0e0*/  IMAD.MOV.U32 R148, RZ, RZ, R86 ;  /* 0x000000ffff947224 */ /* 0x000fe400078e0056 */
[----:B------:R-:W-:Y:S01]  /*3e0f0*/  IMAD.MOV.U32 R149, RZ, RZ, R87 ;  /* 0x000000ffff957224 */ /* 0x000fe200078e0057 */
[----:B------:R-:W-:Y:S01]  /*3e100*/  MOV R145, R83 ;  /* 0x0000005300917202 */ /* 0x000fe20000000f00 */
[----:B------:R-:W-:Y:S01]  /*3e110*/  IMAD.MOV.U32 R144, RZ, RZ, R82 ;  /* 0x000000ffff907224 */ /* 0x000fe200078e0052 */
[----:B------:R-:W-:Y:S01]  /*3e120*/  MOV R140, R78 ;  /* 0x0000004e008c7202 */ /* 0x000fe20000000f00 */
[----:B------:R-:W-:-:S02]  /*3e130*/  IMAD.MOV.U32 R141, RZ, RZ, R79 ;  /* 0x000000ffff8d7224 */ /* 0x000fc400078e004f */
[----:B------:R-:W-:Y:S02]  /*3e140*/  IMAD.MOV.U32 R136, RZ, RZ, R74 ;  /* 0x000000ffff887224 */ /* 0x000fe400078e004a */
[----:B------:R-:W-:Y:S02]  /*3e150*/  IMAD.MOV.U32 R137, RZ, RZ, R75 ;  /* 0x000000ffff897224 */ /* 0x000fe400078e004b */
[----:B------:R-:W-:Y:S01]  /*3e160*/  IMAD.MOV.U32 R200, RZ, RZ, R225 ;  /* 0x000000ffffc87224 */ /* 0x000fe200078e00e1 */
[----:B------:R-:W-:Y:S01]  /*3e170*/  MOV R202, R228 ;  /* 0x000000e400ca7202 */ /* 0x000fe20000000f00 */
[----:B------:R-:W-:Y:S01]  /*3e180*/  IMAD.MOV.U32 R201, RZ, RZ, R224 ;  /* 0x000000ffffc97224 */ /* 0x000fe200078e00e0 */
[----:B------:R-:W-:Y:S01]  /*3e190*/  LDS R204, [R2+0xc100] ;  /* 0x00c1000002cc7984 */ /* 0x000fe20000000800 */
[----:B------:R-:W-:-:S03]  /*3e1a0*/  IMAD.MOV.U32 R203, RZ, RZ, R226 ;  /* 0x000000ffffcb7224 */ /* 0x000fc600078e00e2 */
[----:B------:R-:W-:Y:S04]  /*3e1b0*/  LDS R206, [R2+0xc900] ;  /* 0x00c9000002ce7984 */ /* 0x000fe80000000800 */
[----:B------:R-:W-:Y:S04]  /*3e1c0*/  STL [R1+0x20], R44 ;  /* 0x0000202c01007387 */ /* 0x000fe80000100800 */
[----:B------:R-:W2:Y:S04]  /*3e1d0*/  LDL.LU R25, [R1+0x2970] ;  /* 0x0029700001197983 */ /* 0x000ea80000300800 */
        /* <DEDUP_REMOVED lines=21> */
[----:B------:R-:W3:Y:S04]  /*3e330*/  LDL.LU R7, [R1+0x291c] ;  /* 0x00291c0001077983 */ /* 0x000ee80000300800 */
[----:B------:R-:W3:Y:S04]  /*3e340*/  LDL.LU R211, [R1+0x2918] ;  /* 0x0029180001d37983 */ /* 0x000ee80000300800 */
[----:B------:R-:W3:Y:S04]  /*3e350*/  LDL.LU R210, [R1+0x2914] ;  /* 0x0029140001d27983 */ /* 0x000ee80000300800 */
[----:B------:R-:W3:Y:S01]  /*3e360*/  LDL.LU R209, [R1+0x2910] ;  /* 0x0029100001d17983 */ /* 0x000ee20000300800 */
[----:B------:R-:W-:-:S03]  /*3e370*/  IMAD.MOV.U32 R87, RZ, RZ, R32 ;  /* 0x000000ffff577224 */ /* 0x000fc600078e0020 */
[----:B------:R-:W3:Y:S01]  /*3e380*/  LDL.LU R32, [R1+0x290c] ;  /* 0x00290c0001207983 */ /* 0x000ee20000300800 */
[----:B------:R-:W-:Y:S01]  /*3e390*/  IMAD.MOV.U32 R82, RZ, RZ, R37 ;  /* 0x000000ffff527224 */ /* 0x000fe200078e0025 */
[----:B------:R-:W-:Y:S02]  /*3e3a0*/  MOV R83, R24 ;  /* 0x0000001800537202 */ /* 0x000fe40000000f00 */
[----:B------:R-:W3:Y:S04]  /*3e3b0*/  LDL.LU R33, [R1+0x2908] ;  /* 0x0029080001217983 */ /* 0x000ee80000300800 */
[----:B------:R-:W3:Y:S01]  /*3e3c0*/  LDL.LU R36, [R1+0x2904] ;  /* 0x0029040001247983 */ /* 0x000ee20000300800 */
[----:B------:R-:W-:-:S03]  /*3e3d0*/  MOV R78, R29 ;  /* 0x0000001d004e7202 */ /* 0x000fc60000000f00 */
[----:B------:R-:W3:Y:S01]  /*3e3e0*/  LDL.LU R37, [R1+0x2900] ;  /* 0x0029000001257983 */ /* 0x000ee20000300800 */
[----:B------:R-:W-:-:S03]  /*3e3f0*/  IMAD.MOV.U32 R79, RZ, RZ, R16 ;  /* 0x000000ffff4f7224 */ /* 0x000fc600078e0010 */
[----:B------:R-:W3:Y:S04]  /*3e400*/  LDL.LU R24, [R1+0x28fc] ;  /* 0x0028fc0001187983 */ /* 0x000ee80000300800 */
[----:B------:R-:W-:Y:S04]  /*3e410*/  LDS R205, [R0+0xc100] ;  /* 0x00c1000000cd7984 */ /* 0x000fe80000000800 */
[----:B------:R-:W-:Y:S01]  /*3e420*/  LDS R207, [R0+0xc900] ;  /* 0x00c9000000cf7984 */ /* 0x000fe20000000800 */
[----:B--2---:R-:W-:-:S03]  /*3e430*/  IMAD.MOV.U32 R76, RZ, RZ, R25 ;  /* 0x000000ffff4c7224 */ /* 0x004fc600078e0019 */
[----:B------:R-:W2:Y:S04]  /*3e440*/  LDL.LU R25, [R1+0x28f8] ;  /* 0x0028f80001197983 */ /* 0x000ea80000300800 */
[----:B------:R-:W2:Y:S04]  /*3e450*/  LDL.LU R28, [R1+0x28f4] ;  /* 0x0028f400011c7983 */ /* 0x000ea80000300800 */
[----:B------:R-:W2:Y:S01]  /*3e460*/  LDL.LU R29, [R1+0x28f0] ;  /* 0x0028f000011d7983 */ /* 0x000ea20000300800 */
[----:B----4-:R-:W-:Y:S01]  /*3e470*/  IMAD.MOV.U32 R74, RZ, RZ, R21 ;  /* 0x000000ffff4a7224 */ /* 0x010fe200078e0015 */
[----:B---3--:R-:W-:-:S02]  /*3e480*/  MOV R73, R20 ;  /* 0x0000001400497202 */ /* 0x008fc40000000f00 */
[----:B------:R-:W3:Y:S01]  /*3e490*/  LDL.LU R16, [R1+0x28ec] ;  /* 0x0028ec0001107983 */ /* 0x000ee20000300800 */
[----:B------:R-:W-:-:S03]  /*3e4a0*/  IMAD.MOV.U32 R72, RZ, RZ, R17 ;  /* 0x000000ffff487224 */ /* 0x000fc600078e0011 */
[----:B------:R-:W4:Y:S01]  /*3e4b0*/  LDL.LU R17, [R1+0x28e8] ;  /* 0x0028e80001117983 */ /* 0x000f220000300800 */
[----:B------:R-:W-:-:S03]  /*3e4c0*/  IMAD.MOV.U32 R75, RZ, RZ, R8 ;  /* 0x000000ffff4b7224 */ /* 0x000fc600078e0008 */
[----:B------:R-:W2:Y:S04]  /*3e4d0*/  LDL.LU R20, [R1+0x28e4] ;  /* 0x0028e40001147983 */ /* 0x000ea80000300800 */
[----:B------:R-:W3:Y:S01]  /*3e4e0*/  LDL.LU R21, [R1+0x28e0] ;  /* 0x0028e00001157983 */ /* 0x000ee20000300800 */
[----:B------:R-:W-:Y:S02]  /*3e4f0*/  IMAD.MOV.U32 R70, RZ, RZ, R13 ;  /* 0x000000ffff467224 */ /* 0x000fe400078e000d */
[----:B------:R-:W-:Y:S01]  /*3e500*/  IMAD.MOV.U32 R69, RZ, RZ, R12 ;  /* 0x000000ffff457224 */ /* 0x000fe200078e000c */
[----:B------:R-:W4:Y:S01]  /*3e510*/  LDL.LU R8, [R1+0x28dc] ;  /* 0x0028dc0001087983 */ /* 0x000f220000300800 */
[----:B------:R-:W-:-:S03]  /*3e520*/  MOV R68, R9 ;  /* 0x0000000900447202 */ /* 0x000fc60000000f00 */
[----:B------:R-:W4:Y:S01]  /*3e530*/  LDL.LU R9, [R1+0x28d8] ;  /* 0x0028d80001097983 */ /* 0x000f220000300800 */
[----:B------:R-:W-:-:S03]  /*3e540*/  MOV R71, R220 ;  /* 0x000000dc00477202 */ /* 0x000fc60000000f00 */
[----:B------:R-:W4:Y:S04]  /*3e550*/  LDL.LU R12, [R1+0x28d4] ;  /* 0x0028d400010c7983 */ /* 0x000f280000300800 */
[----:B------:R-:W4:Y:S01]  /*3e560*/  LDL.LU R13, [R1+0x28d0] ;  /* 0x0028d000010d7983 */ /* 0x000f220000300800 */
[----:B------:R-:W-:Y:S01]  /*3e570*/  MOV R166, R223 ;  /* 0x000000df00a67202 */ /* 0x000fe20000000f00 */
[----:B------:R-:W-:Y:S02]  /*3e580*/  IMAD.MOV.U32 R165, RZ, RZ, R222 ;  /* 0x000000ffffa57224 */ /* 0x000fe400078e00de */
[----:B------:R-:W4:Y:S01]  /*3e590*/  LDL.LU R220, [R1+0x28cc] ;  /* 0x0028cc0001dc7983 */ /* 0x000f220000300800 */
[----:B------:R-:W-:-:S03]  /*3e5a0*/  IMAD.MOV.U32 R164, RZ, RZ, R221 ;  /* 0x000000ffffa47224 */ /* 0x000fc600078e00dd */
[----:B------:R-:W4:Y:S01]  /*3e5b0*/  LDL.LU R221, [R1+0x28c8] ;  /* 0x0028c80001dd7983 */ /* 0x000f220000300800 */
[----:B------:R-:W-:-:S03]  /*3e5c0*/  IMAD.MOV.U32 R167, RZ, RZ, R216 ;  /* 0x000000ffffa77224 */ /* 0x000fc600078e00d8 */
[----:B------:R-:W4:Y:S04]  /*3e5d0*/  LDL.LU R222, [R1+0x28c4] ;  /* 0x0028c40001de7983 */ /* 0x000f280000300800 */
[----:B------:R-:W4:Y:S01]  /*3e5e0*/  LDL.LU R223, [R1+0x28c0] ;  /* 0x0028c00001df7983 */ /* 0x000f220000300800 */
[----:B------:R-:W-:Y:S01]  /*3e5f0*/  IMAD.MOV.U32 R62, RZ, RZ, R219 ;  /* 0x000000ffff3e7224 */ /* 0x000fe200078e00db */
[----:B------:R-:W-:Y:S02]  /*3e600*/  MOV R61, R218 ;  /* 0x000000da003d7202 */ /* 0x000fe40000000f00 */
[----:B------:R-:W4:Y:S01]  /*3e610*/  LDL.LU R216, [R1+0x28bc] ;  /* 0x0028bc0001d87983 */ /* 0x000f220000300800 */
[----:B------:R-:W-:-:S03]  /*3e620*/  IMAD.MOV.U32 R60, RZ, RZ, R217 ;  /* 0x000000ffff3c7224 */ /* 0x000fc600078e00d9 */
[----:B------:R-:W4:Y:S01]  /*3e630*/  LDL.LU R217, [R1+0x28b8] ;  /* 0x0028b80001d97983 */ /* 0x000f220000300800 */
[----:B------:R-:W-:-:S03]  /*3e640*/  IMAD.MOV.U32 R63, RZ, RZ, R212 ;  /* 0x000000ffff3f7224 */ /* 0x000fc600078e00d4 */
[----:B------:R-:W4:Y:S04]  /*3e650*/  LDL.LU R218, [R1+0x28b4] ;  /* 0x0028b40001da7983 */ /* 0x000f280000300800 */
[----:B------:R-:W4:Y:S01]  /*3e660*/  LDL.LU R219, [R1+0x28b0] ;  /* 0x0028b00001db7983 */ /* 0x000f220000300800 */
        /* <DEDUP_REMOVED lines=15> */
[----:B------:R-:W4:Y:S04]  /*3e760*/  LDL.LU R211, [R1+0x2890] ;  /* 0x0028900001d37983 */ /* 0x000f280000300800 */
[----:B------:R-:W4:Y:S01]  /*3e770*/  LDL.LU R7, [R1+0x288c] ;  /* 0x00288c0001077983 */ /* 0x000f220000300800 */
[----:B--2---:R-:W-:Y:S02]  /*3e780*/  IMAD.MOV.U32 R173, RZ, RZ, R20 ;  /* 0x000000ffffad7224 */ /* 0x004fe400078e0014 */
[----:B---3--:R-:W-:Y:S01]  /*3e790*/  IMAD.MOV.U32 R172, RZ, RZ, R21 ;  /* 0x000000ffffac7224 */ /* 0x008fe200078e0015 */
[C---:B----4-:R-:W-:Y:S08]  /*3e7a0*/  HMMA.1688.F32.TF32 R220, R40.reuse, R38, R220 ;  /* 0x0000002628dc723c */ /* 0x050ff000000810dc */
[C---:B------:R-:W-:Y:S08]  /*3e7b0*/  HMMA.1688.F32.TF32 R236, R40.reuse, R34, R216 ;  /* 0x0000002228ec723c */ /* 0x040ff000000810d8 */
[C---:B------:R-:W-:Y:S01]  /*3e7c0*/  HMMA.1688.F32.TF32 R244, R40.reuse, R30, R212 ;  /* 0x0000001e28f4723c */ /* 0x040fe200000810d4 */
[----:B------:R-:W1:Y:S07]  /*3e7d0*/  LDSM.16.M88.4 R20, [R7+0x23180] ;  /* 0x023180000714783b */ /* 0x000e6e0000000200 */
[----:B------:R-:W-:Y:S11]  /*3e7e0*/  HMMA.1688.F32.TF32 R248, R40, R26, R208 ;  /* 0x0000001a28f8723c */ /* 0x000ff600000810d0 */
[----:B------:R-:W-:Y:S11]  /*3e7f0*/  @!UPT UIADD3 URZ, URZ, URZ, URZ ;  /* 0x0000003f3f3ff290 */ /* 0x000ff6000fffe03f */
[----:B------:R-:W-:Y:S01]  /*3e800*/  @!UPT UIADD3 URZ, URZ, URZ, URZ ;  /* 0x0000003f3f3ff290 */ /* 0x000fe2000fffe03f */
[----:B------:R-:W-:Y:S04]  /*3e810*/  STL.64 [R1+0x27d8], R250 ;  /* 0x0027d8fa01007387 */ /* 0x000fe80000100a00 */
[----:B------:R2:W-:Y:S04]  /*3e820*/  STL.64 [R1+0x27d0], R248 ;  /* 0x0027d0f801007387 */ /* 0x0005e80000100a00 */
[----:B------:R-:W-:Y:S04]  /*3e830*/  STL.64 [R1+0x27e8], R246 ;  /* 0x0027e8f601007387 */ /* 0x000fe80000100a00 */
[----:B------:R-:W-:Y:S04]  /*3e840*/  STL.64 [R1+0x27e0], R244 ;  /* 0x0027e0f401007387 */ /* 0x000fe80000100a00 */
[----:B------:R-:W-:Y:S01]  /*3e850*/  STL.64 [R1+0x27f8], R238 ;  /* 0x0027f8ee01007387 */ /* 0x000fe20000100a00 */
[----:B--2---:R-:W-:-:S03]  /*3e860*/  MOV R248, R229 ;  /* 0x000000e500f87202 */ /* 0x004fc60000000f00 */
[----:B------:R-:W-:Y:S01]  /*3e870*/  STL.64 [R1+0x27f0], R236 ;  /* 0x0027f0ec01007387 */ /* 0x000fe20000100a00 */
[----:B------:R-:W-:-:S03]  /*3e880*/  IMAD.MOV.U32 R249, RZ, RZ, R230 ;  /* 0x000000fffff97224 */ /* 0x000fc600078e00e6 */
[----:B------:R-:W-:Y:S01]  /*3e890*/  STL.64 [R1+0x2808], R222 ;  /* 0x002808de01007387 */ /* 0x000fe20000100a00 */
[----:B------:R-:W-:-:S03]  /*3e8a0*/  IMAD.MOV.U32 R250, RZ, RZ, R232 ;  /* 0x000000fffffa7224 */ /* 0x000fc600078e00e8 */
[----:B------:R-:W-:Y:S01]  /*3e8b0*/  STL.64 [R1+0x2800], R220 ;  /* 0x002800dc01007387 */ /* 0x000fe20000100a00 */
[----:B------:R-:W-:-:S03]  /*3e8c0*/  MOV R251, R231 ;  /* 0x000000e700fb7202 */ /* 0x000fc60000000f00 */
[----:B-1----:R-:W-:Y:S04]  /*3e8d0*/  STL [R1+0x27c8], R23 ;  /* 0x0027c81701007387 */ /* 0x002fe80000100800 */
[----:B------:R-:W2:Y:S04]  /*3e8e0*/  LDL.LU R229, [R1+0x2888] ;  /* 0x0028880001e57983 */ /* 0x000ea80000300800 */
[----:B------:R-:W3:Y:S04]  /*3e8f0*/  LDL.LU R230, [R1+0x2884] ;  /* 0x0028840001e67983 */ /* 0x000ee80000300800 */
[----:B------:R-:W4:Y:S04]  /*3e900*/  LDL.LU R232, [R1+0x2880] ;  /* 0x0028800001e87983 */ /* 0x000f280000300800 */
[----:B------:R-:W4:Y:S04]  /*3e910*/  LDL.LU R231, [R1+0x287c] ;  /* 0x00287c0001e77983 */ /* 0x000f280000300800 */
[----:B------:R-:W4:Y:S04]  /*3e920*/  LDL.LU R225, [R1+0x2878] ;  /* 0x0028780001e17983 */ /* 0x000f280000300800 */
[----:B------:R-:W4:Y:S04]  /*3e930*/  LDL.LU R224, [R1+0x2874] ;  /* 0x0028740001e07983 */ /* 0x000f280000300800 */
[----:B------:R-:W4:Y:S04]  /*3e940*/  LDL.LU R228, [R1+0x2870] ;  /* 0x0028700001e47983 */ /* 0x000f280000300800 */
[----:B------:R-:W4:Y:S01]  /*3e950*/  LDL.LU R226, [R1+0x286c] ;  /* 0x00286c0001e27983 */ /* 0x000f220000300800 */
[----:B--2---:R-:W-:-:S02]  /*3e960*/  IMAD.MOV.U32 R199, RZ, RZ, R229 ;  /* 0x000000ffffc77224 */ /* 0x004fc400078e00e5 */
[----:B---3--:R-:W-:Y:S02]  /*3e970*/  IMAD.MOV.U32 R198, RZ, RZ, R230 ;  /* 0x000000ffffc67224 */ /* 0x008fe400078e00e6 */
[----:B----4-:R-:W-:Y:S02]  /*3e980*/  IMAD.MOV.U32 R196, RZ, RZ, R232 ;  /* 0x000000ffffc47224 */ /* 0x010fe400078e00e8 */
[----:B------:R-:W2:Y:S01]  /*3e990*/  LDL.LU R232, [R1+0x2868] ;  /* 0x0028680001e87983 */ /* 0x000ea20000300800 */
[----:B------:R-:W-:-:S03]  /*3e9a0*/  MOV R197, R231 ;  /* 0x000000e700c57202 */ /* 0x000fc60000000f00 */
[----:B------:R-:W3:Y:S04]  /*3e9b0*/  LDL.LU R231, [R1+0x2864] ;  /* 0x0028640001e77983 */ /* 0x000ee80000300800 */
[----:B------:R-:W4:Y:S01]  /*3e9c0*/  LDL.LU R230, [R1+0x2860] ;  /* 0x0028600001e67983 */ /* 0x000f220000300800 */
[----:B------:R-:W-:Y:S01]  /*3e9d0*/  MOV R195, R225 ;  /* 0x000000e100c37202 */ /* 0x000fe20000000f00 */
[----:B------:R-:W-:Y:S02]  /*3e9e0*/  IMAD.MOV.U32 R194, RZ, RZ, R224 ;  /* 0x000000ffffc27224 */ /* 0x000fe400078e00e0 */
[----:B------:R-:W4:Y:S01]  /*3e9f0*/  LDL.LU R229, [R1+0x285c] ;  /* 0x00285c0001e57983 */ /* 0x000f220000300800 */
[----:B------:R-:W-:-:S03]  /*3ea00*/  MOV R192, R228 ;  /* 0x000000e400c07202 */ /* 0x000fc60000000f00 */
        /* <DEDUP_REMOVED lines=8> */
[----:B------:R-:W4:Y:S01]  /*3ea90*/  LDL.LU R187, [R1+0x2fc] ;  /* 0x0002fc0001bb7983 */ /* 0x000f220000300800 */
        /* <DEDUP_REMOVED lines=14> */
[----:B------:R-:W-:Y:S01]  /*3eb80*/  LDSM.16.M88.4 R24, [R7+0x24180] ;  /* 0x024180000718783b */ /* 0x000fe20000000200 */
[----:B------:R-:W-:-:S02]  /*3eb90*/  IMAD.MOV.U32 R240, RZ, RZ, R13 ;  /* 0x000000fffff07224 */ /* 0x000fc400078e000d */
[----:B------:R-:W-:Y:S01]  /*3eba0*/  IMAD.MOV.U32 R242, RZ, RZ, R9 ;  /* 0x000000fffff27224 */ /* 0x000fe200078e0009 */
[----:B------:R-:W-:Y:S01]  /*3ebb0*/  LDSM.16.M88.4 R12, [R7+0x21180] ;  /* 0x02118000070c783b */ /* 0x000fe20000000200 */
[----:B------:R-:W-:Y:S02]  /*3ebc0*/  IMAD.MOV.U32 R243, RZ, RZ, R8 ;  /* 0x000000fffff37224 */ /* 0x000fe400078e0008 */
[----:B------:R-:W-:Y:S01]  /*3ebd0*/  IMAD.MOV.U32 R48, RZ, RZ, R37 ;  /* 0x000000ffff307224 */ /* 0x000fe200078e0025 */
[----:B------:R-:W1:Y:S04]  /*3ebe0*/  LDSM.16.M88.4 R8, [R7+0x20180] ;  /* 0x020180000708783b */ /* 0x000e680000000200 */
[----:B------:R-:W1:Y:S04]  /*3ebf0*/  LDSM.16.M88.4 R16, [R7+0x22180] ;  /* 0x022180000710783b */ /* 0x000e680000000200 */
[----:B------:R-:W1:Y:S04]  /*3ec00*/  LDSM.16.M88.4 R28, [R7+0x25180] ;  /* 0x02518000071c783b */ /* 0x000e680000000200 */
[----:B------:R-:W1:Y:S04]  /*3ec10*/  LDSM.16.M88.4 R32, [R7+0x26180] ;  /* 0x026180000720783b */ /* 0x000e680000000200 */
[----:B------:R-:W1:Y:S01]  /*3ec20*/  LDSM.16.M88.4 R36, [R7+0x27180] ;  /* 0x027180000724783b */ /* 0x000e620000000200 */
[----:B--2---:R-:W-:-:S02]  /*3ec30*/  IMAD.MOV.U32 R191, RZ, RZ, R232 ;  /* 0x000000ffffbf7224 */ /* 0x004fc400078e00e8 */
[----:B---3--:R-:W-:Y:S01]  /*3ec40*/  IMAD.MOV.U32 R190, RZ, RZ, R231 ;  /* 0x000000ffffbe7224 */ /* 0x008fe200078e00e7 */
[----:B----4-:R-:W-:Y:S01]  /*3ec50*/  MOV R189, R230 ;  /* 0x000000e600bd7202 */ /* 0x010fe20000000f00 */
[----:B------:R-:W-:Y:S01]  /*3ec60*/  IMAD.MOV.U32 R183, RZ, RZ, R228 ;  /* 0x000000ffffb77224 */ /* 0x000fe200078e00e4 */
[----:B------:R-:W-:Y:S01]  /*3ec70*/  MOV R182, R226 ;  /* 0x000000e200b67202 */ /* 0x000fe20000000f00 */
[----:B------:R-:W-:Y:S02]  /*3ec80*/  IMAD.MOV.U32 R180, RZ, RZ, R224 ;  /* 0x000000ffffb47224 */ /* 0x000fe400078e00e0 */
[----:B------:R-:W2:Y:S01]  /*3ec90*/  LDL.LU R224, [R1+0x2848] ;  /* 0x0028480001e07983 */ /* 0x000ea20000300800 */
[----:B------:R-:W-:-:S03]  /*3eca0*/  IMAD.MOV.U32 R181, RZ, RZ, R225 ;  /* 0x000000ffffb57224 */ /* 0x000fc600078e00e1 */
[----:B------:R-:W2:Y:S04]  /*3ecb0*/  LDL.LU R225, [R1+0x2844] ;  /* 0x0028440001e17983 */ /* 0x000ea80000300800 */
[----:B------:R-:W2:Y:S04]  /*3ecc0*/  LDL.LU R226, [R1+0x2840] ;  /* 0x0028400001e27983 */ /* 0x000ea80000300800 */
[----:B------:R-:W3:Y:S01]  /*3ecd0*/  LDL.LU R228, [R1+0x283c] ;  /* 0x00283c0001e47983 */ /* 0x000ee20000300800 */
[----:B------:R-:W-:-:S03]  /*3ece0*/  IMAD.MOV.U32 R188, RZ, RZ, R229 ;  /* 0x000000ffffbc7224 */ /* 0x000fc600078e00e5 */
[----:B------:R-:W4:Y:S04]  /*3ecf0*/  LDL.LU R176, [R1+0x310] ;  /* 0x0003100001b07983 */ /* 0x000f280000300800 */
[----:B------:R-:W4:Y:S04]  /*3ed00*/  LDL.LU R177, [R1+0x314] ;  /* 0x0003140001b17983 */ /* 0x000f280000300800 */
[----:B------:R-:W4:Y:S04]  /*3ed10*/  LDL.LU R178, [R1+0x318] ;  /* 0x0003180001b27983 */ /* 0x000f280000300800 */
[----:B------:R-:W4:Y:S04]  /*3ed20*/  LDL.LU R179, [R1+0x31c] ;  /* 0x00031c0001b37983 */ /* 0x000f280000300800 */
[----:B------:R-:W3:Y:S04]  /*3ed30*/  LDL.LU R229, [R1+0x2838] ;  /* 0x0028380001e57983 */ /* 0x000ee80000300800 */
[----:B------:R-:W3:Y:S04]  /*3ed40*/  LDL.LU R230, [R1+0x2834] ;  /* 0x0028340001e67983 */ /* 0x000ee80000300800 */
        /* <DEDUP_REMOVED lines=10> */
[----:B------:R-:W-:Y:S01]  /*3edf0*/  IMAD.MOV.U32 R3, RZ, RZ, R45 ;  /* 0x000000ffff037224 */ /* 0x000fe200078e002d */
[----:B------:R-:W-:Y:S01]  /*3ee00*/  MOV R252, R47 ;  /* 0x0000002f00fc7202 */ /* 0x000fe20000000f00 */
[----:B------:R-:W-:Y:S01]  /*3ee10*/  IMAD.MOV.U32 R6, RZ, RZ, R46 ;  /* 0x000000ffff067224 */ /* 0x000fe200078e002e */
[C---:B-1----:R-:W-:Y:S01]  /*3ee20*/  HMMA.1688.F32.TF32 R240, R64.reuse, R8, R240 ;  /* 0x0000000840f0723c */ /* 0x042fe200000810f0 */
[----:B------:R-:W3:Y:S04]  /*3ee30*/  LDL.LU R216, [R1+0x1f0] ;  /* 0x0001f00001d87983 */ /* 0x000ee80000300800 */
[----:B------:R-:W3:Y:S03]  /*3ee40*/  LDL.LU R217, [R1+0x1f4] ;  /* 0x0001f40001d97983 */ /* 0x000ee60000300800 */
[C---:B------:R-:W-:Y:S01]  /*3ee50*/  HMMA.1688.F32.TF32 R40, R64.reuse, R12, R172 ;  /* 0x0000000c4028723c */ /* 0x040fe200000810ac */
        /* <DEDUP_REMOVED lines=17> */
[----:B------:R-:W-:Y:S01]  /*3ef70*/  HMMA.1688.F32.TF32 R64, R64, R36, R164 ;  /* 0x000000244040723c */ /* 0x000fe200000810a4 */
[----:B------:R-:W-:Y:S04]  /*3ef80*/  LDS R164, [R4+0xc100] ;  /* 0x00c1000004a47984 */ /* 0x000fe80000000800 */
[----:B------:R-:W-:Y:S04]  /*3ef90*/  LDS R166, [R4+0xc900] ;  /* 0x00c9000004a67984 */ /* 0x000fe80000000800 */
[----:B------:R-:W-:Y:S04]  /*3efa0*/  LDS R165, [R5+0xc100] ;  /* 0x00c1000005a57984 */ /* 0x000fe80000000800 */
[----:B------:R-:W2:Y:S01]  /*3efb0*/  LDS R167, [R5+0xc900] ;  /* 0x00c9000005a77984 */ /* 0x000ea20000000800 */
[C---:B------:R-:W-:Y:S03]  /*3efc0*/  HMMA.1688.F32.TF32 R100, R128.reuse, R8, R100 ;  /* 0x000000088064723c */ /* 0x040fe60000081064 */
[----:B------:R-:W-:Y:S04]  /*3efd0*/  LDS R173, [R5+0xc180] ;  /* 0x00c1800005ad7984 */ /* 0x000fe80000000800 */
[----:B------:R-:W1:Y:S01]  /*3efe0*/  LDS R175, [R5+0xc980] ;  /* 0x00c9800005af7984 */ /* 0x000e620000000800 */
        /* <DEDUP_REMOVED lines=13> */
[----:B--2---:R-:W-:Y:S08]  /*3f0c0*/  HMMA.1688.F32.TF32 R208, R164, R8, R208 ;  /* 0x00000008a4d0723c */ /* 0x004ff000000810d0 */
[----:B------:R-:W-:Y:S11]  /*3f0d0*/  HMMA.1688.F32.TF32 R152, R160, R28, R232 ;  /* 0x0000001ca098723c */ /* 0x000ff600000810e8 */
[----:B------:R-:W-:Y:S04]  /*3f0e0*/  @!UPT UIADD3 URZ, URZ, URZ, URZ ;  /* 0x0000003f3f3ff290 */ /* 0x000fe8000fffe03f */
[----:B------:R-:W-:Y:S04]  /*3f0f0*/  STL [R1+0x2758], R208 ;  /* 0x002758d001007387 */ /* 0x000fe80000100800 */
[----:B------:R-:W-:Y:S04]  /*3f100*/  STL [R1+0x2754], R209 ;  /* 0x002754d101007387 */ /* 0x000fe80000100800 */
[----:B------:R-:W-:Y:S04]  /*3f110*/  STL [R1+0x2750], R210 ;  /* 0x002750d201007387 */ /* 0x000fe80000100800 */
[----:B------:R-:W-:Y:S04]  /*3f120*/  STL [R1+0x274c], R211 ;  /* 0x00274cd301007387 */ /* 0x000fe80000100800 */
[----:B------:R-:W2:Y:S04]  /*3f130*/  LDL.LU R232, [R1+0x1d0] ;  /* 0x0001d00001e87983 */ /* 0x000ea80000300800 */
[----:B------:R-:W2:Y:S04]  /*3f140*/  LDL.LU R233, [R1+0x1d4] ;  /* 0x0001d40001e97983 */ /* 0x000ea80000300800 */
[----:B------:R-:W2:Y:S04]  /*3f150*/  LDL.LU R234, [R1+0x1d8] ;  /* 0x0001d80001ea7983 */ /* 0x000ea80000300800 */
[----:B------:R-:W2:Y:S01]  /*3f160*/  LDL.LU R235, [R1+0x1dc] ;  /* 0x0001dc0001eb7983 */ /* 0x000ea20000300800 */
[C---:B----4-:R-:W-:Y:S08]  /*3f170*/  HMMA.1688.F32.TF32 R176, R204.reuse, R8, R176 ;  /* 0x00000008ccb0723c */ /* 0x050ff000000810b0 */
[----:B------:R-:W-:Y:S08]  /*3f180*/  HMMA.1688.F32.TF32 R204, R204, R36, R212 ;  /* 0x00000024cccc723c */ /* 0x000ff000000810d4 */
[C---:B------:R-:W-:Y:S01]  /*3f190*/  HMMA.1688.F32.TF32 R212, R164.reuse, R12, R248 ;  /* 0x0000000ca4d4723c */ /* 0x040fe200000810f8 */
        /* <DEDUP_REMOVED lines=12> */
[----:B---3--:R-:W-:Y:S03]  /*3f260*/  HMMA.1688.F32.TF32 R216, R164, R16, R216 ;  /* 0x00000010a4d8723c */ /* 0x008fe600000810d8 */
[----:B------:R-:W-:Y:S05]  /*3f270*/  STL [R1+0x2764], R212 ;  /* 0x002764d401007387 */ /* 0x000fea0000100800 */
[C---:B------:R-:W-:Y:S01]  /*3f280*/  HMMA.1688.F32.TF32 R68, R96.reuse, R8, R68 ;  /* 0x000000086044723c */ /* 0x040fe20000081044 */
[----:B------:R-:W-:Y:S07]  /*3f290*/  STL [R1+0x2760], R213 ;  /* 0x002760d501007387 */ /* 0x000fee0000100800 */
[C---:B------:R-:W-:Y:S01]  /*3f2a0*/  HMMA.1688.F32.TF32 R72, R96.reuse, R12, R72 ;  /* 0x0000000c6048723c */ /* 0x040fe20000081048 */
[----:B------:R-:W-:Y:S07]  /*3f2b0*/  STL [R1+0x275c], R214 ;  /* 0x00275cd601007387 */ /* 0x000fee0000100800 */
[C---:B------:R-:W-:Y:S01]  /*3f2c0*/  HMMA.1688.F32.TF32 R76, R96.reuse, R16, R76 ;  /* 0x00000010604c723c */ /* 0x040fe2000008104c */
[----:B------:R2:W-:Y:S07]  /*3f2d0*/  STL [R1+0x2748], R215 ;  /* 0x002748d701007387 */ /* 0x0005ee0000100800 */
[C---:B------:R-:W-:Y:S01]  /*3f2e0*/  HMMA.1688.F32.TF32 R80, R96.reuse, R20, R80 ;  /* 0x000000146050723c */ /* 0x040fe20000081050 */
[----:B------:R-:W-:Y:S07]  /*3f2f0*/  STL [R1+0x276c], R216 ;  /* 0x00276cd801007387 */ /* 0x000fee0000100800 */
[C---:B------:R-:W-:Y:S01]  /*3f300*/  HMMA.1688.F32.TF32 R84, R96.reuse, R24, R84 ;  /* 0x000000186054723c */ /* 0x040fe20000081054 */
[----:B------:R-:W-:Y:S07]  /*3f310*/  STL [R1+0x2768], R217 ;  /* 0x002768d901007387 */ /* 0x000fee0000100800 */
[C---:B------:R-:W-:Y:S08]  /*3f320*/  HMMA.1688.F32.TF32 R88, R96.reuse, R28, R88 ;  /* 0x0000001c6058723c */ /* 0x040ff00000081058 */
[C---:B------:R-:W-:Y:S01]  /*3f330*/  HMMA.1688.F32.TF32 R92, R96.reuse, R32, R92 ;  /* 0x00000020605c723c */ /* 0x040fe2000008105c */
[----:B------:R-:W-:Y:S07]  /*3f340*/  STL [R1+0x2744], R218 ;  /* 0x002744da01007387 */ /* 0x000fee0000100800 */
[----:B------:R-:W-:Y:S01]  /*3f350*/  HMMA.1688.F32.TF32 R96, R96, R36, R156 ;  /* 0x000000246060723c */ /* 0x000fe2000008109c */
[----:B------:R-:W-:Y:S07]  /*3f360*/  STL [R1+0x2740], R219 ;  /* 0x002740db01007387 */ /* 0x000fee0000100800 */
[C---:B------:R-:W-:Y:S08]  /*3f370*/  HMMA.1688.F32.TF32 R132, R160.reuse, R8, R132 ;  /* 0x00000008a084723c */ /* 0x040ff00000081084 */
[C---:B------:R-:W-:Y:S08]  /*3f380*/  HMMA.1688.F32.TF32 R136, R160.reuse, R12, R136 ;  /* 0x0000000ca088723c */ /* 0x040ff00000081088 */
[C---:B------:R-:W-:Y:S08]  /*3f390*/  HMMA.1688.F32.TF32 R140, R160.reuse, R16, R140 ;  /* 0x00000010a08c723c */ /* 0x040ff0000008108c */
[C---:B------:R-:W-:Y:S08]  /*3f3a0*/  HMMA.1688.F32.TF32 R144, R160.reuse, R20, R144 ;  /* 0x00000014a090723c */ /* 0x040ff00000081090 */
[C---:B------:R-:W-:Y:S08]  /*3f3b0*/  HMMA.1688.F32.TF32 R148, R160.reuse, R24, R148 ;  /* 0x00000018a094723c */ /* 0x040ff00000081094 */
[C---:B------:R-:W-:Y:S08]  /*3f3c0*/  HMMA.1688.F32.TF32 R156, R160.reuse, R32, R228 ;  /* 0x00000020a09c723c */ /* 0x040ff000000810e4 */
[----:B------:R-:W-:Y:S08]  /*3f3d0*/  HMMA.1688.F32.TF32 R160, R160, R36, R224 ;  /* 0x00000024a0a0723c */ /* 0x000ff000000810e0 */
[C---:B------:R-:W-:Y:S01]  /*3f3e0*/  HMMA.1688.F32.TF32 R224, R164.reuse, R20, R244 ;  /* 0x00000014a4e0723c */ /* 0x040fe200000810f4 */
[----:B------:R-:W3:Y:S04]  /*3f3f0*/  LDL.LU R244, [R1+0x150] ;  /* 0x0001500001f47983 */ /* 0x000ee80000300800 */
[----:B------:R-:W3:Y:S04]  /*3f400*/  LDL.LU R245, [R1+0x154] ;  /* 0x0001540001f57983 */ /* 0x000ee80000300800 */
[----:B------:R-:W3:Y:S04]  /*3f410*/  LDL.LU R246, [R1+0x158] ;  /* 0x0001580001f67983 */ /* 0x000ee80000300800 */
[----:B------:R-:W3:Y:S10]  /*3f420*/  LDL.LU R247, [R1+0x15c] ;  /* 0x00015c0001f77983 */ /* 0x000ef40000300800 */
[----:B------:R-:W-:Y:S04]  /*3f430*/  STL [R1+0x2778], R224 ;  /* 0x002778e001007387 */ /* 0x000fe80000100800 */
[----:B------:R1:W-:Y:S04]  /*3f440*/  STL [R1+0x2774], R225 ;  /* 0x002774e101007387 */ /* 0x0003e80000100800 */
[----:B------:R1:W-:Y:S04]  /*3f450*/  STL [R1+0x2770], R226 ;  /* 0x002770e201007387 */ /* 0x0003e80000100800 */
[----:B------:R-:W-:Y:S01]  /*3f460*/  STL [R1+0x273c], R227 ;  /* 0x00273ce301007387 */ /* 0x000fe20000100800 */
[C---:B--2---:R-:W-:Y:S11]  /*3f470*/  HMMA.1688.F32.TF32 R228, R164.reuse, R24, R232 ;  /* 0x00000018a4e4723c */ /* 0x044ff600000810e8 */
[----:B------:R-:W-:Y:S11]  /*3f480*/  @!UPT UIADD3 URZ, URZ, URZ, URZ ;  /* 0x0000003f3f3ff290 */ /* 0x000ff6000fffe03f */
[----:B------:R-:W-:Y:S01]  /*3f490*/  @!UPT UIADD3 URZ, URZ, URZ, URZ ;  /* 0x0000003f3f3ff290 */ /* 0x000fe2000fffe03f */
[----:B------:R-:W-:Y:S04]  /*3f4a0*/  STL [R1+0x2784], R228 ;  /* 0x002784e401007387 */ /* 0x000fe80000100800 */
[----:B------:R-:W-:Y:S01]  /*3f4b0*/  STL [R1+0x2780], R229 ;  /* 0x002780e501007387 */ /* 0x000fe20000100800 */
[C---:B----4-:R-:W-:Y:S03]  /*3f4c0*/  HMMA.1688.F32.TF32 R232, R164.reuse, R28, R248 ;  /* 0x0000001ca4e8723c */ /* 0x050fe600000810f8 */
[----:B------:R-:W-:Y:S04]  /*3f4d0*/  STL [R1+0x277c], R230 ;  /* 0x00277ce601007387 */ /* 0x000fe80000100800 */
[----:B------:R-:W-:Y:S04]  /*3f4e0*/  STL [R1+0x2738], R231 ;  /* 0x002738e701007387 */ /* 0x000fe80000100800 */
[----:B------:R-:W2:Y:S04]  /*3f4f0*/  LDL.LU R248, [R1+0x140] ;  /* 0x0001400001f87983 */ /* 0x000ea80000300800 */
[----:B------:R-:W2:Y:S04]  /*3f500*/  LDL.LU R249, [R1+0x144] ;  /* 0x0001440001f97983 */ /* 0x000ea80000300800 */
[----:B------:R-:W2:Y:S04]  /*3f510*/  LDL.LU R250, [R1+0x148] ;  /* 0x0001480001fa7983 */ /* 0x000ea80000300800 */
[----:B------:R-:W2:Y:S01]  /*3f520*/  LDL.LU R251, [R1+0x14c] ;  /* 0x00014c0001fb7983 */ /* 0x000ea20000300800 */
[C---:B------:R-:W-:Y:S03]  /*3f530*/  HMMA.1688.F32.TF32 R212, R164.reuse, R32, R220 ;  /* 0x00000020a4d4723c */ /* 0x040fe600000810dc */
[----:B------:R-:W-:Y:S04]  /*3f540*/  STL [R1+0x2794], R232 ;  /* 0x002794e801007387 */ /* 0x000fe80000100800 */
[----:B------:R-:W-:Y:S04]  /*3f550*/  STL [R1+0x2790], R233 ;  /* 0x002790e901007387 */ /* 0x000fe80000100800 */
[----:B------:R-:W-:Y:S01]  /*3f560*/  STL [R1+0x278c], R234 ;  /* 0x00278cea01007387 */ /* 0x000fe20000100800 */
[----:B------:R-:W-:Y:S03]  /*3f570*/  HMMA.1688.F32.TF32 R208, R164, R36, R236 ;  /* 0x00000024a4d0723c */ /* 0x000fe600000810ec */
[----:B------:R-:W-:Y:S08]  /*3f580*/  STL [R1+0x2788], R235 ;  /* 0x002788eb01007387 */ /* 0x000ff00000100800 */
[----:B------:R4:W-:Y:S04]  /*3f590*/  STL.64 [R1+0x10], R212 ;  /* 0x000010d401007387 */ /* 0x0009e80000100a00 */
[----:B------:R1:W-:Y:S04]  /*3f5a0*/  STL.64 [R1+0x18], R214 ;  /* 0x000018d601007387 */ /* 0x0003e80000100a00 */
[----:B------:R-:W2:Y:S04]  /*3f5b0*/  LDL.LU R236, [R1+0x130] ;  /* 0x0001300001ec7983 */ /* 0x000ea80000300800 */
[----:B------:R-:W2:Y:S04]  /*3f5c0*/  LDL.LU R237, [R1+0x134] ;  /* 0x0001340001ed7983 */ /* 0x000ea80000300800 */
[----:B------:R-:W2:Y:S04]  /*3f5d0*/  LDL.LU R238, [R1+0x138] ;  /* 0x0001380001ee7983 */ /* 0x000ea80000300800 */
[----:B------:R-:W2:Y:S01]  /*3f5e0*/  LDL.LU R239, [R1+0x13c] ;  /* 0x00013c0001ef7983 */ /* 0x000ea20000300800 */
[----:B-1----:R-:W-:Y:S01]  /*3f5f0*/  IMAD.MOV.U32 R225, RZ, RZ, R208 ;  /* 0x000000ffffe17224 */ /* 0x002fe200078e00d0 */
[----:B------:R-:W-:Y:S01]  /*3f600*/  MOV R216, R210 ;  /* 0x000000d200d87202 */ /* 0x000fe20000000f00 */
[----:B------:R-:W-:-:S02]  /*3f610*/  IMAD.MOV.U32 R217, RZ, RZ, R211 ;  /* 0x000000ffffd97224 */ /* 0x000fc400078e00d3 */
[----:B------:R-:W-:-:S03]  /*3f620*/  IMAD.MOV.U32 R226, RZ, RZ, R209 ;  /* 0x000000ffffe27224 */ /* 0x000fc600078e00d1 */
[----:B------:R-:W-:Y:S04]  /*3f630*/  STL [R1+0x27a4], R217 ;  /* 0x0027a4d901007387 */ /* 0x000fe80000100800 */
[----:B------:R-:W-:Y:S04]  /*3f640*/  STL [R1+0x27a0], R216 ;  /* 0x0027a0d801007387 */ /* 0x000fe80000100800 */
[----:B------:R-:W-:Y:S04]  /*3f650*/  STL [R1+0x279c], R226 ;  /* 0x00279ce201007387 */ /* 0x000fe80000100800 */
[----:B------:R-:W-:Y:S01]  /*3f660*/  STL [R1+0x2798], R225 ;  /* 0x002798e101007387 */ /* 0x000fe20000100800 */
[----:B---3--:R-:W-:Y:S03]  /*3f670*/  HMMA.1688.F32.TF32 R164, R168, R8, R244 ;  /* 0x00000008a8a4723c */ /* 0x008fe600000810f4 */
[----:B------:R-:W3:Y:S04]  /*3f680*/  LDL.LU R244, [R1+0x120] ;  /* 0x0001200001f47983 */ /* 0x000ee80000300800 */
[----:B------:R-:W3:Y:S04]  /*3f690*/  LDL.LU R245, [R1+0x124] ;  /* 0x0001240001f57983 */ /* 0x000ee80000300800 */
[----:B------:R-:W3:Y:S04]  /*3f6a0*/  LDL.LU R246, [R1+0x128] ;  /* 0x0001280001f67983 */ /* 0x000ee80000300800 */
[----:B------:R-:W3:Y:S09]  /*3f6b0*/  LDL.LU R247, [R1+0x12c] ;  /* 0x00012c0001f77983 */ /* 0x000ef20000300800 */
[----:B----4-:R-:W-:Y:S01]  /*3f6c0*/  IMAD.MOV.U32 R212, RZ, RZ, R164 ;  /* 0x000000ffffd47224 */ /* 0x010fe200078e00a4 */
[----:B------:R-:W-:Y:S01]  /*3f6d0*/  MOV R213, R165 ;  /* 0x000000a500d57202 */ /* 0x000fe20000000f00 */
[----:B------:R-:W-:-:S02]  /*3f6e0*/  IMAD.MOV.U32 R214, RZ, RZ, R166 ;  /* 0x000000ffffd67224 */ /* 0x000fc400078e00a6 */
[----:B------:R-:W-:-:S05]  /*3f6f0*/  IMAD.MOV.U32 R208, RZ, RZ, R167 ;  /* 0x000000ffffd07224 */ /* 0x000fca00078e00a7 */
        /* <DEDUP_REMOVED lines=8> */
[----:B------:R-:W2:Y:S09]  /*3f780*/  LDL.LU R251, [R1+0x11c] ;  /* 0x00011c0001fb7983 */ /* 0x000eb20000300800 */
[----:B------:R-:W-:Y:S01]  /*3f790*/  MOV R224, R167 ;  /* 0x000000a700e07202 */ /* 0x000fe20000000f00 */
[----:B------:R-:W-:Y:S01]  /*3f7a0*/  IMAD.MOV.U32 R230, RZ, RZ, R166 ;  /* 0x000000ffffe67224 */ /* 0x000fe200078e00a6 */
[----:B------:R-:W-:Y:S01]  /*3f7b0*/  MOV R228, R164 ;  /* 0x000000a400e47202 */ /* 0x000fe20000000f00 */
[----:B------:R-:W-:-:S02]  /*3f7c0*/  IMAD.MOV.U32 R229, RZ, RZ, R165 ;  /* 0x000000ffffe57224 */ /* 0x000fc400078e00a5 */
[----:B------:R-:W-:Y:S04]  /*3f7d0*/  STL [R1+0x27c4], R224 ;  /* 0x0027c4e001007387 */ /* 0x000fe80000100800 */
[----:B------:R-:W-:Y:S04]  /*3f7e0*/  STL [R1+0x27c0], R230 ;  /* 0x0027c0e601007387 */ /* 0x000fe80000100800 */
[----:B------:R-:W-:Y:S04]  /*3f7f0*/  STL [R1+0x27bc], R229 ;  /* 0x0027bce501007387 */ /* 0x000fe80000100800 */
[----:B------:R1:W-:Y:S04]  /*3f800*/  STL [R1+0x27b8], R228 ;  /* 0x0027b8e401007387 */ /* 0x0003e80000100800 */
[----:B------:R-:W4:Y:S04]  /*3f810*/  LDL.LU R220, [R1+0x100] ;  /* 0x0001000001dc7983 */ /* 0x000f280000300800 */
[----:B------:R-:W4:Y:S04]  /*3f820*/  LDL.LU R221, [R1+0x104] ;  /* 0x0001040001dd7983 */ /* 0x000f280000300800 */
[----:B------:R-:W4:Y:S01]  /*3f830*/  LDL.LU R222, [R1+0x108] ;  /* 0x0001080001de7983 */ /* 0x000f220000300800 */
[----:B------:R-:W-:Y:S03]  /*3f840*/  HMMA.1688.F32.TF32 R164, R168, R16, R236 ;  /* 0x00000010a8a4723c */ /* 0x000fe600000810ec */
[----:B------:R-:W4:Y:S04]  /*3f850*/  LDL.LU R223, [R1+0x10c] ;  /* 0x00010c0001df7983 */ /* 0x000f280000300800 */
[----:B-1----:R-:W4:Y:S04]  /*3f860*/  LDL.LU R228, [R1+0xf0] ;  /* 0x0000f00001e47983 */ /* 0x002f280000300800 */
[----:B------:R-:W4:Y:S04]  /*3f870*/  LDL.LU R229, [R1+0xf4] ;  /* 0x0000f40001e57983 */ /* 0x000f280000300800 */
[----:B------:R-:W4:Y:S04]  /*3f880*/  LDL.LU R230, [R1+0xf8] ;  /* 0x0000f80001e67983 */ /* 0x000f280000300800 */
[----:B------:R-:W4:Y:S05]  /*3f890*/  LDL.LU R231, [R1+0xfc] ;  /* 0x0000fc0001e77983 */ /* 0x000f2a0000300800 */
        /* <DEDUP_REMOVED lines=12> */
[C---:B---3--:R-:W-:Y:S03]  /*3f960*/  HMMA.1688.F32.TF32 R216, R168.reuse, R20, R244 ;  /* 0x00000014a8d8723c */ /* 0x048fe600000810f4 */
[----:B------:R-:W3:Y:S04]  /*3f970*/  LDL.LU R244, [R1+0x40] ;  /* 0x0000400001f47983 */ /* 0x000ee80000300800 */
[----:B------:R-:W3:Y:S04]  /*3f980*/  LDL.LU R245, [R1+0x44] ;  /* 0x0000440001f57983 */ /* 0x000ee80000300800 */
[----:B------:R-:W3:Y:S04]  /*3f990*/  LDL.LU R246, [R1+0x48] ;  /* 0x0000480001f67983 */ /* 0x000ee80000300800 */
[----:B------:R-:W3:Y:S09]  /*3f9a0*/  LDL.LU R247, [R1+0x4c] ;  /* 0x00004c0001f77983 */ /* 0x000ef20000300800 */
[----:B------:R-:W-:Y:S01]  /*3f9b0*/  IMAD.MOV.U32 R232, RZ, RZ, R216 ;  /* 0x000000ffffe87224 */ /* 0x000fe200078e00d8 */
[----:B------:R-:W-:Y:S01]  /*3f9c0*/  MOV R233, R217 ;  /* 0x000000d900e97202 */ /* 0x000fe20000000f00 */
[C---:B--2---:R-:W-:Y:S11]  /*3f9d0*/  HMMA.1688.F32.TF32 R248, R168.reuse, R24, R248 ;  /* 0x00000018a8f8723c */ /* 0x044ff600000810f8 */
[----:B------:R-:W-:Y:S11]  /*3f9e0*/  @!UPT UIADD3 URZ, URZ, URZ, URZ ;  /* 0x0000003f3f3ff290 */ /* 0x000ff6000fffe03f */
[----:B------:R-:W-:Y:S02]  /*3f9f0*/  @!UPT UIADD3 URZ, URZ, URZ, URZ ;  /* 0x0000003f3f3ff290 */ /* 0x000fe4000fffe03f */
[----:B------:R-:W-:Y:S01]  /*3fa00*/  MOV R217, R248 ;  /* 0x000000f800d97202 */ /* 0x000fe20000000f00 */
[----:B------:R-:W-:Y:S01]  /*3fa10*/  IMAD.MOV.U32 R216, RZ, RZ, R249 ;  /* 0x000000ffffd87224 */ /* 0x000fe200078e00f9 */
[----:B------:R-:W2:Y:S01]  /*3fa20*/  LDL.LU R248, [R1+0x20] ;  /* 0x0000200001f87983 */ /* 0x000ea20000300800 */
[----:B------:R-:W-:Y:S01]  /*3fa30*/  IMAD.MOV.U32 R226, RZ, RZ, R250 ;  /* 0x000000ffffe27224 */ /* 0x000fe200078e00fa */
[C---:B----4-:R-:W-:Y:S01]  /*3fa40*/  HMMA.1688.F32.TF32 R220, R168.reuse, R28, R220 ;  /* 0x0000001ca8dc723c */ /* 0x050fe200000810dc */
[----:B------:R-:W-:Y:S01]  /*3fa50*/  IMAD.MOV.U32 R249, RZ, RZ, R3 ;  /* 0x000000fffff97224 */ /* 0x000fe200078e0003 */
[----:B------:R-:W-:Y:S01]  /*3fa60*/  MOV R225, R251 ;  /* 0x000000fb00e17202 */ /* 0x000fe20000000f00 */
[----:B------:R-:W4:Y:S01]  /*3fa70*/  LDL.LU R3, [R1+0x2818] ;  /* 0x0028180001037983 */ /* 0x000f220000300800 */
[----:B------:R-:W-:Y:S01]  /*3fa80*/  IMAD.MOV.U32 R250, RZ, RZ, R6 ;  /* 0x000000fffffa7224 */ /* 0x000fe200078e0006 */
[----:B------:R-:W-:Y:S02]  /*3fa90*/  MOV R251, R252 ;  /* 0x000000fc00fb7202 */ /* 0x000fe40000000f00 */
[----:B------:R-:W4:Y:S04]  /*3faa0*/  LDL.LU R6, [R1+0x2814] ;  /* 0x0028140001067983 */ /* 0x000f280000300800 */
[----:B------:R-:W4:Y:S01]  /*3fab0*/  LDL.LU R252, [R1+0x2810] ;  /* 0x0028100001fc7983 */ /* 0x000f220000300800 */
[----:B------:R-:W-:Y:S11]  /*3fac0*/  HMMA.1688.F32.TF32 R228, R168, R32, R228 ;  /* 0x00000020a8e4723c */ /* 0x000ff600000810e4 */
[----:B------:R-:W-:Y:S01]  /*3fad0*/  @!UPT UIADD3 URZ, URZ, URZ, URZ ;  /* 0x0000003f3f3ff290 */ /* 0x000fe2000fffe03f */
[----:B------:R-:W-:Y:S01]  /*3fae0*/  MOV R213, R222 ;  /* 0x000000de00d57202 */ /* 0x000fe20000000f00 */
[----:B------:R-:W-:Y:S02]  /*3faf0*/  IMAD.MOV.U32 R212, RZ, RZ, R223 ;  /* 0x000000ffffd47224 */ /* 0x000fe400078e00df */
[----:B------:R-:W-:Y:S01]  /*3fb00*/  IMAD.MOV.U32 R208, RZ, RZ, R220 ;  /* 0x000000ffffd07224 */ /* 0x000fe200078e00dc */
[----:B------:R-:W4:Y:S01]  /*3fb10*/  LDL.LU.64 R222, [R1+0x2808] ;  /* 0x0028080001de7983 */ /* 0x000f220000300a00 */
[----:B------:R-:W-:-:S03]  /*3fb20*/  IMAD.MOV.U32 R214, RZ, RZ, R221 ;  /* 0x000000ffffd67224 */ /* 0x000fc600078e00dd */
[----:B------:R-:W4:Y:S01]  /*3fb30*/  LDL.LU.64 R220, [R1+0x2800] ;  /* 0x0028000001dc7983 */ /* 0x000f220000300a00 */
[----:B------:R-:W-:Y:S03]  /*3fb40*/  HMMA.1688.F32.TF32 R164, R168, R36, R164 ;  /* 0x00000024a8a4723c */ /* 0x000fe600000810a4 */
[----:B------:R-:W4:Y:S05]  /*3fb50*/  LDL.LU R168, [R1+0x60] ;  /* 0x0000600001a87983 */ /* 0x000f2a0000300800 */
[----:B------:R-:W-:Y:S01]  /*3fb60*/  HMMA.1688.F32.TF32 R236, R172, R8, R236 ;  /* 0x00000008acec723c */ /* 0x000fe200000810ec */
[----:B------:R-:W-:-:S02]  /*3fb70*/  IMAD.MOV.U32 R234, RZ, RZ, R218 ;  /* 0x000000ffffea7224 */ /* 0x000fc400078e00da */
[----:B------:R-:W-:Y:S11]  /*3fb80*/  IMAD.MOV.U32 R218, RZ, RZ, R228 ;  /* 0x000000ffffda7224 */ /* 0x000ff600078e00e4 */
[----:B------:R-:W-:Y:S02]  /*3fb90*/  @!UPT UIADD3 URZ, URZ, URZ, URZ ;  /* 0x0000003f3f3ff290 */ /* 0x000fe4000fffe03f */
[----:B------:R-:W-:Y:S02]  /*3fba0*/  IMAD.MOV.U32 R224, RZ, RZ, R164 ;  /* 0x000000ffffe07224 */ /* 0x000fe400078e00a4 */
[----:B------:R-:W-:-:S06]  /*3fbb0*/  IMAD.MOV.U32 R228, RZ, RZ, R167 ;  /* 0x000000ffffe47224 */ /* 0x000fcc00078e00a7 */
[----:B------:R-:W-:Y:S01]  /*3fbc0*/  IMAD.MOV.U32 R9, RZ, RZ, R238 ;  /* 0x000000ffff097224 */ /* 0x000fe200078e00ee */
[----:B------:R-:W-:Y:S01]  /*3fbd0*/  MOV R8, R239 ;  /* 0x000000ef00087202 */ /* 0x000fe20000000f00 */
[----:B------:R-:W-:Y:S01]  /*3fbe0*/  IMAD.MOV.U32 R23, RZ, RZ, R237 ;  /* 0x000000ffff177224 */ /* 0x000fe200078e00ed */
[----:B------:R-:W-:Y:S01]  /*3fbf0*/  MOV R164, R236 ;  /* 0x000000ec00a47202 */ /* 0x000fe20000000f00 */
[----:B------:R-:W4:Y:S04]  /*3fc00*/  LDL.LU.64 R238, [R1+0x27f8] ;  /* 0x0027f80001ee7983 */ /* 0x000f280000300a00 */
[----:B------:R-:W4:Y:S01]  /*3fc10*/  LDL.LU.64 R236, [R1+0x27f0] ;  /* 0x0027f00001ec7983 */ /* 0x000f220000300a00 */
[C---:B---3--:R-:W-:Y:S11]  /*3fc20*/  HMMA.1688.F32.TF32 R244, R172.reuse, R16, R244 ;  /* 0x00000010acf4723c */ /* 0x048ff600000810f4 */
[----:B------:R-:W-:Y:S11]  /*3fc30*/  @!UPT UIADD3 URZ, URZ, URZ, URZ ;  /* 0x0000003f3f3ff290 */ /* 0x000ff6000fffe03f */
[----:B------:R-:W-:Y:S02]  /*3fc40*/  @!UPT UIADD3 URZ, URZ, URZ, URZ ;  /* 0x0000003f3f3ff290 */ /* 0x000fe4000fffe03f */
[----:B------:R-:W-:Y:S01]  /*3fc50*/  IMAD.MOV.U32 R167, RZ, RZ, R246 ;  /* 0x000000ffffa77224 */ /* 0x000fe200078e00f6 */
[----:B--2---:R-:W-:Y:S01]  /*3fc60*/  HMMA.1688.F32.TF32 R248, R172, R20, R248 ;  /* 0x00000014acf8723c */ /* 0x004fe200000810f8 */
[----:B----4-:R-:W-:Y:S02]  /*3fc70*/  IMAD.MOV.U32 R171, RZ, RZ, R3 ;  /* 0x000000ffffab7224 */ /* 0x010fe400078e0003 */
[----:B------:R-:W-:Y:S01]  /*3fc80*/  IMAD.MOV.U32 R170, RZ, RZ, R6 ;  /* 0x000000ffffaa7224 */ /* 0x000fe200078e0006 */
[----:B------:R-:W-:-:S07]  /*3fc90*/  MOV R169, R252 ;  /* 0x000000fc00a97202 */ /* 0x000fce0000000f00 */
[----:B------:R-:W-:Y:S11]  /*3fca0*/  HMMA.1688.F32.TF32 R168, R172, R12, R168 ;  /* 0x0000000caca8723c */ /* 0x000ff600000810a8 */
[----:B------:R-:W-:Y:S02]  /*3fcb0*/  @!UPT UIADD3 URZ, URZ, URZ, URZ ;  /* 0x0000003f3f3ff290 */ /* 0x000fe4000fffe03f */
[----:B------:R-:W-:Y:S01]  /*3fcc0*/  MOV R7, R250 ;  /* 0x000000fa00077202 */ /* 0x000fe20000000f00 */
[----:B------:R-:W-:-:S10]  /*3fcd0*/  IMAD.MOV.U32 R12, RZ, RZ, R249 ;  /* 0x000000ffff0c7224 */ /* 0x000fd400078e00f9 */
        /* <DEDUP_REMOVED lines=8> */
[----:B------:R-:W2:Y:S01]  /*3fd60*/  LDL.LU.64 R246, [R1+0x27e8] ;  /* 0x0027e80001f67983 */ /* 0x000ea20000300a00 */
[----:B------:R-:W-:-:S02]  /*3fd70*/  IMAD.MOV.U32 R16, RZ, RZ, R3 ;  /* 0x000000ffff107224 */ /* 0x000fc400078e0003 */
[----:B------:R-:W-:Y:S01]  /*3fd80*/  IMAD.MOV.U32 R6, RZ, RZ, R251 ;  /* 0x000000ffff067224 */ /* 0x000fe200078e00fb */
[----:B------:R-:W2:Y:S01]  /*3fd90*/  LDL.LU.64 R244, [R1+0x27e0] ;  /* 0x0027e00001f47983 */ /* 0x000ea20000300a00 */
[----:B------:R-:W-:-:S03]  /*3fda0*/  IMAD.MOV.U32 R3, RZ, RZ, R248 ;  /* 0x000000ffff037224 */ /* 0x000fc600078e00f8 */
[----:B------:R-:W3:Y:S04]  /*3fdb0*/  LDL.LU.64 R250, [R1+0x27d8] ;  /* 0x0027d80001fa7983 */ /* 0x000ee80000300a00 */
[----:B------:R-:W3:Y:S01]  /*3fdc0*/  LDL.LU.64 R248, [R1+0x27d0] ;  /* 0x0027d00001f87983 */ /* 0x000ee20000300a00 */
[----:B------:R-:W-:Y:S01]  /*3fdd0*/  IMAD.MOV.U32 R235, RZ, RZ, R219 ;  /* 0x000000ffffeb7224 */ /* 0x000fe200078e00db */
[----:B------:R-:W-:Y:S01]  /*3fde0*/  MOV R219, R229 ;  /* 0x000000e500db7202 */ /* 0x000fe20000000f00 */
[----:B------:R-:W-:Y:S01]  /*3fdf0*/  IMAD.MOV.U32 R227, RZ, RZ, R230 ;  /* 0x000000ffffe37224 */ /* 0x000fe200078e00e6 */
[----:B------:R-:W-:Y:S01]  /*3fe00*/  MOV R230, R165 ;  /* 0x000000a500e67202 */ /* 0x000fe20000000f00 */
[----:B------:R-:W-:Y:S01]  /*3fe10*/  IMAD.MOV.U32 R229, RZ, RZ, R166 ;  /* 0x000000ffffe57224 */ /* 0x000fe200078e00a6 */
[C---:B---3--:R-:W-:Y:S11]  /*3fe20*/  HMMA.1688.F32.TF32 R248, R172.reuse, R24, R248 ;  /* 0x00000018acf8723c */ /* 0x048ff600000810f8 */
        /* <DEDUP_REMOVED lines=14> */
[----:B------:R-:W-:Y:S01]  /*3ff10*/  MOV R247, R25 ;  /* 0x0000001900f77202 */ /* 0x000fe20000000f00 */
[----:B------:R-:W-:Y:S01]  /*3ff20*/  IMAD.MOV.U32 R25, RZ, RZ, R12 ;  /* 0x000000ffff197224 */ /* 0x000fe200078e000c */
[----:B------:R-:W-:Y:S01]  /*3ff30*/  MOV R12, R164 ;  /* 0x000000a4000c7202 */ /* 0x000fe20000000f00 */
[----:B------:R-:W-:-:S02]  /*3ff40*/  IMAD.MOV.U32 R245, RZ, RZ, R166 ;  /* 0x000000fffff57224 */ /* 0x000fc400078e00a6 */
[----:B------:R-:W-:Y:S11]  /*3ff50*/  IMAD.MOV.U32 R246, RZ, RZ, R165 ;  /* 0x000000fffff67224 */ /* 0x000ff600078e00a5 */
[----:B------:R-:W-:Y:S07]  /*3ff60*/  @!UPT UIADD3 URZ, URZ, URZ, URZ ;  /* 0x0000003f3f3ff290 */ /* 0x000fee000fffe03f */
[----:B------:R-:W-:Y:S01]  /*3ff70*/  IMAD.MOV.U32 R33, RZ, RZ, R250 ;  /* 0x000000ffff217224 */ /* 0x000fe200078e00fa */
[----:B------:R-:W-:Y:S02]  /*3ff80*/  MOV R250, R167 ;  /* 0x000000a700fa7202 */ /* 0x000fe40000000f00 */
[----:B------:R-:W-:Y:S01]  /*3ff90*/  HMMA.1688.F32.TF32 R164, R172, R36, R220 ;  /* 0x00000024aca4723c */ /* 0x000fe200000810dc */
[----:B------:R-:W-:Y:S02]  /*3ffa0*/  IMAD.MOV.U32 R239, RZ, RZ, R13 ;  /* 0x000000ffffef7224 */ /* 0x000fe400078e000d */
[----:B------:R-:W-:Y:S01]  /*3ffb0*/  IMAD.MOV.U32 R21, RZ, RZ, R252 ;  /* 0x000000ffff157224 */ /* 0x000fe200078e00fc */
[----:B------:R-:W-:Y:S01]  /*3ffc0*/  MOV R236, R248 ;  /* 0x000000f800ec7202 */ /* 0x000fe20000000f00 */
[----:B------:R-:W-:Y:S01]  /*3ffd0*/  IMAD.MOV.U32 R13, RZ, RZ, R23 ;  /* 0x000000ffff0d7224 */ /* 0x000fe200078e0017 */
[----:B------:R-:W-:Y:S01]  /*3ffe0*/  MOV R20, R16 ;  /* 0x0000001000147202 */ /* 0x000fe20000000f00 */
[----:B------:R-:W-:Y:S01]  /*3fff0*/  IMAD.MOV.U32 R237, RZ, RZ, R249 ;  /* 0x000000ffffed7224 */ /* 0x000fe200078e00f9 */
[----:B------:R-:W-:Y:S01]  /*40000*/  LDS R172, [R2+0xd080] ;  /* 0x00d0800002ac7984 */ /* 0x000fe20000000800 */
[----:B------:R-:W-:-:S03]  /*40010*/  IMAD.MOV.U32 R32, RZ, RZ, R251 ;  /* 0x000000ffff207224 */ /* 0x000fc600078e00fb */
[----:B------:R-:W-:Y:S04]  /*40020*/  LDS R174, [R2+0xd880] ;  /* 0x00d8800002ae7984 */ /* 0x000fe80000000800 */
[----:B------:R-:W-:Y:S04]  /*40030*/  LDS R173, [R0+0xd080] ;  /* 0x00d0800000ad7984 */ /* 0x000fe80000000800 */
[----:B------:R-:W-:Y:S04]  /*40040*/  LDS R175, [R0+0xd880] ;  /* 0x00d8800000af7984 */ /* 0x000fe80000000800 */
[----:B------:R-:W-:Y:S01]  /*40050*/  IMAD.MOV.U32 R23, RZ, RZ, R164 ;  /* 0x000000ffff177224 */ /* 0x000fe200078e00a4 */
[----:B------:R-:W-:Y:S01]  /*40060*/  MOV R238, R165 ;  /* 0x000000a500ee7202 */ /* 0x000fe20000000f00 */
[----:B------:R-:W-:Y:S01]  /*40070*/  IMAD.MOV.U32 R37, RZ, RZ, R166 ;  /* 0x000000ffff257224 */ /* 0x000fe200078e00a6 */
[----:B------:R-:W-:Y:S01]  /*40080*/  LDS R164, [R2+0xd000] ;  /* 0x00d0000002a47984 */ /* 0x000fe20000000800 */
[----:B------:R-:W-:-:S03]  /*40090*/  IMAD.MOV.U32 R36, RZ, RZ, R167 ;  /* 0x000000ffff247224 */ /* 0x000fc600078e00a7 */
[----:B------:R-:W-:Y:S04]  /*400a0*/  LDS R166, [R2+0xd800] ;  /* 0x00d8000002a67984 */ /* 0x000fe80000000800 */
[----:B------:R-:W-:Y:S04]  /*400b0*/  LDS R165, [R0+0xd000] ;  /* 0x00d0000000a57984 */ /* 0x000fe80000000800 */
[----:B------:R-:W1:Y:S04]  /*400c0*/  LDS R167, [R0+0xd800] ;  /* 0x00d8000000a77984 */ /* 0x000e680000000800 */
[----:B------:R-:W-:Y:S04]  /*400d0*/  LDS R220, [R4+0xd080] ;  /* 0x00d0800004dc7984 */ /* 0x000fe80000000800 */
[----:B------:R-:W-:Y:S04]  /*400e0*/  LDS R222, [R4+0xd880] ;  /* 0x00d8800004de7984 */ /* 0x000fe80000000800 */
[----:B------:R-:W-:Y:S04]  /*400f0*/  LDS R221, [R5+0xd080] ;  /* 0x00d0800005dd7984 */ /* 0x000fe80000000800 */
[----:B------:R-:W-:Y:S01]  /*40100*/  LDS R223, [R5+0xd880] ;  /* 0x00d8800005df7984 */ /* 0x000fe20000000800 */
[C---:B-1----:R-:W-:Y:S11]  /*40110*/  HMMA.1688.F32.TF32 R240, R164.reuse, R10, R240 ;  /* 0x0000000aa4f0723c */ /* 0x042ff600000810f0 */
[----:B------:R-:W-:Y:S11]  /*40120*/  @!UPT UIADD3 URZ, URZ, URZ, URZ ;  /* 0x0000003f3f3ff290 */ /* 0x000ff6000fffe03f */
[----:B------:R-:W-:Y:S01]  /*40130*/  @!UPT UIADD3 URZ, URZ, URZ, URZ ;  /* 0x0000003f3f3ff290 */ /* 0x000fe2000fffe03f */
[----:B------:R-:W-:Y:S04]  /*40140*/  STL.64 [R1+0x370], R240 ;  /* 0x000370f001007387 */ /* 0x000fe80000100a00 */
[----:B------:R1:W-:Y:S02]  /*40150*/  STL [R1+0x37c], R243 ;  /* 0x00037cf301007387 */ /* 0x0003e40000100800 */
[----:B-1----:R-:W-:Y:S02]  /*40160*/  IMAD.MOV.U32 R243, RZ, RZ, R23 ;  /* 0x000000fffff37224 */ /* 0x002fe400078e0017 */
[----:B------:R-:W2:Y:S01]  /*40170*/  LDL.LU R23, [R1+0x27c8] ;  /* 0x0027c80001177983 */ /* 0x000ea20000300800 */
[C---:B------:R-:W-:Y:S08]  /*40180*/  HMMA.1688.F32.TF32 R44, R164.reuse, R18, R44 ;  /* 0x00000012a42c723c */ /* 0x040ff0000008102c */
[----:B------:R-:W-:Y:S01]  /*40190*/  HMMA.1688.F32.TF32 R40, R164, R14, R40 ;  /* 0x0000000ea428723c */ /* 0x000fe20000081028 */
[----:B------:R-:W-:-:S05]  /*401a0*/  MOV R252, R242 ;  /* 0x000000f200fc7202 */ /* 0x000fca0000000f00 */
[----:B------:R1:W-:Y:S09]  /*401b0*/  STL [R1+0x2728], R252 ;  /* 0x002728fc01007387 */ /* 0x0003f20000100800 */
[----:B------:R-:W-:Y:S01]  /*401c0*/  STL.64 [R1+0x350], R44 ;  /* 0x0003502c01007387 */ /* 0x000fe20000100a00 */
[----:B-1----:R-:W-:-:S07]  /*401d0*/  IMAD.MOV.U32 R252, RZ, RZ, R47 ;  /* 0x000000fffffc7224 */ /* 0x002fce00078e002f */
[----:B------:R-:W-:Y:S04]  /*401e0*/  STL.64 [R1+0x360], R40 ;  /* 0x0003602801007387 */ /* 0x000fe80000100a00 */
[----:B------:R1:W-:Y:S04]  /*401f0*/  STL.64 [R1+0x368], R42 ;  /* 0x0003682a01007387 */ /* 0x0003e80000100a00 */
[----:B------:R-:W-:Y:S01]  /*40200*/  STL [R1+0x358], R46 ;  /* 0x0003582e01007387 */ /* 0x000fe20000100800 */
        /* <DEDUP_REMOVED lines=9> */
[----:B------:R3:W-:Y:S04]  /*402a0*/  STL [R1+0x272c], R252 ;  /* 0x00272cfc01007387 */ /* 0x0007e80000100800 */
[----:B------:R-:W-:Y:S01]  /*402b0*/  STL.64 [R1+0x330], R40 ;  /* 0x0003302801007387 */ /* 0x000fe20000100a00 */
[----:B---3--:R-:W-:Y:S01]  /*402c0*/  MOV R252, R43 ;  /* 0x0000002b00fc7202 */ /* 0x008fe20000000f00 */
[C---:B--2---:R-:W-:Y:S11]  /*402d0*/  HMMA.1688.F32.TF32 R44, R164.reuse, R22, R48 ;  /* 0x00000016a42c723c */ /* 0x044ff60000081030 */
[----:B------:R-:W-:Y:S11]  /*402e0*/  @!UPT UIADD3 URZ, URZ, URZ, URZ ;  /* 0x0000003f3f3ff290 */ /* 0x000ff6000fffe03f */
[----:B------:R-:W-:Y:S01]  /*402f0*/  @!UPT UIADD3 URZ, URZ, URZ, URZ ;  /* 0x0000003f3f3ff290 */ /* 0x000fe2000fffe03f */
[----:B------:R-:W-:Y:S04]  /*40300*/  STL.64 [R1+0x340], R44 ;  /* 0x0003402c01007387 */ /* 0x000fe80000100a00 */
[----:B------:R2:W-:Y:S04]  /*40310*/  STL.64 [R1+0x348], R46 ;  /* 0x0003482e01007387 */ /* 0x0005e80000100a00 */
[----:B------:R3:W-:Y:S01]  /*40320*/  STL [R1+0x338], R42 ;  /* 0x0003382a01007387 */ /* 0x0007e20000100800 */
[C---:B--2---:R-:W-:Y:S08]  /*40330*/  HMMA.1688.F32.TF32 R44, R164.reuse, R30, R56 ;  /* 0x0000001ea42c723c */ /* 0x044ff00000081038 */
[----:B---3--:R-:W-:Y:S01]  /*40340*/  HMMA.1688.F32.TF32 R40, R164, R34, R60 ;  /* 0x00000022a428723c */ /* 0x008fe2000008103c */
[----:B------:R2:W-:Y:S11]  /*40350*/  STL [R1+0x2730], R252 ;  /* 0x002730fc01007387 */ /* 0x0005f60000100800 */
[----:B------:R-:W-:Y:S11]  /*40360*/  @!UPT UIADD3 URZ, URZ, URZ, URZ ;  /* 0x0000003f3f3ff290 */ /* 0x000ff6000fffe03f */
[----:B------:R-:W-:Y:S01]  /*40370*/  STL.64 [R1+0x310], R40 ;  /* 0x0003102801007387 */ /* 0x000fe20000100a00 */
[----:B--2---:R-:W-:-:S03]  /*40380*/  IMAD.MOV.U32 R252, RZ, RZ, R43 ;  /* 0x000000fffffc7224 */ /* 0x004fc600078e002b */
[----:B------:R-:W-:Y:S04]  /*40390*/  STL.64 [R1+0x320], R44 ;  /* 0x0003202c01007387 */ /* 0x000fe80000100a00 */
[----:B------:R2:W-:Y:S04]  /*403a0*/  STL.64 [R1+0x328], R46 ;  /* 0x0003282e01007387 */ /* 0x0005e80000100a00 */
[----:B------:R1:W-:Y:S01]  /*403b0*/  STL [R1+0x318], R42 ;  /* 0x0003182a01007387 */ /* 0x0003e20000100800 */
[----:B--2---:R-:W-:Y:S08]  /*403c0*/  HMMA.1688.F32.TF32 R44, R164, R38, R64 ;  /* 0x00000026a42c723c */ /* 0x004ff00000081040 */
[----:B-1----:R-:W-:Y:S01]  /*403d0*/  HMMA.1688.F32.TF32 R40, R168, R10, R68 ;  /* 0x0000000aa828723c */ /* 0x002fe20000081044 */
[----:B------:R1:W-:Y:S11]  /*403e0*/  STL [R1+0x2734], R252 ;  /* 0x002734fc01007387 */ /* 0x0003f60000100800 */
[----:B------:R-:W-:Y:S11]  /*403f0*/  @!UPT UIADD3 URZ, URZ, URZ, URZ ;  /* 0x0000003f3f3ff290 */ /* 0x000ff6000fffe03f */
[----:B------:R-:W-:Y:S01]  /*40400*/  STL.64 [R1+0x290], R40 ;  /* 0x0002902801007387 */ /* 0x000fe20000100a00 */
[----:B-1----:R-:W-:-:S03]  /*40410*/  IMAD.MOV.U32 R252, RZ, RZ, R43 ;  /* 0x000000fffffc7224 */ /* 0x002fc600078e002b */
[----:B------:R-:W-:Y:S04]  /*40420*/  STL.64 [R1+0x2a0], R44 ;  /* 0x0002a02c01007387 */ /* 0x000fe80000100a00 */
[----:B------:R-:W-:Y:S04]  /*40430*/  STL.64 [R1+0x2a8], R46 ;  /* 0x0002a82e01007387 */ /* 0x000fe80000100a00 */
[----:B------:R1:W-:Y:S02]  /*40440*/  STL [R1+0x298], R42 ;  /* 0x0002982a01007387 */ /* 0x0003e40000100800 */
[C---:B-1----:R-:W-:Y:S08]  /*40450*/  HMMA.1688.F32.TF32 R40, R168.reuse, R14, R72 ;  /* 0x0000000ea828723c */ /* 0x042ff00000081048 */
[C---:B------:R-:W-:Y:S08]  /*40460*/  HMMA.1688.F32.TF32 R48, R168.reuse, R18, R76 ;  /* 0x00000012a830723c */ /* 0x040ff0000008104c */
[C---:B------:R-:W-:Y:S08]  /*40470*/  HMMA.1688.F32.TF32 R44, R168.reuse, R22, R80 ;  /* 0x00000016a82c723c */ /* 0x040ff00000081050 */
[----:B------:R-:W-:Y:S01]  /*40480*/  HMMA.1688.F32.TF32 R164, R168, R30, R88 ;  /* 0x0000001ea8a4723c */ /* 0x000fe20000081058 */
[----:B------:R-:W-:Y:S04]  /*40490*/  STL.64 [R1+0x280], R40 ;  /* 0x0002802801007387 */ /* 0x000fe80000100a00 */
[----:B------:R1:W-:Y:S01]  /*404a0*/  STL.64 [R1+0x288], R42 ;  /* 0x0002882a01007387 */ /* 0x0003e20000100a00 */
        /* <DEDUP_REMOVED lines=8> */
[----:B-1----:R-:W-:Y:S01]  /*40530*/  HMMA.1688.F32.TF32 R40, R168, R26, R84 ;  /* 0x0000001aa828723c */ /* 0x002fe20000081054 */
[----:B------:R-:W-:Y:S04]  /*40540*/  STL.64 [R1+0x270], R48 ;  /* 0x0002703001007387 */ /* 0x000fe80000100a00 */
[----:B------:R-:W-:Y:S04]  /*40550*/  STL.64 [R1+0x278], R50 ;  /* 0x0002783201007387 */ /* 0x000fe80000100a00 */
[----:B------:R-:W-:Y:S04]  /*40560*/  STL.64 [R1+0x260], R44 ;  /* 0x0002602c01007387 */ /* 0x000fe80000100a00 */
[----:B------:R1:W-:Y:S01]  /*40570*/  STL.64 [R1+0x268], R46 ;  /* 0x0002682e01007387 */ /* 0x0003e20000100a00 */
[----:B------:R-:W-:-:S02]  /*40580*/  IMAD.MOV.U32 R64, RZ, RZ, R217 ;  /* 0x000000ffff407224 */ /* 0x000fc400078e00d9 */
[----:B------:R-:W-:Y:S02]  /*40590*/  IMAD.MOV.U32 R66, RZ, RZ, R226 ;  /* 0x000000ffff427224 */ /* 0x000fe400078e00e2 */
[----:B------:R-:W-:Y:S01]  /*405a0*/  IMAD.MOV.U32 R67, RZ, RZ, R225 ;  /* 0x000000ffff437224 */ /* 0x000fe200078e00e1 */
[----:B------:R-:W-:Y:S01]  /*405b0*/  MOV R60, R232 ;  /* 0x000000e8003c7202 */ /* 0x000fe20000000f00 */
[----:B------:R-:W-:Y:S01]  /*405c0*/  IMAD.MOV.U32 R61, RZ, RZ, R233 ;  /* 0x000000ffff3d7224 */ /* 0x000fe200078e00e9 */
[----:B------:R-:W-:Y:S01]  /*405d0*/  MOV R63, R235 ;  /* 0x000000eb003f7202 */ /* 0x000fe20000000f00 */
[----:B------:R-:W-:Y:S01]  /*405e0*/  IMAD.MOV.U32 R62, RZ, RZ, R234 ;  /* 0x000000ffff3e7224 */ /* 0x000fe200078e00ea */
[----:B------:R-:W-:Y:S01]  /*405f0*/  STL.64 [R1+0x250], R40 ;  /* 0x0002502801007387 */ /* 0x000fe20000100a00 */
[----:B-1----:R-:W-:Y:S03]  /*40600*/  HMMA.1688.F32.TF32 R44, R168, R34, R92 ;  /* 0x00000022a82c723c */ /* 0x002fe6000008105c */
[----:B------:R1:W-:Y:S01]  /*40610*/  STL.64 [R1+0x258], R42 ;  /* 0x0002582a01007387 */ /* 0x0003e20000100a00 */
[----:B------:R-:W-:Y:S01]  /*40620*/  IMAD.MOV.U32 R56, RZ, RZ, R209 ;  /* 0x000000ffff387224 */ /* 0x000fe200078e00d1 */
[----:B------:R-:W-:Y:S01]  /*40630*/  MOV R58, R211 ;  /* 0x000000d3003a7202 */ /* 0x000fe20000000f00 */
[----:B------:R-:W-:-:S02]  /*40640*/  IMAD.MOV.U32 R57, RZ, RZ, R210 ;  /* 0x000000ffff397224 */ /* 0x000fc400078e00d2 */
[----:B------:R-:W-:Y:S01]  /*40650*/  IMAD.MOV.U32 R59, RZ, RZ, R215 ;  /* 0x000000ffff3b7224 */ /* 0x000fe200078e00d7 */
[----:B------:R-:W-:Y:S01]  /*40660*/  MOV R73, R219 ;  /* 0x000000db00497202 */ /* 0x000fe20000000f00 */
[----:B------:R-:W-:Y:S01]  /*40670*/  IMAD.MOV.U32 R72, RZ, RZ, R218 ;  /* 0x000000ffff487224 */ /* 0x000fe200078e00da */
[----:B------:R-:W-:Y:S01]  /*40680*/  LDS R76, [R2+0xd180] ;  /* 0x00d18000024c7984 */ /* 0x000fe20000000800 */
[----:B-1----:R-:W-:Y:S03]  /*40690*/  HMMA.1688.F32.TF32 R40, R168, R38, R96 ;  /* 0x00000026a828723c */ /* 0x002fe60000081060 */
[----:B------:R-:W-:Y:S04]  /*406a0*/  STL [R1+0x26d8], R164 ;  /* 0x0026d8a401007387 */ /* 0x000fe80000100800 */
[----:B------:R-:W-:Y:S04]  /*406b0*/  STL [R1+0x26d4], R165 ;  /* 0x0026d4a501007387 */ /* 0x000fe80000100800 */
[----:B------:R-:W-:Y:S04]  /*406c0*/  STL [R1+0x26d0], R166 ;  /* 0x0026d0a601007387 */ /* 0x000fe80000100800 */
[----:B------:R-:W-:Y:S04]  /*406d0*/  STL [R1+0x26cc], R167 ;  /* 0x0026cca701007387 */ /* 0x000fe80000100800 */
[----:B------:R-:W-:Y:S04]  /*406e0*/  STL.64 [R1+0x240], R44 ;  /* 0x0002402c01007387 */ /* 0x000fe80000100a00 */
[----:B------:R1:W-:Y:S01]  /*406f0*/  STL.64 [R1+0x248], R46 ;  /* 0x0002482e01007387 */ /* 0x0003e20000100a00 */
        /* <DEDUP_REMOVED lines=9> */
[C---:B-1----:R-:W-:Y:S01]  /*40790*/  HMMA.1688.F32.TF32 R44, R172.reuse, R10, R100 ;  /* 0x0000000aac2c723c */ /* 0x042fe20000081064 */
[----:B------:R-:W-:Y:S04]  /*407a0*/  STL [R1+0x26e8], R168 ;  /* 0x0026e8a801007387 */ /* 0x000fe80000100800 */
[----:B------:R-:W-:Y:S04]  /*407b0*/  STL [R1+0x26e4], R169 ;  /* 0x0026e4a901007387 */ /* 0x000fe80000100800 */
[----:B------:R-:W-:Y:S04]  /*407c0*/  STL [R1+0x26e0], R170 ;  /* 0x0026e0aa01007387 */ /* 0x000fe80000100800 */
[----:B------:R-:W-:Y:S04]  /*407d0*/  STL [R1+0x26dc], R171 ;  /* 0x0026dcab01007387 */ /* 0x000fe80000100800 */
[----:B------:R-:W1:Y:S04]  /*407e0*/  LDS R79, [R0+0xd980] ;  /* 0x00d98000004f7984 */ /* 0x000e680000000800 */
[----:B------:R-:W-:Y:S04]  /*407f0*/  LDS R80, [R4+0xd180] ;  /* 0x00d1800004507984 */ /* 0x000fe80000000800 */
[----:B------:R-:W-:Y:S04]  /*40800*/  STL.64 [R1+0x220], R44 ;  /* 0x0002202c01007387 */ /* 0x000fe80000100a00 */
[----:B------:R-:W-:Y:S04]  /*40810*/  STL.64 [R1+0x228], R46 ;  /* 0x0002282e01007387 */ /* 0x000fe80000100a00 */
[----:B------:R-:W-:Y:S04]  /*40820*/  STL.64 [R1+0x210], R40 ;  /* 0x0002102801007387 */ /* 0x000fe80000100a00 */
[----:B------:R2:W-:Y:S04]  /*40830*/  STL.64 [R1+0x218], R42 ;  /* 0x0002182a01007387 */ /* 0x0005e80000100a00 */
[----:B------:R-:W-:Y:S04]  /*40840*/  LDS R82, [R4+0xd980] ;  /* 0x00d9800004527984 */ /* 0x000fe80000000800 */
[----:B------:R-:W-:Y:S01]  /*40850*/  LDS R81, [R5+0xd180] ;  /* 0x00d1800005517984 */ /* 0x000fe20000000800 */
[C---:B--2---:R-:W-:Y:S03]  /*40860*/  HMMA.1688.F32.TF32 R40, R172.reuse, R18, R108 ;  /* 0x00000012ac28723c */ /* 0x044fe6000008106c */
[----:B------:R-:W-:Y:S05]  /*40870*/  LDS R83, [R5+0xd980] ;  /* 0x00d9800005537984 */ /* 0x000fea0000000800 */
[C---:B------:R-:W-:Y:S11]  /*40880*/  HMMA.1688.F32.TF32 R44, R172.reuse, R22, R112 ;  /* 0x00000016ac2c723c */ /* 0x040ff60000081070 */
[----:B------:R-:W-:Y:S05]  /*40890*/  @!UPT UIADD3 URZ, URZ, URZ, URZ ;  /* 0x0000003f3f3ff290 */ /* 0x000fea000fffe03f */
[----:B------:R-:W-:Y:S01]  /*408a0*/  IMAD.MOV.U32 R168, RZ, RZ, R40 ;  /* 0x000000ffffa87224 */ /* 0x000fe200078e0028 */
[----:B------:R-:W-:Y:S01]  /*408b0*/  MOV R170, R42 ;  /* 0x0000002a00aa7202 */ /* 0x000fe20000000f00 */
[----:B------:R-:W-:Y:S02]  /*408c0*/  IMAD.MOV.U32 R169, RZ, RZ, R41 ;  /* 0x000000ffffa97224 */ /* 0x000fe400078e0029 */
[----:B------:R-:W-:Y:S02]  /*408d0*/  IMAD.MOV.U32 R171, RZ, RZ, R43 ;  /* 0x000000ffffab7224 */ /* 0x000fe400078e002b */
[----:B------:R-:W-:Y:S03]  /*408e0*/  HMMA.1688.F32.TF32 R40, R172, R26, R116 ;  /* 0x0000001aac28723c */ /* 0x000fe60000081074 */
[----:B------:R2:W-:Y:S04]  /*408f0*/  STL [R1+0x26f8], R171 ;  /* 0x0026f8ab01007387 */ /* 0x0005e80000100800 */
[----:B------:R3:W-:Y:S04]  /*40900*/  STL [R1+0x26f4], R170 ;  /* 0x0026f4aa01007387 */ /* 0x0007e80000100800 */
[----:B------:R4:W-:Y:S04]  /*40910*/  STL [R1+0x26f0], R168 ;  /* 0x0026f0a801007387 */ /* 0x0009e80000100800 */
[----:B------:R1:W-:Y:S04]  /*40920*/  STL [R1+0x26ec], R169 ;  /* 0x0026eca901007387 */ /* 0x0003e80000100800 */
[----:B------:R-:W-:Y:S04]  /*40930*/  STL.64 [R1+0x1f0], R44 ;  /* 0x0001f02c01007387 */ /* 0x000fe80000100a00 */
[----:B------:R1:W-:Y:S01]  /*40940*/  STL.64 [R1+0x1f8], R46 ;  /* 0x0001f82e01007387 */ /* 0x0003e20000100a00 */
[----:B--2---:R-:W-:Y:S01]  /*40950*/  IMAD.MOV.U32 R171, RZ, RZ, R40 ;  /* 0x000000ffffab7224 */ /* 0x004fe200078e0028 */
[----:B---3--:R-:W-:Y:S01]  /*40960*/  MOV R170, R41 ;  /* 0x0000002900aa7202 */ /* 0x008fe20000000f00 */
[----:B----4-:R-:W-:-:S02]  /*40970*/  IMAD.MOV.U32 R168, RZ, RZ, R42 ;  /* 0x000000ffffa87224 */ /* 0x010fc400078e002a */
[----:B-1----:R-:W-:Y:S02]  /*40980*/  IMAD.MOV.U32 R169, RZ, RZ, R43 ;  /* 0x000000ffffa97224 */ /* 0x002fe400078e002b */
[C---:B------:R-:W-:Y:S08]  /*40990*/  HMMA.1688.F32.TF32 R40, R172.reuse, R34, R124 ;  /* 0x00000022ac28723c */ /* 0x040ff0000008107c */
[----:B------:R-:W-:Y:S01]  /*409a0*/  HMMA.1688.F32.TF32 R44, R172, R30, R120 ;  /* 0x0000001eac2c723c */ /* 0x000fe20000081078 */
[----:B------:R-:W-:Y:S04]  /*409b0*/  STL [R1+0x2708], R171 ;  /* 0x002708ab01007387 */ /* 0x000fe80000100800 */
[----:B------:R-:W-:Y:S04]  /*409c0*/  STL [R1+0x2704], R170 ;  /* 0x002704aa01007387 */ /* 0x000fe80000100800 */
[----:B------:R1:W-:Y:S04]  /*409d0*/  STL [R1+0x2700], R168 ;  /* 0x002700a801007387 */ /* 0x0003e80000100800 */
[----:B------:R2:W-:Y:S03]  /*409e0*/  STL [R1+0x26fc], R169 ;  /* 0x0026fca901007387 */ /* 0x0005e60000100800 */
[----:B-1----:R-:W-:-:S07]  /*409f0*/  MOV R168, R40 ;  /* 0x0000002800a87202 */ /* 0x002fce0000000f00 */
[----:B------:R-:W-:Y:S01]  /*40a00*/  STL.64 [R1+0x1d0], R44 ;  /* 0x0001d02c01007387 */ /* 0x000fe20000100a00 */
[----:B--2---:R-:W-:-:S03]  /*40a10*/  IMAD.MOV.U32 R169, RZ, RZ, R41 ;  /* 0x000000ffffa97224 */ /* 0x004fc600078e0029 */
[----:B------:R-:W-:Y:S04]  /*40a20*/  STL.64 [R1+0x1d8], R46 ;  /* 0x0001d82e01007387 */ /* 0x000fe80000100a00 */
[----:B------:R1:W-:Y:S02]  /*40a30*/  STL.64 [R1+0x1c8], R42 ;  /* 0x0001c82a01007387 */ /* 0x0003e40000100a00 */
[----:B-1----:R-:W-:Y:S02]  /*40a40*/  HMMA.1688.F32.TF32 R40, R172, R38, R128 ;  /* 0x00000026ac28723c */ /* 0x002fe40000081080 */
[----:B------:R-:W-:Y:S04]  /*40a50*/  STL [R1+0x2710], R168 ;  /* 0x002710a801007387 */ /* 0x000fe80000100800 */
[----:B------:R-:W-:Y:S02]  /*40a60*/  STL [R1+0x270c], R169 ;  /* 0x00270ca901007387 */ /* 0x000fe40000100800 */
[----:B------:R-:W-:Y:S01]  /*40a70*/  HMMA.1688.F32.TF32 R44, R220, R14, R136 ;  /* 0x0000000edc2c723c */ /* 0x000fe20000081088 */
        /* <DEDUP_REMOVED lines=12> */
[----:B------:R1:W-:Y:S01]  /*40b40*/  STL.64 [R1+0x1b0], R40 ;  /* 0x0001b02801007387 */ /* 0x0003e20000100a00 */
[----:B------:R-:W-:Y:S01]  /*40b50*/  IMAD.MOV.U32 R171, RZ, RZ, R42 ;  /* 0x000000ffffab7224 */ /* 0x000fe200078e002a */
[----:B------:R-:W-:Y:S01]  /*40b60*/  MOV R170, R43 ;  /* 0x0000002b00aa7202 */ /* 0x000fe20000000f00 */
[----:B------:R-:W-:-:S02]  /*40b70*/  IMAD.MOV.U32 R84, RZ, RZ, R240 ;  /* 0x000000ffff547224 */ /* 0x000fc400078e00f0 */
[----:B------:R-:W-:Y:S01]  /*40b80*/  IMAD.MOV.U32 R85, RZ, RZ, R241 ;  /* 0x000000ffff557224 */ /* 0x000fe200078e00f1 */
[----:B------:R-:W-:Y:S01]  /*40b90*/  MOV R113, R13 ;  /* 0x0000000d00717202 */ /* 0x000fe20000000f00 */
[----:B------:R-:W-:Y:S01]  /*40ba0*/  IMAD.MOV.U32 R112, RZ, RZ, R12 ;  /* 0x000000ffff707224 */ /* 0x000fe200078e000c */
[----:B------:R-:W-:Y:S01]  /*40bb0*/  HMMA.1688.F32.TF32 R56, R76, R18, R56 ;  /* 0x000000124c38723c */ /* 0x000fe20000081038 */
[----:B------:R-:W-:-:S07]  /*40bc0*/  IMAD.MOV.U32 R114, RZ, RZ, R9 ;  /* 0x000000ffff727224 */ /* 0x000fce00078e0009 */
[----:B------:R-:W-:Y:S01]  /*40bd0*/  HMMA.1688.F32.TF32 R60, R76, R22, R60 ;  /* 0x000000164c3c723c */ /* 0x000fe2000008103c */
[----:B------:R-:W-:-:S07]  /*40be0*/  IMAD.MOV.U32 R115, RZ, RZ, R8 ;  /* 0x000000ffff737224 */ /* 0x000fce00078e0008 */
[C---:B------:R-:W-:Y:S08]  /*40bf0*/  HMMA.1688.F32.TF32 R64, R76.reuse, R26, R64 ;  /* 0x0000001a4c40723c */ /* 0x040ff00000081040 */
[C---:B------:R-:W-:Y:S08]  /*40c00*/  HMMA.1688.F32.TF32 R68, R76.reuse, R30, R68 ;  /* 0x0000001e4c44723c */ /* 0x040ff00000081044 */
[----:B------:R-:W-:Y:S01]  /*40c10*/  HMMA.1688.F32.TF32 R72, R76, R34, R72 ;  /* 0x000000224c48723c */ /* 0x000fe20000081048 */
[----:B------:R-:W-:Y:S01]  /*40c20*/  IMAD.MOV.U32 R108, RZ, RZ, R20 ;  /* 0x000000ffff6c7224 */ /* 0x000fe200078e0014 */
[----:B------:R-:W-:Y:S01]  /*40c30*/  MOV R110, R16 ;  /* 0x00000010006e7202 */ /* 0x000fe20000000f00 */
[----:B------:R-:W-:Y:S01]  /*40c40*/  IMAD.MOV.U32 R109, RZ, RZ, R21 ;  /* 0x000000ffff6d7224 */ /* 0x000fe200078e0015 */
[----:B------:R-:W-:Y:S04]  /*40c50*/  LDS R172, [R4+0xe000] ;  /* 0x00e0000004ac7984 */ /* 0x000fe80000000800 */
[----:B-1----:R-:W-:Y:S01]  /*40c60*/  HMMA.1688.F32.TF32 R40, R220, R10, R132 ;  /* 0x0000000adc28723c */ /* 0x002fe20000081084 */
[----:B------:R-:W-:Y:S04]  /*40c70*/  STL [R1+0x2718], R170 ;  /* 0x002718aa01007387 */ /* 0x000fe80000100800 */
[----:B------:R-:W-:Y:S01]  /*40c80*/  STL [R1+0x2714], R171 ;  /* 0x002714ab01007387 */ /* 0x000fe20000100800 */
[----:B------:R-:W-:-:S02]  /*40c90*/  IMAD.MOV.U32 R90, RZ, RZ, R33 ;  /* 0x000000ffff5a7224 */ /* 0x000fc400078e0021 */
[----:B------:R-:W-:Y:S01]  /*40ca0*/  IMAD.MOV.U32 R91, RZ, RZ, R32 ;  /* 0x000000ffff5b7224 */ /* 0x000fe200078e0020 */
[----:B------:R-:W-:Y:S01]  /*40cb0*/  LDS R174, [R4+0xe800] ;  /* 0x00e8000004ae7984 */ /* 0x000fe20000000800 */
[----:B------:R-:W-:-:S03]  /*40cc0*/  IMAD.MOV.U32 R111, RZ, RZ, R17 ;  /* 0x000000ffff6f7224 */ /* 0x000fc600078e0011 */
[----:B------:R-:W-:Y:S04]  /*40cd0*/  LDS R173, [R5+0xe000] ;  /* 0x00e0000005ad7984 */ /* 0x000fe80000000800 */
[----:B------:R-:W-:Y:S06]  /*40ce0*/  LDS R175, [R5+0xe800] ;  /* 0x00e8000005af7984 */ /* 0x000fec0000000800 */
[----:B------:R1:W-:Y:S01]  /*40cf0*/  STL.64 [R1+0x1a0], R40 ;  /* 0x0001a02801007387 */ /* 0x0003e20000100a00 */
[----:B------:R-:W-:-:S02]  /*40d00*/  IMAD.MOV.U32 R168, RZ, RZ, R42 ;  /* 0x000000ffffa87224 */ /* 0x000fc400078e002a */
[----:B------:R-:W-:Y:S02]  /*40d10*/  IMAD.MOV.U32 R169, RZ, RZ, R43 ;  /* 0x000000ffffa97224 */ /* 0x000fe400078e002b */
[----:B-1----:R-:W-:Y:S01]  /*40d20*/  HMMA.1688.F32.TF32 R40, R220, R18, R140 ;  /* 0x00000012dc28723c */ /* 0x002fe2000008108c */
[----:B------:R1:W-:Y:S04]  /*40d30*/  STL [R1+0x2720], R168 ;  /* 0x002720a801007387 */ /* 0x0003e80000100800 */
[----:B------:R-:W-:Y:S04]  /*40d40*/  STL [R1+0x271c], R169 ;  /* 0x00271ca901007387 */ /* 0x000fe80000100800 */
[----:B------:R-:W-:Y:S04]  /*40d50*/  STL.64 [R1+0x190], R44 ;  /* 0x0001902c01007387 */ /* 0x000fe80000100a00 */
[----:B------:R2:W-:Y:S01]  /*40d60*/  STL.64 [R1+0x198], R46 ;  /* 0x0001982e01007387 */ /* 0x0005e20000100a00 */
[----:B------:R-:W-:Y:S01]  /*40d70*/  IMAD.MOV.U32 R237, RZ, RZ, R239 ;  /* 0x000000ffffed7224 */ /* 0x000fe200078e00ef */
[----:B------:R-:W-:-:S02]  /*40d80*/  MOV R36, R236 ;  /* 0x000000ec00247202 */ /* 0x000fc40000000f00 */
[----:B------:R-:W-:Y:S01]  /*40d90*/  MOV R244, R246 ;  /* 0x000000f600f47202 */ /* 0x000fe20000000f00 */
[----:B------:R-:W-:Y:S01]  /*40da0*/  IMAD.MOV.U32 R87, RZ, RZ, R243 ;  /* 0x000000ffff577224 */ /* 0x000fe200078e00f3 */
[----:B------:R-:W-:Y:S01]  /*40db0*/  LDS R140, [R2+0xe000] ;  /* 0x00e00000028c7984 */ /* 0x000fe20000000800 */
[----:B------:R-:W-:-:S03]  /*40dc0*/  IMAD.MOV.U32 R94, RZ, RZ, R238 ;  /* 0x000000ffff5e7224 */ /* 0x000fc600078e00ee */
[----:B------:R-:W-:Y:S01]  /*40dd0*/  LDS R142, [R2+0xe800] ;  /* 0x00e80000028e7984 */ /* 0x000fe20000000800 */
[----:B-1----:R-:W-:Y:S01]  /*40de0*/  MOV R168, R40 ;  /* 0x0000002800a87202 */ /* 0x002fe20000000f00 */
[C---:B--2---:R-:W-:Y:S01]  /*40df0*/  HMMA.1688.F32.TF32 R44, R220.reuse, R22, R144 ;  /* 0x00000016dc2c723c */ /* 0x044fe20000081090 */
[----:B------:R-:W-:Y:S01]  /*40e00*/  IMAD.MOV.U32 R169, RZ, RZ, R41 ;  /* 0x000000ffffa97224 */ /* 0x000fe200078e0029 */
[----:B------:R-:W-:Y:S01]  /*40e10*/  MOV R171, R43 ;  /* 0x0000002b00ab7202 */ /* 0x000fe20000000f00 */
[----:B------:R-:W-:Y:S01]  /*40e20*/  IMAD.MOV.U32 R170, RZ, RZ, R42 ;  /* 0x000000ffffaa7224 */ /* 0x000fe200078e002a */
[----:B------:R-:W-:Y:S04]  /*40e30*/  LDS R141, [R0+0xe000] ;  /* 0x00e00000008d7984 */ /* 0x000fe80000000800 */
[----:B------:R-:W-:Y:S01]  /*40e40*/  HMMA.1688.F32.TF32 R40, R220, R26, R148 ;  /* 0x0000001adc28723c */ /* 0x000fe20000081094 */
[----:B------:R-:W-:Y:S11]  /*40e50*/  LDS R143, [R0+0xe800] ;  /* 0x00e80000008f7984 */ /* 0x000ff60000000800 */
[----:B------:R-:W-:Y:S03]  /*40e60*/  @!UPT UIADD3 URZ, URZ, URZ, URZ ;  /* 0x0000003f3f3ff290 */ /* 0x000fe6000fffe03f */
[----:B------:R-:W-:Y:S04]  /*40e70*/  STL.64 [R1+0x170], R44 ;  /* 0x0001702c01007387 */ /* 0x000fe80000100a00 */
[----:B------:R1:W-:Y:S05]  /*40e80*/  STL.64 [R1+0x178], R46 ;  /* 0x0001782e01007387 */ /* 0x0003ea0000100a00 */
[----:B------:R-:W-:Y:S01]  /*40e90*/  IMAD.MOV.U32 R164, RZ, RZ, R40 ;  /* 0x000000ffffa47224 */ /* 0x000fe200078e0028 */
[----:B------:R-:W-:Y:S01]  /*40ea0*/  MOV R166, R42 ;  /* 0x0000002a00a67202 */ /* 0x000fe20000000f00 */
[----:B------:R-:W-:-:S02]  /*40eb0*/  IMAD.MOV.U32 R165, RZ, RZ, R41 ;  /* 0x000000ffffa57224 */ /* 0x000fc400078e0029 */
[----:B------:R-:W-:Y:S01]  /*40ec0*/  IMAD.MOV.U32 R167, RZ, RZ, R43 ;  /* 0x000000ffffa77224 */ /* 0x000fe200078e002b */
[C---:B-1----:R-:W-:Y:S08]  /*40ed0*/  HMMA.1688.F32.TF32 R44, R220.reuse, R30, R152 ;  /* 0x0000001edc2c723c */ /* 0x042ff00000081098 */
[C---:B------:R-:W-:Y:S11]  /*40ee0*/  HMMA.1688.F32.TF32 R40, R220.reuse, R34, R156 ;  /* 0x00000022dc28723c */ /* 0x040ff6000008109c */
[----:B------:R-:W-:Y:S04]  /*40ef0*/  @!UPT UIADD3 URZ, URZ, URZ, URZ ;  /* 0x0000003f3f3ff290 */ /* 0x000fe8000fffe03f */
[----:B------:R-:W-:Y:S04]  /*40f00*/  STL.64 [R1+0x150], R44 ;  /* 0x0001502c01007387 */ /* 0x000fe80000100a00 */
[----:B------:R-:W-:Y:S04]  /*40f10*/  STL.64 [R1+0x158], R46 ;  /* 0x0001582e01007387 */ /* 0x000fe80000100a00 */
[----:B------:R-:W-:Y:S04]  /*40f20*/  STL.64 [R1+0x140], R40 ;  /* 0x0001402801007387 */ /* 0x000fe80000100a00 */
[----:B------:R-:W-:Y:S04]  /*40f30*/  STL.64 [R1+0x148], R42 ;  /* 0x0001482a01007387 */ /* 0x000fe80000100a00 */
[----:B------:R-:W-:Y:S04]  /*40f40*/  LDS R40, [R2+0xd100] ;  /* 0x00d1000002287984 */ /* 0x000fe80000000800 */
[----:B------:R-:W-:Y:S04]  /*40f50*/  LDS R42, [R2+0xd900] ;  /* 0x00d90000022a7984 */ /* 0x000fe80000000800 */
[----:B------:R-:W-:Y:S04]  /*40f60*/  LDS R41, [R0+0xd100] ;  /* 0x00d1000000297984 */ /* 0x000fe80000000800 */
[----:B------:R-:W1:Y:S01]  /*40f70*/  LDS R43, [R0+0xd900] ;  /* 0x00d90000002b7984 */ /* 0x000e620000000800 */
[----:B------:R-:W-:Y:S01]  /*40f80*/  HMMA.1688.F32.TF32 R220, R220, R38, R160 ;  /* 0x00000026dcdc723c */ /* 0x000fe200000810a0 */
[----:B------:R-:W-:Y:S01]  /*40f90*/  MOV R239, R29 ;  /* 0x0000001d00ef7202 */ /* 0x000fe20000000f00 */
[----:B------:R-:W-:Y:S01]  /*40fa0*/  IMAD.MOV.U32 R236, RZ, RZ, R28 ;  /* 0x000000ffffec7224 */ /* 0x000fe200078e001c */
[----:B------:R-:W-:Y:S01]  /*40fb0*/  MOV R246, R3 ;  /* 0x0000000300f67202 */ /* 0x000fe20000000f00 */
[----:B------:R-:W-:Y:S04]  /*40fc0*/  LDS R44, [R4+0xd100] ;  /* 0x00d10000042c7984 */ /* 0x000fe80000000800 */
[----:B------:R-:W-:Y:S04]  /*40fd0*/  LDS R46, [R4+0xd900] ;  /* 0x00d90000042e7984 */ /* 0x000fe80000000800 */
[----:B------:R-:W-:Y:S04]  /*40fe0*/  LDS R45, [R5+0xd100] ;  /* 0x00d10000052d7984 */ /* 0x000fe80000000800 */
[----:B------:R-:W2:Y:S01]  /*40ff0*/  LDS R47, [R5+0xd900] ;  /* 0x00d90000052f7984 */ /* 0x000ea20000000800 */
[C---:B-1----:R-:W-:Y:S06]  /*41000*/  HMMA.1688.F32.TF32 R48, R40.reuse, R10, R176 ;  /* 0x0000000a2830723c */ /* 0x042fec00000810b0 */
[----:B------:R-:W-:Y:S04]  /*41010*/  STL [R1+0x2694], R220 ;  /* 0x002694dc01007387 */ /* 0x000fe80000100800 */
[----:B------:R-:W-:Y:S04]  /*41020*/  STL [R1+0x2690], R221 ;  /* 0x002690dd01007387 */ /* 0x000fe80000100800 */
[----:B------:R-:W-:Y:S04]  /*41030*/  STL [R1+0x268c], R222 ;  /* 0x00268cde01007387 */ /* 0x000fe80000100800 */
[----:B------:R-:W-:Y:S05]  /*41040*/  STL [R1+0x2688], R223 ;  /* 0x002688df01007387 */ /* 0x000fea0000100800 */
[----:B------:R-:W-:Y:S04]  /*41050*/  STL.64 [R1+0x300], R48 ;  /* 0x0003003001007387 */ /* 0x000fe80000100a00 */
[----:B------:R1:W-:Y:S02]  /*41060*/  STL.64 [R1+0x308], R50 ;  /* 0x0003083201007387 */ /* 0x0003e40000100a00 */
[C---:B-1----:R-:W-:Y:S11]  /*41070*/  HMMA.1688.F32.TF32 R48, R40.reuse, R14, R180 ;  /* 0x0000000e2830723c */ /* 0x042ff600000810b4 */
[----:B------:R-:W-:Y:S11]  /*41080*/  @!UPT UIADD3 URZ, URZ, URZ, URZ ;  /* 0x0000003f3f3ff290 */ /* 0x000ff6000fffe03f */
[----:B------:R-:W-:Y:S02]  /*41090*/  @!UPT UIADD3 URZ, URZ, URZ, URZ ;  /* 0x0000003f3f3ff290 */ /* 0x000fe4000fffe03f */
[----:B------:R-:W-:Y:S01]  /*410a0*/  IMAD.MOV.U32 R220, RZ, RZ, R48 ;  /* 0x000000ffffdc7224 */ /* 0x000fe200078e0030 */
[----:B------:R-:W-:Y:S01]  /*410b0*/  MOV R221, R49 ;  /* 0x0000003100dd7202 */ /* 0x000fe20000000f00 */
[----:B------:R-:W-:Y:S02]  /*410c0*/  IMAD.MOV.U32 R222, RZ, RZ, R50 ;  /* 0x000000ffffde7224 */ /* 0x000fe400078e0032 */
[----:B------:R-:W-:Y:S02]  /*410d0*/  IMAD.MOV.U32 R223, RZ, RZ, R51 ;  /* 0x000000ffffdf7224 */ /* 0x000fe400078e0033 */
[C---:B------:R-:W-:Y:S03]  /*410e0*/  HMMA.1688.F32.TF32 R48, R40.reuse, R22, R188 ;  /* 0x000000162830723c */ /* 0x040fe600000810bc */
[----:B------:R1:W-:Y:S04]  /*410f0*/  STL [R1+0x26a4], R223 ;  /* 0x0026a4df01007387 */ /* 0x0003e80000100800 */
[----:B------:R3:W-:Y:S01]  /*41100*/  STL [R1+0x26a0], R222 ;  /* 0x0026a0de01007387 */ /* 0x0007e20000100800 */
[----:B------:R-:W-:Y:S03]  /*41110*/  HMMA.1688.F32.TF32 R52, R40, R18, R184 ;  /* 0x000000122834723c */ /* 0x000fe600000810b8 */
[----:B------:R-:W-:Y:S04]  /*41120*/  STL [R1+0x269c], R220 ;  /* 0x00269cdc01007387 */ /* 0x000fe80000100800 */
[----:B------:R4:W-:Y:S09]  /*41130*/  STL [R1+0x2698], R221 ;  /* 0x002698dd01007387 */ /* 0x0009f20000100800 */
[----:B-1----:R-:W-:Y:S01]  /*41140*/  MOV R223, R48 ;  /* 0x0000003000df7202 */ /* 0x002fe20000000f00 */
[----:B---3--:R-:W-:Y:S01]  /*41150*/  IMAD.MOV.U32 R222, RZ, RZ, R49 ;  /* 0x000000ffffde7224 */ /* 0x008fe200078e0031 */
[----:B----4-:R-:W-:Y:S01]  /*41160*/  MOV R221, R51 ;  /* 0x0000003300dd7202 */ /* 0x010fe20000000f00 */
[----:B------:R-:W-:-:S02]  /*41170*/  IMAD.MOV.U32 R220, RZ, RZ, R50 ;  /* 0x000000ffffdc7224 */ /* 0x000fc400078e0032 */
[----:B------:R-:W-:Y:S02]  /*41180*/  HMMA.1688.F32.TF32 R48, R40, R26, R192 ;  /* 0x0000001a2830723c */ /* 0x000fe400000810c0 */
[----:B------:R-:W-:Y:S01]  /*41190*/  STL.64 [R1+0x2e0], R52 ;  /* 0x0002e03401007387 */ /* 0x000fe20000100a00 */
[----:B------:R-:W-:-:S03]  /*411a0*/  IMAD.MOV.U32 R29, RZ, RZ, R245 ;  /* 0x000000ffff1d7224 */ /* 0x000fc600078e00f5 */
[----:B------:R-:W-:Y:S01]  /*411b0*/  STL.64 [R1+0x2e8], R54 ;  /* 0x0002e83601007387 */ /* 0x000fe20000100a00 */
[----:B------:R-:W-:Y:S01]  /*411c0*/  IMAD.MOV.U32 R245, RZ, RZ, R247 ;  /* 0x000000fffff57224 */ /* 0x000fe200078e00f7 */
[----:B------:R-:W-:Y:S02]  /*411d0*/  MOV R247, R25 ;  /* 0x0000001900f77202 */ /* 0x000fe40000000f00 */
[----:B------:R-:W-:Y:S01]  /*411e0*/  STL [R1+0x26b4], R223 ;  /* 0x0026b4df01007387 */ /* 0x000fe20000100800 */
[----:B------:R-:W-:-:S03]  /*411f0*/  IMAD.MOV.U32 R28, RZ, RZ, R24 ;  /* 0x000000ffff1c7224 */ /* 0x000fc600078e0018 */
[----:B------:R-:W-:Y:S01]  /*41200*/  STL [R1+0x26b0], R222 ;  /* 0x0026b0de01007387 */ /* 0x000fe20000100800 */
[----:B------:R-:W-:Y:S02]  /*41210*/  IMAD.MOV.U32 R24, RZ, RZ, R7 ;  /* 0x000000ffff187224 */ /* 0x000fe400078e0007 */
[----:B------:R-:W-:Y:S01]  /*41220*/  IMAD.MOV.U32 R25, RZ, RZ, R6 ;  /* 0x000000ffff197224 */ /* 0x000fe200078e0006 */
[----:B------:R-:W-:Y:S04]  /*41230*/  STL [R1+0x26ac], R220 ;  /* 0x0026acdc01007387 */ /* 0x000fe80000100800 */
[----:B------:R-:W-:Y:S02]  /*41240*/  STL [R1+0x26a8], R221 ;  /* 0x0026a8dd01007387 */ /* 0x000fe40000100800 */
[----:B------:R-:W-:Y:S01]  /*41250*/  IMAD.MOV.U32 R7, RZ, RZ, R49 ;  /* 0x000000ffff077224 */ /* 0x000fe200078e0031 */
[----:B------:R-:W-:Y:S01]  /*41260*/  MOV R3, R51 ;  /* 0x0000003300037202 */ /* 0x000fe20000000f00 */
[----:B------:R-:W-:Y:S01]  /*41270*/  IMAD.MOV.U32 R6, RZ, RZ, R50 ;  /* 0x000000ffff067224 */ /* 0x000fe200078e0032 */
[----:B------:R1:W-:Y:S02]  /*41280*/  STL [R1+0x2c0], R48 ;  /* 0x0002c03001007387 */ /* 0x0003e40000100800 */
[C---:B-1----:R-:W-:Y:S02]  /*41290*/  HMMA.1688.F32.TF32 R48, R40.reuse, R30, R196 ;  /* 0x0000001e2830723c */ /* 0x042fe400000810c4 */
[----:B------:R-:W-:Y:S04]  /*412a0*/  STL [R1+0x26c0], R3 ;  /* 0x0026c00301007387 */ /* 0x000fe80000100800 */
[----:B------:R-:W-:Y:S04]  /*412b0*/  STL [R1+0x26bc], R6 ;  /* 0x0026bc0601007387 */ /* 0x000fe80000100800 */
[----:B------:R-:W-:Y:S11]  /*412c0*/  STL [R1+0x26b8], R7 ;  /* 0x0026b80701007387 */ /* 0x000ff60000100800 */
[----:B------:R-:W-:Y:S02]  /*412d0*/  @!UPT UIADD3 URZ, URZ, URZ, URZ ;  /* 0x0000003f3f3ff290 */ /* 0x000fe4000fffe03f */
[----:B------:R1:W-:Y:S01]  /*412e0*/  STL.64 [R1+0x2b8], R50 ;  /* 0x0002b83201007387 */ /* 0x0003e20000100a00 */
[----:B------:R-:W-:Y:S02]  /*412f0*/  IMAD.MOV.U32 R220, RZ, RZ, R48 ;  /* 0x000000ffffdc7224 */ /* 0x000fe400078e0030 */
[----:B------:R-:W-:Y:S02]  /*41300*/  IMAD.MOV.U32 R221, RZ, RZ, R49 ;  /* 0x000000ffffdd7224 */ /* 0x000fe400078e0031 */
[C---:B-1----:R-:W-:Y:S08]  /*41310*/  HMMA.1688.F32.TF32 R48, R40.reuse, R34, R200 ;  /* 0x000000222830723c */ /* 0x042ff000000810c8 */
[----:B------:R-:W-:Y:S01]  /*41320*/  HMMA.1688.F32.TF32 R40, R40, R38, R204 ;  /* 0x000000262828723c */ /* 0x000fe200000810cc */
[----:B------:R1:W-:Y:S04]  /*41330*/  STL [R1+0x26c8], R221 ;  /* 0x0026c8dd01007387 */ /* 0x0003e80000100800 */
[----:B------:R3:W-:Y:S01]  /*41340*/  STL [R1+0x26c4], R220 ;  /* 0x0026c4dc01007387 */ /* 0x0007e20000100800 */
[----:B------:R-:W-:Y:S01]  /*41350*/  MOV R98, R244 ;  /* 0x000000f400627202 */ /* 0x000fe20000000f00 */
[----:B------:R-:W-:Y:S01]  /*41360*/  IMAD.MOV.U32 R99, RZ, RZ, R245 ;  /* 0x000000ffff637224 */ /* 0x000fe200078e00f5 */
[----:B------:R-:W-:Y:S01]  /*41370*/  MOV R101, R247 ;  /* 0x000000f700657202 */ /* 0x000fe20000000f00 */
[----:B------:R-:W-:Y:S01]  /*41380*/  IMAD.MOV.U32 R100, RZ, RZ, R246 ;  /* 0x000000ffff647224 */ /* 0x000fe200078e00f6 */
[----:B------:R-:W-:Y:S01]  /*41390*/  MOV R92, R236 ;  /* 0x000000ec005c7202 */ /* 0x000fe20000000f00 */
[----:B------:R-:W-:Y:S01]  /*413a0*/  IMAD.MOV.U32 R93, RZ, RZ, R237 ;  /* 0x000000ffff5d7224 */ /* 0x000fe200078e00ed */
[----:B------:R-:W-:-:S02]  /*413b0*/  MOV R95, R239 ;  /* 0x000000ef005f7202 */ /* 0x000fc40000000f00 */
        /* <DEDUP_REMOVED lines=9> */
[----:B------:R4:W-:Y:S04]  /*41450*/  STL [R1+0x20], R40 ;  /* 0x0000202801007387 */ /* 0x0009e80000100800 */
[----:B------:R-:W2:Y:S04]  /*41460*/  LDL.LU R224, [R1+0x27c4] ;  /* 0x0027c40001e07983 */ /* 0x000ea80000300800 */
        /* <DEDUP_REMOVED lines=20> */
[----:B------:R-:W-:Y:S01]  /*415b0*/  LDS R207, [R0+0xe880] ;  /* 0x00e8800000cf7984 */ /* 0x000fe20000000800 */
[----:B--2---:R-:W-:Y:S01]  /*415c0*/  IMAD.MOV.U32 R55, RZ, RZ, R224 ;  /* 0x000000ffff377224 */ /* 0x004fe200078e00e0 */
[----:B---3--:R-:W-:Y:S01]  /*415d0*/  MOV R54, R230 ;  /* 0x000000e600367202 */ /* 0x008fe20000000f00 */
[----:B----4-:R-:W-:Y:S02]  /*415e0*/  IMAD.MOV.U32 R53, RZ, RZ, R229 ;  /* 0x000000ffff357224 */ /* 0x010fe400078e00e5 */
[----:B------:R-:W-:Y:S02]  /*415f0*/  IMAD.MOV.U32 R52, RZ, RZ, R228 ;  /* 0x000000ffff347224 */ /* 0x000fe400078e00e4 */
[----:B------:R-:W2:Y:S04]  /*41600*/  LDL.LU R228, [R1+0x2784] ;  /* 0x0027840001e47983 */ /* 0x000ea80000300800 */
[----:B------:R-:W2:Y:S04]  /*41610*/  LDL.LU R229, [R1+0x2780] ;  /* 0x0027800001e57983 */ /* 0x000ea80000300800 */
[----:B------:R-:W2:Y:S04]  /*41620*/  LDL.LU R230, [R1+0x277c] ;  /* 0x00277c0001e67983 */ /* 0x000ea80000300800 */
[----:B------:R-:W3:Y:S01]  /*41630*/  LDL.LU R224, [R1+0x2778] ;  /* 0x0027780001e07983 */ /* 0x000ee20000300800 */
[----:B------:R-:W-:-:S02]  /*41640*/  IMAD.MOV.U32 R123, RZ, RZ, R217 ;  /* 0x000000ffff7b7224 */ /* 0x000fc400078e00d9 */
[----:B------:R-:W-:Y:S01]  /*41650*/  IMAD.MOV.U32 R122, RZ, RZ, R216 ;  /* 0x000000ffff7a7224 */ /* 0x000fe200078e00d8 */
[----:B------:R-:W-:Y:S01]  /*41660*/  MOV R121, R226 ;  /* 0x000000e200797202 */ /* 0x000fe20000000f00 */
[----:B------:R-:W-:Y:S02]  /*41670*/  IMAD.MOV.U32 R120, RZ, RZ, R225 ;  /* 0x000000ffff787224 */ /* 0x000fe400078e00e1 */
[----:B------:R-:W3:Y:S04]  /*41680*/  LDL.LU R225, [R1+0x2774] ;  /* 0x0027740001e17983 */ /* 0x000ee80000300800 */
[----:B------:R-:W3:Y:S04]  /*41690*/  LDL.LU R226, [R1+0x2770] ;  /* 0x0027700001e27983 */ /* 0x000ee80000300800 */
[----:B------:R-:W4:Y:S04]  /*416a0*/  LDL.LU R216, [R1+0x276c] ;  /* 0x00276c0001d87983 */ /* 0x000f280000300800 */
[----:B------:R-:W4:Y:S01]  /*416b0*/  LDL.LU R217, [R1+0x2768] ;  /* 0x0027680001d97983 */ /* 0x000f220000300800 */
[----:B------:R-:W-:-:S03]  /*416c0*/  MOV R48, R212 ;  /* 0x000000d400307202 */ /* 0x000fc60000000f00 */
[----:B------:R-:W2:Y:S01]  /*416d0*/  LDL.LU R124, [R1+0x10] ;  /* 0x00001000017c7983 */ /* 0x000ea20000300800 */
[----:B------:R-:W-:-:S03]  /*416e0*/  IMAD.MOV.U32 R49, RZ, RZ, R213 ;  /* 0x000000ffff317224 */ /* 0x000fc600078e00d5 */
[----:B------:R-:W2:Y:S01]  /*416f0*/  LDL.LU R125, [R1+0x14] ;  /* 0x00001400017d7983 */ /* 0x000ea20000300800 */
[----:B------:R-:W-:-:S03]  /*41700*/  IMAD.MOV.U32 R50, RZ, RZ, R214 ;  /* 0x000000ffff327224 */ /* 0x000fc600078e00d6 */
[----:B------:R-:W2:Y:S01]  /*41710*/  LDL.LU R126, [R1+0x18] ;  /* 0x00001800017e7983 */ /* 0x000ea20000300800 */
[----:B------:R-:W-:-:S03]  /*41720*/  MOV R51, R208 ;  /* 0x000000d000337202 */ /* 0x000fc60000000f00 */
[----:B------:R-:W2:Y:S04]  /*41730*/  LDL.LU R127, [R1+0x1c] ;  /* 0x00001c00017f7983 */ /* 0x000ea80000300800 */
        /* <DEDUP_REMOVED lines=11> */
[----:B------:R-:W4:Y:S01]  /*417f0*/  LDL.LU R231, [R1+0x2738] ;  /* 0x0027380001e77983 */ /* 0x000f220000300800 */
[----:B------:R-:W-:Y:S01]  /*41800*/  HMMA.1688.F32.TF32 R232, R44, R30, R232 ;  /* 0x0000001e2ce8723c */ /* 0x000fe200000810e8 */
[----:B-1----:R-:W-:Y:S01]  /*41810*/  IMAD.MOV.U32 R221, RZ, RZ, R41 ;  /* 0x000000ffffdd7224 */ /* 0x002fe200078e0029 */
[----:B------:R-:W-:Y:S01]  /*41820*/  MOV R3, R43 ;  /* 0x0000002b00037202 */ /* 0x000fe20000000f00 */
[----:B------:R-:W-:-:S05]  /*41830*/  IMAD.MOV.U32 R220, RZ, RZ, R42 ;  /* 0x000000ffffdc7224 */ /* 0x000fca00078e002a */
[C---:B--2---:R-:W-:Y:S08]  /*41840*/  HMMA.1688.F32.TF32 R40, R44.reuse, R34, R124 ;  /* 0x000000222c28723c */ /* 0x044ff0000008107c */
[C---:B---3--:R-:W-:Y:S08]  /*41850*/  HMMA.1688.F32.TF32 R248, R44.reuse, R10, R208 ;  /* 0x0000000a2cf8723c */ /* 0x048ff000000810d0 */
[C---:B----4-:R-:W-:Y:S01]  /*41860*/  HMMA.1688.F32.TF32 R244, R44.reuse, R14, R212 ;  /* 0x0000000e2cf4723c */ /* 0x050fe200000810d4 */
[----:B------:R-:W-:Y:S04]  /*41870*/  LDS R212, [R4+0xe080] ;  /* 0x00e0800004d47984 */ /* 0x000fe80000000800 */
[----:B------:R-:W-:Y:S03]  /*41880*/  LDS R214, [R4+0xe880] ;  /* 0x00e8800004d67984 */ /* 0x000fe60000000800 */
[C---:B------:R-:W-:Y:S01]  /*41890*/  HMMA.1688.F32.TF32 R240, R44.reuse, R18, R216 ;  /* 0x000000122cf0723c */ /* 0x040fe200000810d8 */
[----:B------:R-:W-:Y:S04]  /*418a0*/  LDS R213, [R5+0xe080] ;  /* 0x00e0800005d57984 */ /* 0x000fe80000000800 */
[----:B------:R-:W-:Y:S03]  /*418b0*/  LDS R215, [R5+0xe880] ;  /* 0x00e8800005d77984 */ /* 0x000fe60000000800 */
[C---:B------:R-:W-:Y:S08]  /*418c0*/  HMMA.1688.F32.TF32 R236, R44.reuse, R22, R224 ;  /* 0x000000162cec723c */ /* 0x040ff000000810e0 */
[C---:B------:R-:W-:Y:S08]  /*418d0*/  HMMA.1688.F32.TF32 R228, R44.reuse, R26, R228 ;  /* 0x0000001a2ce4723c */ /* 0x040ff000000810e4 */
[----:B------:R-:W-:Y:S01]  /*418e0*/  HMMA.1688.F32.TF32 R44, R44, R38, R120 ;  /* 0x000000262c2c723c */ /* 0x000fe20000081078 */
[----:B------:R-:W-:Y:S04]  /*418f0*/  STL.64 [R1+0x2610], R250 ;  /* 0x002610fa01007387 */ /* 0x000fe80000100a00 */
[----:B------:R-:W-:Y:S04]  /*41900*/  STL.64 [R1+0x2608], R248 ;  /* 0x002608f801007387 */ /* 0x000fe80000100a00 */
[----:B------:R-:W-:Y:S04]  /*41910*/  STL.64 [R1+0x2620], R246 ;  /* 0x002620f601007387 */ /* 0x000fe80000100a00 */
[----:B------:R-:W-:Y:S04]  /*41920*/  STL.64 [R1+0x2618], R244 ;  /* 0x002618f401007387 */ /* 0x000fe80000100a00 */
[----:B------:R-:W-:Y:S04]  /*41930*/  STL.64 [R1+0x2630], R242 ;  /* 0x002630f201007387 */ /* 0x000fe80000100a00 */
[----:B------:R1:W-:Y:S04]  /*41940*/  STL.64 [R1+0x2628], R240 ;  /* 0x002628f001007387 */ /* 0x0003e80000100a00 */
        /* <DEDUP_REMOVED lines=10> */
[----:B------:R-:W2:Y:S04]  /*419f0*/  LDL.LU R144, [R1+0x290] ;  /* 0x0002900001907983 */ /* 0x000ea80000300800 */
[----:B------:R-:W2:Y:S04]  /*41a00*/  LDL.LU R145, [R1+0x294] ;  /* 0x0002940001917983 */ /* 0x000ea80000300800 */
[----:B------:R-:W2:Y:S04]  /*41a10*/  LDL.LU R146, [R1+0x298] ;  /* 0x0002980001927983 */ /* 0x000ea80000300800 */
[----:B------:R-:W3:Y:S04]  /*41a20*/  LDL.LU R252, [R1+0x2734] ;  /* 0x0027340001fc7983 */ /* 0x000ee80000300800 */
[----:B------:R-:W4:Y:S04]  /*41a30*/  LDL.LU R148, [R1+0x2a0] ;  /* 0x0002a00001947983 */ /* 0x000f280000300800 */
[----:B------:R-:W4:Y:S04]  /*41a40*/  LDL.LU R149, [R1+0x2a4] ;  /* 0x0002a40001957983 */ /* 0x000f280000300800 */
[----:B------:R-:W4:Y:S04]  /*41a50*/  LDL.LU R150, [R1+0x2a8] ;  /* 0x0002a80001967983 */ /* 0x000f280000300800 */
[----:B------:R-:W4:Y:S04]  /*41a60*/  LDL.LU R151, [R1+0x2ac] ;  /* 0x0002ac0001977983 */ /* 0x000f280000300800 */
[----:B------:R-:W2:Y:S04]  /*41a70*/  LDL.LU R136, [R1+0x310] ;  /* 0x0003100001887983 */ /* 0x000ea80000300800 */
[----:B------:R-:W2:Y:S04]  /*41a80*/  LDL.LU R137, [R1+0x314] ;  /* 0x0003140001897983 */ /* 0x000ea80000300800 */
[----:B------:R-:W2:Y:S01]  /*41a90*/  LDL.LU R138, [R1+0x318] ;  /* 0x00031800018a7983 */ /* 0x000ea20000300800 */
[----:B---3--:R-:W-:-:S03]  /*41aa0*/  IMAD.MOV.U32 R139, RZ, RZ, R252 ;  /* 0x000000ffff8b7224 */ /* 0x008fc600078e00fc */
[----:B------:R-:W3:Y:S04]  /*41ab0*/  LDL.LU R252, [R1+0x2730] ;  /* 0x0027300001fc7983 */ /* 0x000ee80000300800 */
[----:B------:R-:W2:Y:S04]  /*41ac0*/  LDL.LU R132, [R1+0x320] ;  /* 0x0003200001847983 */ /* 0x000ea80000300800 */
[----:B------:R-:W2:Y:S04]  /*41ad0*/  LDL.LU R133, [R1+0x324] ;  /* 0x0003240001857983 */ /* 0x000ea80000300800 */
[----:B------:R-:W2:Y:S04]  /*41ae0*/  LDL.LU R134, [R1+0x328] ;  /* 0x0003280001867983 */ /* 0x000ea80000300800 */
[----:B------:R-:W2:Y:S04]  /*41af0*/  LDL.LU R135, [R1+0x32c] ;  /* 0x00032c0001877983 */ /* 0x000ea80000300800 */
        /* <DEDUP_REMOVED lines=12> */
[----:B---3--:R-:W-:-:S03]  /*41bc0*/  MOV R123, R252 ;  /* 0x000000fc007b7202 */ /* 0x008fc60000000f00 */
[----:B------:R-:W3:Y:S01]  /*41bd0*/  LDL.LU R252, [R1+0x2728] ;  /* 0x0027280001fc7983 */ /* 0x000ee20000300800 */
[C---:B------:R-:W-:Y:S08]  /*41be0*/  HMMA.1688.F32.TF32 R48, R76.reuse, R10, R48 ;  /* 0x0000000a4c30723c */ /* 0x040ff00000081030 */
[C---:B------:R-:W-:Y:S08]  /*41bf0*/  HMMA.1688.F32.TF32 R52, R76.reuse, R14, R52 ;  /* 0x0000000e4c34723c */ /* 0x040ff00000081034 */
[----:B------:R-:W-:Y:S01]  /*41c00*/  HMMA.1688.F32.TF32 R76, R76, R38, R116 ;  /* 0x000000264c4c723c */ /* 0x000fe20000081074 */
[----:B------:R-:W2:Y:S04]  /*41c10*/  LDL.LU R116, [R1+0x360] ;  /* 0x0003600001747983 */ /* 0x000ea80000300800 */
[----:B------:R-:W2:Y:S03]  /*41c20*/  LDL.LU R117, [R1+0x364] ;  /* 0x0003640001757983 */ /* 0x000ea60000300800 */
[----:B------:R-:W-:Y:S01]  /*41c30*/  HMMA.1688.F32.TF32 R8, R80, R10, R112 ;  /* 0x0000000a5008723c */ /* 0x000fe20000081070 */
[----:B------:R-:W2:Y:S04]  /*41c40*/  LDL.LU R118, [R1+0x368] ;  /* 0x0003680001767983 */ /* 0x000ea80000300800 */
[----:B------:R-:W2:Y:S04]  /*41c50*/  LDL.LU R119, [R1+0x36c] ;  /* 0x00036c0001777983 */ /* 0x000ea80000300800 */
[----:B------:R-:W2:Y:S04]  /*41c60*/  LDL.LU R112, [R1+0x370] ;  /* 0x0003700001707983 */ /* 0x000ea80000300800 */
[----:B------:R-:W2:Y:S01]  /*41c70*/  LDL.LU R113, [R1+0x374] ;  /* 0x0003740001717983 */ /* 0x000ea20000300800 */
[----:B---3--:R-:W-:-:S03]  /*41c80*/  IMAD.MOV.U32 R114, RZ, RZ, R252 ;  /* 0x000000ffff727224 */ /* 0x008fc600078e00fc */
[----:B------:R-:W3:Y:S04]  /*41c90*/  LDL.LU R252, [R1+0x2724] ;  /* 0x0027240001fc7983 */ /* 0x000ee80000300800 */
[----:B------:R-:W2:Y:S01]  /*41ca0*/  LDL.LU R115, [R1+0x37c] ;  /* 0x00037c0001737983 */ /* 0x000ea20000300800 */
[C---:B------:R-:W-:Y:S08]  /*41cb0*/  HMMA.1688.F32.TF32 R24, R80.reuse, R26, R96 ;  /* 0x0000001a5018723c */ /* 0x040ff00000081060 */
[C---:B------:R-:W-:Y:S08]  /*41cc0*/  HMMA.1688.F32.TF32 R20, R80.reuse, R22, R100 ;  /* 0x000000165014723c */ /* 0x040ff00000081064 */
[C---:B------:R-:W-:Y:S08]  /*41cd0*/  HMMA.1688.F32.TF32 R16, R80.reuse, R18, R104 ;  /* 0x000000125010723c */ /* 0x040ff00000081068 */
[C---:B------:R-:W-:Y:S08]  /*41ce0*/  HMMA.1688.F32.TF32 R12, R80.reuse, R14, R108 ;  /* 0x0000000e500c723c */ /* 0x040ff0000008106c */
[C---:B------:R-:W-:Y:S08]  /*41cf0*/  HMMA.1688.F32.TF32 R28, R80.reuse, R30, R92 ;  /* 0x0000001e501c723c */ /* 0x040ff0000008105c */
[C---:B------:R-:W-:Y:S08]  /*41d00*/  HMMA.1688.F32.TF32 R32, R80.reuse, R34, R88 ;  /* 0x000000225020723c */ /* 0x040ff00000081058 */
[----:B------:R-:W-:Y:S01]  /*41d10*/  HMMA.1688.F32.TF32 R36, R80, R38, R84 ;  /* 0x000000265024723c */ /* 0x000fe20000081054 */
[----:B-1----:R-:W-:Y:S01]  /*41d20*/  IMAD.MOV.U32 R240, RZ, RZ, R168 ;  /* 0x000000fffff07224 */ /* 0x002fe200078e00a8 */
[----:B------:R-:W-:Y:S01]  /*41d30*/  MOV R241, R169 ;  /* 0x000000a900f17202 */ /* 0x000fe20000000f00 */
[----:B---3--:R-:W2:Y:S04]  /*41d40*/  LDSM.16.M88.4 R96, [R252+0x24180] ;  /* 0x02418000fc60783b */ /* 0x008ea80000000200 */
[----:B------:R-:W1:Y:S04]  /*41d50*/  LDSM.16.M88.4 R100, [R252+0x25180] ;  /* 0x02518000fc64783b */ /* 0x000e680000000200 */
[----:B------:R-:W3:Y:S04]  /*41d60*/  LDSM.16.M88.4 R104, [R252+0x26180] ;  /* 0x02618000fc68783b */ /* 0x000ee80000000200 */
[----:B------:R-:W3:Y:S04]  /*41d70*/  LDSM.16.M88.4 R80, [R252+0x20180] ;  /* 0x02018000fc50783b */ /* 0x000ee80000000200 */
[----:B------:R-:W3:Y:S04]  /*41d80*/  LDSM.16.M88.4 R84, [R252+0x21180] ;  /* 0x02118000fc54783b */ /* 0x000ee80000000200 */
[----:B------:R-:W4:Y:S04]  /*41d90*/  LDSM.16.M88.4 R88, [R252+0x22180] ;  /* 0x02218000fc58783b */ /* 0x000f280000000200 */
[----:B------:R-:W4:Y:S04]  /*41da0*/  LDSM.16.M88.4 R92, [R252+0x23180] ;  /* 0x02318000fc5c783b */ /* 0x000f280000000200 */
[----:B------:R-:W4:Y:S01]  /*41db0*/  LDSM.16.M88.4 R108, [R252+0x27180] ;  /* 0x02718000fc6c783b */ /* 0x000f220000000200 */
[C---:B--2---:R-:W-:Y:S08]  /*41dc0*/  HMMA.1688.F32.TF32 R128, R140.reuse, R96, R128 ;  /* 0x000000608c80723c */ /* 0x044ff00000081080 */
[C---:B-1----:R-:W-:Y:S01]  /*41dd0*/  HMMA.1688.F32.TF32 R132, R140.reuse, R100, R132 ;  /* 0x000000648c84723c */ /* 0x042fe20000081084 */
[----:B------:R-:W-:Y:S07]  /*41de0*/  STL [R1+0x25bc], R98 ;  /* 0x0025bc6201007387 */ /* 0x000fee0000100800 */
[C---:B---3--:R-:W-:Y:S01]  /*41df0*/  HMMA.1688.F32.TF32 R136, R140.reuse, R104, R136 ;  /* 0x000000688c88723c */ /* 0x048fe20000081088 */
[----:B------:R-:W-:Y:S07]  /*41e00*/  STL [R1+0x25b8], R99 ;  /* 0x0025b86301007387 */ /* 0x000fee0000100800 */
[C---:B------:R-:W-:Y:S01]  /*41e10*/  HMMA.1688.F32.TF32 R112, R140.reuse, R80, R112 ;  /* 0x000000508c70723c */ /* 0x040fe20000081070 */
[----:B------:R1:W-:Y:S07]  /*41e20*/  STL [R1+0x25c0], R102 ;  /* 0x0025c06601007387 */ /* 0x0003ee0000100800 */
[C---:B------:R-:W-:Y:S01]  /*41e30*/  HMMA.1688.F32.TF32 R116, R140.reuse, R84, R116 ;  /* 0x000000548c74723c */ /* 0x040fe20000081074 */
[----:B------:R2:W-:Y:S07]  /*41e40*/  STL [R1+0x25b4], R103 ;  /* 0x0025b46701007387 */ /* 0x0005ee0000100800 */
[C---:B----4-:R-:W-:Y:S08]  /*41e50*/  HMMA.1688.F32.TF32 R120, R140.reuse, R88, R120 ;  /* 0x000000588c78723c */ /* 0x050ff00000081078 */
[C---:B------:R-:W-:Y:S01]  /*41e60*/  HMMA.1688.F32.TF32 R124, R140.reuse, R92, R124 ;  /* 0x0000005c8c7c723c */ /* 0x040fe2000008107c */
[----:B------:R-:W-:Y:S07]  /*41e70*/  STL [R1+0x25b0], R106 ;  /* 0x0025b06a01007387 */ /* 0x000fee0000100800 */
[----:B------:R-:W-:Y:S01]  /*41e80*/  HMMA.1688.F32.TF32 R140, R140, R108, R148 ;  /* 0x0000006c8c8c723c */ /* 0x000fe20000081094 */
[----:B------:R-:W-:Y:S04]  /*41e90*/  STL [R1+0x25ac], R107 ;  /* 0x0025ac6b01007387 */ /* 0x000fe80000100800 */
[----:B------:R-:W-:Y:S04]  /*41ea0*/  STL [R1+0x25c8], R110 ;  /* 0x0025c86e01007387 */ /* 0x000fe80000100800 */
[----:B------:R-:W-:Y:S04]  /*41eb0*/  STL [R1+0x25c4], R111 ;  /* 0x0025c46f01007387 */ /* 0x000fe80000100800 */
[----:B------:R-:W-:Y:S04]  /*41ec0*/  STL [R1+0x25d8], R128 ;  /* 0x0025d88001007387 */ /* 0x000fe80000100800 */
[----:B------:R-:W-:Y:S04]  /*41ed0*/  STL [R1+0x25d4], R129 ;  /* 0x0025d48101007387 */ /* 0x000fe80000100800 */
[----:B------:R3:W-:Y:S04]  /*41ee0*/  STL [R1+0x25d0], R130 ;  /* 0x0025d08201007387 */ /* 0x0007e80000100800 */
[----:B------:R4:W-:Y:S04]  /*41ef0*/  STL [R1+0x25cc], R131 ;  /* 0x0025cc8301007387 */ /* 0x0009e80000100800 */
        /* <DEDUP_REMOVED lines=10> */
[----:B------:R-:W2:Y:S04]  /*41fa0*/  LDL.LU R168, [R1+0x2720] ;  /* 0x0027200001a87983 */ /* 0x000ea80000300800 */
[----:B------:R-:W3:Y:S01]  /*41fb0*/  LDL.LU R169, [R1+0x271c] ;  /* 0x00271c0001a97983 */ /* 0x000ee20000300800 */
[----:B------:R-:W-:-:S02]  /*41fc0*/  IMAD.MOV.U32 R242, RZ, RZ, R170 ;  /* 0x000000fffff27224 */ /* 0x000fc400078e00aa */
[----:B------:R-:W-:Y:S01]  /*41fd0*/  IMAD.MOV.U32 R243, RZ, RZ, R171 ;  /* 0x000000fffff37224 */ /* 0x000fe200078e00ab */
[----:B------:R-:W4:Y:S04]  /*41fe0*/  LDL.LU R170, [R1+0x2718] ;  /* 0x0027180001aa7983 */ /* 0x000f280000300800 */
[----:B------:R-:W4:Y:S04]  /*41ff0*/  LDL.LU R171, [R1+0x2714] ;  /* 0x0027140001ab7983 */ /* 0x000f280000300800 */
[----:B------:R-:W4:Y:S04]  /*42000*/  LDL.LU R208, [R1+0x1a0] ;  /* 0x0001a00001d07983 */ /* 0x000f280000300800 */
[----:B------:R-:W4:Y:S01]  /*42010*/  LDL.LU R209, [R1+0x1a4] ;  /* 0x0001a40001d17983 */ /* 0x000f220000300800 */
[----:B--2---:R-:W-:-:S03]  /*42020*/  MOV R210, R168 ;  /* 0x000000a800d27202 */ /* 0x004fc60000000f00 */
[----:B------:R-:W2:Y:S01]  /*42030*/  LDL.LU R168, [R1+0x2710] ;  /* 0x0027100001a87983 */ /* 0x000ea20000300800 */
[----:B---3--:R-:W-:-:S03]  /*42040*/  IMAD.MOV.U32 R211, RZ, RZ, R169 ;  /* 0x000000ffffd37224 */ /* 0x008fc600078e00a9 */
[----:B------:R-:W3:Y:S01]  /*42050*/  LDL.LU R169, [R1+0x270c] ;  /* 0x00270c0001a97983 */ /* 0x000ee20000300800 */
[----:B----4-:R-:W-:-:S03]  /*42060*/  MOV R239, R170 ;  /* 0x000000aa00ef7202 */ /* 0x010fc60000000f00 */
[----:B------:R-:W4:Y:S01]  /*42070*/  LDL.LU R236, [R1+0x1b0] ;  /* 0x0001b00001ec7983 */ /* 0x000f220000300800 */
[----:B------:R-:W-:-:S03]  /*42080*/  IMAD.MOV.U32 R238, RZ, RZ, R171 ;  /* 0x000000ffffee7224 */ /* 0x000fc600078e00ab */
[----:B------:R-:W4:Y:S04]  /*42090*/  LDL.LU R237, [R1+0x1b4] ;  /* 0x0001b40001ed7983 */ /* 0x000f280000300800 */
[----:B------:R-:W4:Y:S04]  /*420a0*/  LDL.LU R171, [R1+0x2708] ;  /* 0x0027080001ab7983 */ /* 0x000f280000300800 */
[----:B------:R-:W4:Y:S01]  /*420b0*/  LDL.LU R170, [R1+0x2704] ;  /* 0x0027040001aa7983 */ /* 0x000f220000300800 */
[----:B--2---:R-:W-:-:S03]  /*420c0*/  IMAD.MOV.U32 R200, RZ, RZ, R168 ;  /* 0x000000ffffc87224 */ /* 0x004fc600078e00a8 */
[----:B------:R-:W2:Y:S01]  /*420d0*/  LDL.LU R168, [R1+0x2700] ;  /* 0x0027000001a87983 */ /* 0x000ea20000300800 */
[----:B---3--:R-:W-:-:S03]  /*420e0*/  IMAD.MOV.U32 R201, RZ, RZ, R169 ;  /* 0x000000ffffc97224 */ /* 0x008fc600078e00a9 */
[----:B------:R-:W3:Y:S04]  /*420f0*/  LDL.LU R169, [R1+0x26fc] ;  /* 0x0026fc0001a97983 */ /* 0x000ee80000300800 */
[----:B------:R-:W3:Y:S04]  /*42100*/  LDL.LU R202, [R1+0x1c8] ;  /* 0x0001c80001ca7983 */ /* 0x000ee80000300800 */
[----:B------:R-:W3:Y:S01]  /*42110*/  LDL.LU R203, [R1+0x1cc] ;  /* 0x0001cc0001cb7983 */ /* 0x000ee20000300800 */
[----:B----4-:R-:W-:-:S03]  /*42120*/  MOV R192, R171 ;  /* 0x000000ab00c07202 */ /* 0x010fc60000000f00 */
[----:B------:R-:W4:Y:S01]  /*42130*/  LDL.LU R171, [R1+0x26f8] ;  /* 0x0026f80001ab7983 */ /* 0x000f220000300800 */
[----:B------:R-:W-:-:S03]  /*42140*/  IMAD.MOV.U32 R193, RZ, RZ, R170 ;  /* 0x000000ffffc17224 */ /* 0x000fc600078e00aa */
[----:B------:R-:W4:Y:S01]  /*42150*/  LDL.LU R170, [R1+0x26f4] ;  /* 0x0026f40001aa7983 */ /* 0x000f220000300800 */
[----:B--2---:R-:W-:-:S03]  /*42160*/  IMAD.MOV.U32 R194, RZ, RZ, R168 ;  /* 0x000000ffffc27224 */ /* 0x004fc600078e00a8 */
[----:B------:R-:W2:Y:S01]  /*42170*/  LDL.LU R168, [R1+0x26f0] ;  /* 0x0026f00001a87983 */ /* 0x000ea20000300800 */
[----:B---3--:R-:W-:-:S03]  /*42180*/  MOV R195, R169 ;  /* 0x000000a900c37202 */ /* 0x008fc60000000f00 */
[----:B------:R-:W3:Y:S04]  /*42190*/  LDL.LU R169, [R1+0x26ec] ;  /* 0x0026ec0001a97983 */ /* 0x000ee80000300800 */
[----:B------:R-:W3:Y:S04]  /*421a0*/  LDL.LU R188, [R1+0x1f0] ;  /* 0x0001f00001bc7983 */ /* 0x000ee80000300800 */
[----:B------:R-:W3:Y:S04]  /*421b0*/  LDL.LU R189, [R1+0x1f4] ;  /* 0x0001f40001bd7983 */ /* 0x000ee80000300800 */
[----:B------:R-:W3:Y:S01]  /*421c0*/  LDL.LU R190, [R1+0x1f8] ;  /* 0x0001f80001be7983 */ /* 0x000ee20000300800 */
[----:B----4-:R-:W-:Y:S01]  /*421d0*/  IMAD.MOV.U32 R187, RZ, RZ, R171 ;  /* 0x000000ffffbb7224 */ /* 0x010fe200078e00ab */
[----:B------:R-:W-:-:S02]  /*421e0*/  MOV R186, R170 ;  /* 0x000000aa00ba7202 */ /* 0x000fc40000000f00 */
[----:B------:R-:W4:Y:S01]  /*421f0*/  LDL.LU R191, [R1+0x1fc] ;  /* 0x0001fc0001bf7983 */ /* 0x000f220000300800 */
[----:B--2---:R-:W-:-:S03]  /*42200*/  IMAD.MOV.U32 R184, RZ, RZ, R168 ;  /* 0x000000ffffb87224 */ /* 0x004fc600078e00a8 */
[----:B------:R-:W2:Y:S01]  /*42210*/  LDL.LU R168, [R1+0x26e8] ;  /* 0x0026e80001a87983 */ /* 0x000ea20000300800 */
[----:B---3--:R-:W-:-:S03]  /*42220*/  IMAD.MOV.U32 R185, RZ, RZ, R169 ;  /* 0x000000ffffb97224 */ /* 0x008fc600078e00a9 */
        /* <DEDUP_REMOVED lines=13> */
[----:B------:R-:W-:Y:S03]  /*42300*/  HMMA.1688.F32.TF32 R144, R172, R80, R144 ;  /* 0x00000050ac90723c */ /* 0x000fe60000081090 */
        /* <DEDUP_REMOVED lines=13> */
[----:B------:R-:W-:-:S02]  /*423e0*/  IMAD.MOV.U32 R246, RZ, RZ, R166 ;  /* 0x000000fffff67224 */ /* 0x000fc400078e00a6 */
[----:B--2---:R-:W-:Y:S02]  /*423f0*/  IMAD.MOV.U32 R231, RZ, RZ, R168 ;  /* 0x000000ffffe77224 */ /* 0x004fe400078e00a8 */
[----:B------:R-:W2:Y:S01]  /*42400*/  LDL.LU R168, [R1+0x240] ;  /* 0x0002400001a87983 */ /* 0x000ea20000300800 */
[----:B---3--:R-:W-:-:S03]  /*42410*/  IMAD.MOV.U32 R230, RZ, RZ, R169 ;  /* 0x000000ffffe67224 */ /* 0x008fc600078e00a9 */
[----:B------:R-:W2:Y:S01]  /*42420*/  LDL.LU R169, [R1+0x244] ;  /* 0x0002440001a97983 */ /* 0x000ea20000300800 */
[----:B----4-:R-:W-:-:S03]  /*42430*/  MOV R229, R170 ;  /* 0x000000aa00e57202 */ /* 0x010fc60000000f00 */
[----:B------:R-:W2:Y:S01]  /*42440*/  LDL.LU R170, [R1+0x248] ;  /* 0x0002480001aa7983 */ /* 0x000ea20000300800 */
[----:B------:R-:W-:-:S03]  /*42450*/  IMAD.MOV.U32 R228, RZ, RZ, R171 ;  /* 0x000000ffffe47224 */ /* 0x000fc600078e00ab */
        /* <DEDUP_REMOVED lines=26> */
[-C--:B------:R-:W-:Y:S11]  /*42600*/  HMMA.1688.F32.TF32 R40, R212, R88.reuse, R240 ;  /* 0x00000058d428723c */ /* 0x080ff600000810f0 */
[----:B------:R-:W-:Y:S11]  /*42610*/  @!UPT UIADD3 URZ, URZ, URZ, URZ ;  /* 0x0000003f3f3ff290 */ /* 0x000ff6000fffe03f */
[----:B------:R-:W-:Y:S02]  /*42620*/  @!UPT UIADD3 URZ, URZ, URZ, URZ ;  /* 0x0000003f3f3ff290 */ /* 0x000fe4000fffe03f */
[----:B-1----:R-:W-:Y:S01]  /*42630*/  IMAD.MOV.U32 R102, RZ, RZ, R40 ;  /* 0x000000ffff667224 */ /* 0x002fe200078e0028 */
[----:B------:R-:W-:Y:S01]  /*42640*/  MOV R99, R42 ;  /* 0x0000002a00637202 */ /* 0x000fe20000000f00 */
[----:B------:R-:W-:Y:S02]  /*42650*/  IMAD.MOV.U32 R98, RZ, RZ, R41 ;  /* 0x000000ffff627224 */ /* 0x000fe400078e0029 */
[----:B------:R-:W-:Y:S01]  /*42660*/  IMAD.MOV.U32 R103, RZ, RZ, R43 ;  /* 0x000000ffff677224 */ /* 0x000fe200078e002b */
[----:B------:R-:W-:Y:S11]  /*42670*/  HMMA.1688.F32.TF32 R152, R172, R88, R152 ;  /* 0x00000058ac98723c */ /* 0x000ff60000081098 */
[----:B------:R-:W-:Y:S11]  /*42680*/  @!UPT UIADD3 URZ, URZ, URZ, URZ ;  /* 0x0000003f3f3ff290 */ /* 0x000ff6000fffe03f */
[----:B------:R-:W-:Y:S01]  /*42690*/  @!UPT UIADD3 URZ, URZ, URZ, URZ ;  /* 0x0000003f3f3ff290 */ /* 0x000fe2000fffe03f */
[----:B------:R-:W-:Y:S01]  /*426a0*/  STL [R1+0x25a4], R155 ;  /* 0x0025a49b01007387 */ /* 0x000fe20000100800 */
[C---:B--2---:R-:W-:Y:S08]  /*426b0*/  HMMA.1688.F32.TF32 R40, R212.reuse, R92, R216 ;  /* 0x0000005cd428723c */ /* 0x044ff000000810d8 */
[-C--:B------:R-:W-:Y:S01]  /*426c0*/  HMMA.1688.F32.TF32 R44, R212, R84.reuse, R224 ;  /* 0x00000054d42c723c */ /* 0x080fe200000810e0 */
[----:B------:R-:W-:Y:S04]  /*426d0*/  LDS R224, [R4+0xe180] ;  /* 0x00e1800004e07984 */ /* 0x000fe80000000800 */
[----:B------:R-:W-:Y:S03]  /*426e0*/  LDS R226, [R4+0xe980] ;  /* 0x00e9800004e27984 */ /* 0x000fe60000000800 */
[----:B------:R-:W-:Y:S01]  /*426f0*/  HMMA.1688.F32.TF32 R148, R172, R84, R148 ;  /* 0x00000054ac94723c */ /* 0x000fe20000081094 */
[----:B------:R-:W-:Y:S04]  /*42700*/  LDS R225, [R5+0xe180] ;  /* 0x00e1800005e17984 */ /* 0x000fe80000000800 */
[----:B------:R-:W-:Y:S03]  /*42710*/  LDS R227, [R5+0xe980] ;  /* 0x00e9800005e37984 */ /* 0x000fe60000000800 */
[----:B------:R-:W-:Y:S01]  /*42720*/  IMAD.MOV.U32 R130, RZ, RZ, R40 ;  /* 0x000000ffff827224 */ /* 0x000fe200078e0028 */
[----:B------:R-:W-:Y:S01]  /*42730*/  MOV R131, R41 ;  /* 0x0000002900837202 */ /* 0x000fe20000000f00 */
[----:B------:R-:W-:-:S02]  /*42740*/  IMAD.MOV.U32 R110, RZ, RZ, R42 ;  /* 0x000000ffff6e7224 */ /* 0x000fc400078e002a */
[----:B------:R-:W-:Y:S02]  /*42750*/  IMAD.MOV.U32 R111, RZ, RZ, R43 ;  /* 0x000000ffff6f7224 */ /* 0x000fe400078e002b */
[----:B------:R-:W-:Y:S01]  /*42760*/  HMMA.1688.F32.TF32 R40, R212, R96, R244 ;  /* 0x00000060d428723c */ /* 0x000fe200000810f4 */
[----:B------:R1:W-:Y:S04]  /*42770*/  STL.64 [R1], R44 ;  /* 0x0000002c01007387 */ /* 0x0003e80000100a00 */
[----:B------:R2:W-:Y:S04]  /*42780*/  STL.64 [R1+0x8], R46 ;  /* 0x0000082e01007387 */ /* 0x0005e80000100a00 */
[----:B------:R-:W2:Y:S04]  /*42790*/  LDL.LU R216, [R1+0x140] ;  /* 0x0001400001d87983 */ /* 0x000ea80000300800 */
[----:B------:R-:W2:Y:S04]  /*427a0*/  LDL.LU R217, [R1+0x144] ;  /* 0x0001440001d97983 */ /* 0x000ea80000300800 */
[----:B------:R-:W2:Y:S04]  /*427b0*/  LDL.LU R218, [R1+0x148] ;  /* 0x0001480001da7983 */ /* 0x000ea80000300800 */
[----:B------:R-:W2:Y:S03]  /*427c0*/  LDL.LU R219, [R1+0x14c] ;  /* 0x00014c0001db7983 */ /* 0x000ea60000300800 */
[----:B------:R-:W-:Y:S01]  /*427d0*/  MOV R134, R40 ;  /* 0x0000002800867202 */ /* 0x000fe20000000f00 */
[----:B------:R-:W-:Y:S01]  /*427e0*/  IMAD.MOV.U32 R135, RZ, RZ, R41 ;  /* 0x000000ffff877224 */ /* 0x000fe200078e0029 */
[----:B------:R-:W-:Y:S01]  /*427f0*/  MOV R129, R43 ;  /* 0x0000002b00817202 */ /* 0x000fe20000000f00 */
[----:B------:R-:W-:-:S02]  /*42800*/  IMAD.MOV.U32 R128, RZ, RZ, R42 ;  /* 0x000000ffff807224 */ /* 0x000fc400078e002a */
[----:B---3--:R-:W-:Y:S01]  /*42810*/  HMMA.1688.F32.TF32 R40, R212, R100, R248 ;  /* 0x00000064d428723c */ /* 0x008fe200000810f8 */
[----:B------:R-:W3:Y:S06]  /*42820*/  LDL.LU R248, [R1+0x20] ;  /* 0x0000200001f87983 */ /* 0x000eec0000300800 */
[----:B------:R-:W-:Y:S01]  /*42830*/  IMAD.MOV.U32 R249, RZ, RZ, R221 ;  /* 0x000000fffff97224 */ /* 0x000fe200078e00dd */
[----:B------:R-:W-:Y:S01]  /*42840*/  MOV R250, R220 ;  /* 0x000000dc00fa7202 */ /* 0x000fe20000000f00 */
[----:B------:R-:W2:Y:S04]  /*42850*/  LDL.LU R221, [R1+0x26c8] ;  /* 0x0026c80001dd7983 */ /* 0x000ea80000300800 */
[----:B------:R-:W3:Y:S01]  /*42860*/  LDL.LU R220, [R1+0x26c4] ;  /* 0x0026c40001dc7983 */ /* 0x000ee20000300800 */
[----:B------:R-:W-:Y:S01]  /*42870*/  IMAD.MOV.U32 R251, RZ, RZ, R3 ;  /* 0x000000fffffb7224 */ /* 0x000fe200078e0003 */
[----:B------:R-:W-:Y:S01]  /*42880*/  MOV R245, R7 ;  /* 0x0000000700f57202 */ /* 0x000fe20000000f00 */
[----:B------:R-:W-:Y:S01]  /*42890*/  IMAD.MOV.U32 R244, RZ, RZ, R6 ;  /* 0x000000fffff47224 */ /* 0x000fe200078e0006 */
[----:B------:R-:W4:Y:S01]  /*428a0*/  LDL.LU R3, [R1+0x26c0] ;  /* 0x0026c00001037983 */ /* 0x000f220000300800 */
[----:B------:R-:W-:-:S03]  /*428b0*/  IMAD.MOV.U32 R246, RZ, RZ, R223 ;  /* 0x000000fffff67224 */ /* 0x000fc600078e00df */
[----:B------:R-:W4:Y:S01]  /*428c0*/  LDL.LU R6, [R1+0x26bc] ;  /* 0x0026bc0001067983 */ /* 0x000f220000300800 */
[----:B------:R-:W-:-:S03]  /*428d0*/  IMAD.MOV.U32 R247, RZ, RZ, R222 ;  /* 0x000000fffff77224 */ /* 0x000fc600078e00de */
[----:B------:R-:W4:Y:S04]  /*428e0*/  LDL.LU R7, [R1+0x26b8] ;  /* 0x0026b80001077983 */ /* 0x000f280000300800 */
[----:B------:R-:W4:Y:S04]  /*428f0*/  LDL.LU R223, [R1+0x26b4] ;  /* 0x0026b40001df7983 */ /* 0x000f280000300800 */
[----:B------:R-:W4:Y:S01]  /*42900*/  LDL.LU R222, [R1+0x26b0] ;  /* 0x0026b00001de7983 */ /* 0x000f220000300800 */
[----:B--2---:R-:W-:Y:S01]  /*42910*/  IMAD.MOV.U32 R241, RZ, RZ, R221 ;  /* 0x000000fffff17224 */ /* 0x004fe200078e00dd */
[----:B---3--:R-:W-:-:S02]  /*42920*/  MOV R240, R220 ;  /* 0x000000dc00f07202 */ /* 0x008fc40000000f00 */
[----:B------:R-:W2:Y:S04]  /*42930*/  LDL.LU R220, [R1+0x26ac] ;  /* 0x0026ac0001dc7983 */ /* 0x000ea80000300800 */
[----:B------:R-:W3:Y:S01]  /*42940*/  LDL.LU R221, [R1+0x26a8] ;  /* 0x0026a80001dd7983 */ /* 0x000ee20000300800 */
[C---:B------:R-:W-:Y:S03]  /*42950*/  HMMA.1688.F32.TF32 R156, R172.reuse, R92, R156 ;  /* 0x0000005cac9c723c */ /* 0x040fe6000008109c */
[----:B------:R-:W3:Y:S04]  /*42960*/  LDL.LU R242, [R1+0x2b8] ;  /* 0x0002b80001f27983 */ /* 0x000ee80000300800 */
[----:B------:R-:W3:Y:S01]  /*42970*/  LDL.LU R243, [R1+0x2bc] ;  /* 0x0002bc0001f37983 */ /* 0x000ee20000300800 */
[C---:B------:R-:W-:Y:S08]  /*42980*/  HMMA.1688.F32.TF32 R160, R172.reuse, R96, R160 ;  /* 0x00000060aca0723c */ /* 0x040ff000000810a0 */
[C---:B------:R-:W-:Y:S08]  /*42990*/  HMMA.1688.F32.TF32 R164, R172.reuse, R100, R164 ;  /* 0x00000064aca4723c */ /* 0x040ff000000810a4 */
[C---:B------:R-:W-:Y:S08]  /*429a0*/  HMMA.1688.F32.TF32 R168, R172.reuse, R104, R168 ;  /* 0x00000068aca8723c */ /* 0x040ff000000810a8 */
[----:B------:R-:W-:Y:S07]  /*429b0*/  HMMA.1688.F32.TF32 R172, R172, R108, R228 ;  /* 0x0000006cacac723c */ /* 0x000fee00000810e4 */
[----:B----4-:R-:W-:Y:S01]  /*429c0*/  IMAD.MOV.U32 R228, RZ, RZ, R223 ;  /* 0x000000ffffe47224 */ /* 0x010fe200078e00df */
[----:B------:R-:W-:Y:S01]  /*429d0*/  MOV R229, R222 ;  /* 0x000000de00e57202 */ /* 0x000fe20000000f00 */
[----:B------:R-:W4:Y:S04]  /*429e0*/  LDL.LU R223, [R1+0x26a4] ;  /* 0x0026a40001df7983 */ /* 0x000f280000300800 */
[----:B------:R-:W4:Y:S01]  /*429f0*/  LDL.LU R222, [R1+0x26a0] ;  /* 0x0026a00001de7983 */ /* 0x000f220000300800 */
[----:B--2---:R-:W-:-:S03]  /*42a00*/  IMAD.MOV.U32 R230, RZ, RZ, R220 ;  /* 0x000000ffffe67224 */ /* 0x004fc600078e00dc */
[----:B------:R-:W2:Y:S01]  /*42a10*/  LDL.LU R220, [R1+0x269c] ;  /* 0x00269c0001dc7983 */ /* 0x000ea20000300800 */
[----:B---3--:R-:W-:-:S03]  /*42a20*/  IMAD.MOV.U32 R231, RZ, RZ, R221 ;  /* 0x000000ffffe77224 */ /* 0x008fc600078e00dd */
[----:B------:R-:W3:Y:S01]  /*42a30*/  LDL.LU R221, [R1+0x2698] ;  /* 0x0026980001dd7983 */ /* 0x000ee20000300800 */
[----:B------:R-:W-:-:S03]  /*42a40*/  IMAD.MOV.U32 R138, RZ, RZ, R40 ;  /* 0x000000ffff8a7224 */ /* 0x000fc600078e0028 */
[----:B------:R-:W3:Y:S01]  /*42a50*/  LDL.LU R232, [R1+0x2e0] ;  /* 0x0002e00001e87983 */ /* 0x000ee20000300800 */
[----:B------:R-:W-:-:S03]  /*42a60*/  IMAD.MOV.U32 R139, RZ, RZ, R41 ;  /* 0x000000ffff8b7224 */ /* 0x000fc600078e0029 */
[----:B------:R-:W3:Y:S01]  /*42a70*/  LDL.LU R233, [R1+0x2e4] ;  /* 0x0002e40001e97983 */ /* 0x000ee20000300800 */
[----:B------:R-:W-:-:S03]  /*42a80*/  MOV R132, R42 ;  /* 0x0000002a00847202 */ /* 0x000fc60000000f00 */
[----:B------:R-:W3:Y:S01]  /*42a90*/  LDL.LU R234, [R1+0x2e8] ;  /* 0x0002e80001ea7983 */ /* 0x000ee20000300800 */
[----:B------:R-:W-:-:S03]  /*42aa0*/  IMAD.MOV.U32 R133, RZ, RZ, R43 ;  /* 0x000000ffff857224 */ /* 0x000fc600078e002b */
[----:B------:R-:W3:Y:S01]  /*42ab0*/  LDL.LU R235, [R1+0x2ec] ;  /* 0x0002ec0001eb7983 */ /* 0x000ee20000300800 */
[----:B----4-:R-:W-:Y:S01]  /*42ac0*/  MOV R43, R223 ;  /* 0x000000df002b7202 */ /* 0x010fe20000000f00 */
[----:B------:R-:W-:Y:S01]  /*42ad0*/  IMAD.MOV.U32 R42, RZ, RZ, R222 ;  /* 0x000000ffff2a7224 */ /* 0x000fe200078e00de */
[C---:B------:R-:W-:Y:S08]  /*42ae0*/  HMMA.1688.F32.TF32 R176, R204.reuse, R80, R176 ;  /* 0x00000050ccb0723c */ /* 0x040ff000000810b0 */
[C---:B------:R-:W-:Y:S08]  /*42af0*/  HMMA.1688.F32.TF32 R180, R204.reuse, R84, R180 ;  /* 0x00000054ccb4723c */ /* 0x040ff000000810b4 */
[C---:B------:R-:W-:Y:S08]  /*42b00*/  HMMA.1688.F32.TF32 R184, R204.reuse, R88, R184 ;  /* 0x00000058ccb8723c */ /* 0x040ff000000810b8 */
[C---:B------:R-:W-:Y:S08]  /*42b10*/  HMMA.1688.F32.TF32 R188, R204.reuse, R92, R188 ;  /* 0x0000005cccbc723c */ /* 0x040ff000000810bc */
[C---:B------:R-:W-:Y:S08]  /*42b20*/  HMMA.1688.F32.TF32 R192, R204.reuse, R96, R192 ;  /* 0x00000060ccc0723c */ /* 0x040ff000000810c0 */
[C---:B------:R-:W-:Y:S08]  /*42b30*/  HMMA.1688.F32.TF32 R196, R204.reuse, R100, R196 ;  /* 0x00000064ccc4723c */ /* 0x040ff000000810c4 */
[C---:B------:R-:W-:Y:S08]  /*42b40*/  HMMA.1688.F32.TF32 R200, R204.reuse, R104, R200 ;  /* 0x00000068ccc8723c */ /* 0x040ff000000810c8 */
[----:B------:R-:W-:Y:S01]  /*42b50*/  HMMA.1688.F32.TF32 R204, R204, R108, R236 ;  /* 0x0000006ccccc723c */ /* 0x000fe200000810ec */
[----:B--2---:R-:W-:-:S02]  /*42b60*/  MOV R40, R220 ;  /* 0x000000dc00287202 */ /* 0x004fc40000000f00 */
[----:B------:R-:W2:Y:S01]  /*42b70*/  LDL.LU R220, [R1+0x2694] ;  /* 0x0026940001dc7983 */ /* 0x000ea20000300800 */
[----:B---3--:R-:W-:-:S03]  /*42b80*/  IMAD.MOV.U32 R41, RZ, RZ, R221 ;  /* 0x000000ffff297224 */ /* 0x008fc600078e00dd */
[----:B------:R-:W2:Y:S04]  /*42b90*/  LDL.LU R221, [R1+0x2690] ;  /* 0x0026900001dd7983 */ /* 0x000ea80000300800 */
[----:B------:R-:W2:Y:S04]  /*42ba0*/  LDL.LU R222, [R1+0x268c] ;  /* 0x00268c0001de7983 */ /* 0x000ea80000300800 */
[----:B------:R-:W2:Y:S04]  /*42bb0*/  LDL.LU R223, [R1+0x2688] ;  /* 0x0026880001df7983 */ /* 0x000ea80000300800 */
[----:B-1----:R-:W3:Y:S04]  /*42bc0*/  LDL.LU R44, [R1+0x300] ;  /* 0x00030000012c7983 */ /* 0x002ee80000300800 */
[----:B------:R-:W3:Y:S04]  /*42bd0*/  LDL.LU R45, [R1+0x304] ;  /* 0x00030400012d7983 */ /* 0x000ee80000300800 */
[----:B------:R-:W3:Y:S04]  /*42be0*/  LDL.LU R46, [R1+0x308] ;  /* 0x00030800012e7983 */ /* 0x000ee80000300800 */
[----:B------:R-:W3:Y:S04]  /*42bf0*/  LDL.LU R47, [R1+0x30c] ;  /* 0x00030c00012f7983 */ /* 0x000ee80000300800 */
[----:B------:R-:W4:Y:S01]  /*42c00*/  LDL.LU R236, [R1+0x2c0] ;  /* 0x0002c00001ec7983 */ /* 0x000f220000300800 */
[C---:B------:R-:W-:Y:S08]  /*42c10*/  HMMA.1688.F32.TF32 R208, R212.reuse, R80, R208 ;  /* 0x00000050d4d0723c */ /* 0x040ff000000810d0 */
[----:B------:R-:W-:Y:S01]  /*42c20*/  HMMA.1688.F32.TF32 R216, R212, R104, R216 ;  /* 0x00000068d4d8723c */ /* 0x000fe200000810d8 */
[----:B------:R-:W-:Y:S01]  /*42c30*/  IMAD.MOV.U32 R237, RZ, RZ, R7 ;  /* 0x000000ffffed7224 */ /* 0x000fe200078e0007 */
[----:B------:R-:W-:Y:S01]  /*42c40*/  MOV R239, R3 ;  /* 0x0000000300ef7202 */ /* 0x000fe20000000f00 */
[----:B------:R-:W-:-:S05]  /*42c50*/  IMAD.MOV.U32 R238, RZ, RZ, R6 ;  /* 0x000000ffffee7224 */ /* 0x000fca00078e0006 */
[----:B--2---:R-:W-:Y:S11]  /*42c60*/  HMMA.1688.F32.TF32 R212, R212, R108, R220 ;  /* 0x0000006cd4d4723c */ /* 0x004ff600000810dc */
[----:B------:R-:W-:Y:S05]  /*42c70*/  @!UPT UIADD3 URZ, URZ, URZ, URZ ;  /* 0x0000003f3f3ff290 */ /* 0x000fea000fffe03f */
        /* <DEDUP_REMOVED lines=8> */
[----:B------:R-:W-:Y:S01]  /*42d00*/  LDS R220, [R2+0xe180] ;  /* 0x00e1800002dc7984 */ /* 0x000fe20000000800 */
[----:B------:R-:W-:Y:S01]  /*42d10*/  IMAD.MOV.U32 R142, RZ, RZ, R212 ;  /* 0x000000ffff8e7224 */ /* 0x000fe200078e00d4 */
[----:B------:R-:W-:Y:S01]  /*42d20*/  MOV R143, R213 ;  /* 0x000000d5008f7202 */ /* 0x000fe20000000f00 */
[----:B------:R-:W-:Y:S01]  /*42d30*/  IMAD.MOV.U32 R136, RZ, RZ, R214 ;  /* 0x000000ffff887224 */ /* 0x000fe200078e00d6 */
[----:B------:R-:W-:Y:S01]  /*42d40*/  LDS R212, [R2+0xe100] ;  /* 0x00e1000002d47984 */ /* 0x000fe20000000800 */
[----:B------:R-:W-:-:S03]  /*42d50*/  IMAD.MOV.U32 R137, RZ, RZ, R215 ;  /* 0x000000ffff897224 */ /* 0x000fc600078e00d7 */
[----:B------:R-:W-:Y:S04]  /*42d60*/  LDS R214, [R2+0xe900] ;  /* 0x00e9000002d67984 */ /* 0x000fe80000000800 */
[----:B------:R-:W-:Y:S04]  /*42d70*/  LDS R213, [R0+0xe100] ;  /* 0x00e1000000d57984 */ /* 0x000fe80000000800 */
[----:B------:R-:W3:Y:S04]  /*42d80*/  LDS R215, [R0+0xe900] ;  /* 0x00e9000000d77984 */ /* 0x000ee80000000800 */
[----:B------:R-:W-:Y:S04]  /*42d90*/  LDS R222, [R2+0xe980] ;  /* 0x00e9800002de7984 */ /* 0x000fe80000000800 */
[----:B------:R-:W-:Y:S04]  /*42da0*/  LDS R221, [R0+0xe180] ;  /* 0x00e1800000dd7984 */ /* 0x000fe80000000800 */
[----:B------:R-:W1:Y:S01]  /*42db0*/  LDS R223, [R0+0xe980] ;  /* 0x00e9800000df7984 */ /* 0x000e620000000800 */
[C---:B---3--:R-:W-:Y:S08]  /*42dc0*/  HMMA.1688.F32.TF32 R44, R212.reuse, R80, R44 ;  /* 0x00000050d42c723c */ /* 0x048ff0000008102c */
[C---:B------:R-:W-:Y:S08]  /*42dd0*/  HMMA.1688.F32.TF32 R40, R212.reuse, R84, R40 ;  /* 0x00000054d428723c */ /* 0x040ff00000081028 */
[C---:B------:R-:W-:Y:S08]  /*42de0*/  HMMA.1688.F32.TF32 R232, R212.reuse, R88, R232 ;  /* 0x00000058d4e8723c */ /* 0x040ff000000810e8 */
[C---:B------:R-:W-:Y:S01]  /*42df0*/  HMMA.1688.F32.TF32 R228, R212.reuse, R92, R228 ;  /* 0x0000005cd4e4723c */ /* 0x040fe200000810e4 */
[----:B------:R-:W-:Y:S07]  /*42e00*/  STL.64 [R1+0xd0], R44 ;  /* 0x0000d02c01007387 */ /* 0x000fee0000100a00 */
[C---:B----4-:R-:W-:Y:S01]  /*42e10*/  HMMA.1688.F32.TF32 R236, R212.reuse, R96, R236 ;  /* 0x00000060d4ec723c */ /* 0x050fe200000810ec */
[----:B------:R2:W-:Y:S07]  /*42e20*/  STL.64 [R1+0xd8], R46 ;  /* 0x0000d82e01007387 */ /* 0x0005ee0000100a00 */
[C---:B------:R-:W-:Y:S01]  /*42e30*/  HMMA.1688.F32.TF32 R240, R212.reuse, R100, R240 ;  /* 0x00000064d4f0723c */ /* 0x040fe200000810f0 */
[----:B--2---:R-:W2:Y:S07]  /*42e40*/  LDL.LU.64 R46, [R1+0x2680] ;  /* 0x00268000012e7983 */ /* 0x004eae0000300a00 */
[C---:B------:R-:W-:Y:S01]  /*42e50*/  HMMA.1688.F32.TF32 R244, R212.reuse, R104, R244 ;  /* 0x00000068d4f4723c */ /* 0x040fe200000810f4 */
[----:B------:R-:W2:Y:S04]  /*42e60*/  LDL.LU.64 R44, [R1+0x2678] ;  /* 0x00267800012c7983 */ /* 0x000ea80000300a00 */
[----:B------:R-:W-:Y:S04]  /*42e70*/  STL.64 [R1+0xf0], R40 ;  /* 0x0000f02801007387 */ /* 0x000fe80000100a00 */
[----:B------:R3:W-:Y:S04]  /*42e80*/  STL.64 [R1+0xf8], R42 ;  /* 0x0000f82a01007387 */ /* 0x0007e80000100a00 */
[----:B---3--:R-:W3:Y:S04]  /*42e90*/  LDL.LU.64 R42, [R1+0x2670] ;  /* 0x00267000012a7983 */ /* 0x008ee80000300a00 */
[----:B------:R-:W3:Y:S04]  /*42ea0*/  LDL.LU.64 R40, [R1+0x2668] ;  /* 0x0026680001287983 */ /* 0x000ee80000300a00 */
[----:B------:R-:W-:Y:S04]  /*42eb0*/  STL.64 [R1+0x110], R232 ;  /* 0x000110e801007387 */ /* 0x000fe80000100a00 */
[----:B------:R4:W-:Y:S04]  /*42ec0*/  STL.64 [R1+0x118], R234 ;  /* 0x000118ea01007387 */ /* 0x0009e80000100a00 */
[----:B----4-:R-:W4:Y:S04]  /*42ed0*/  LDL.LU.64 R234, [R1+0x2660] ;  /* 0x0026600001ea7983 */ /* 0x010f280000300a00 */
[----:B------:R-:W4:Y:S04]  /*42ee0*/  LDL.LU.64 R232, [R1+0x2658] ;  /* 0x0026580001e87983 */ /* 0x000f280000300a00 */
[----:B------:R-:W-:Y:S04]  /*42ef0*/  STL.64 [R1+0x140], R228 ;  /* 0x000140e401007387 */ /* 0x000fe80000100a00 */
[----:B------:R1:W-:Y:S04]  /*42f00*/  STL.64 [R1+0x148], R230 ;  /* 0x000148e601007387 */ /* 0x0003e80000100a00 */
[----:B-1----:R-:W2:Y:S04]  /*42f10*/  LDL.LU.64 R230, [R1+0x2650] ;  /* 0x0026500001e67983 */ /* 0x002ea80000300a00 */
[----:B------:R-:W2:Y:S04]  /*42f20*/  LDL.LU.64 R228, [R1+0x2648] ;  /* 0x0026480001e47983 */ /* 0x000ea80000300a00 */
[----:B------:R-:W-:Y:S04]  /*42f30*/  STL.64 [R1+0x1c0], R236 ;  /* 0x0001c0ec01007387 */ /* 0x000fe80000100a00 */
[----:B------:R1:W-:Y:S01]  /*42f40*/  STL.64 [R1+0x1c8], R238 ;  /* 0x0001c8ee01007387 */ /* 0x0003e20000100a00 */
[----:B------:R-:W-:Y:S03]  /*42f50*/  HMMA.1688.F32.TF32 R212, R212, R108, R248 ;  /* 0x0000006cd4d4723c */ /* 0x000fe600000810f8 */
        /* <DEDUP_REMOVED lines=8> */
[----:B-1----:R-:W4:Y:S04]  /*42fe0*/  LDL.LU.64 R246, [R1+0x2620] ;  /* 0x0026200001f67983 */ /* 0x002f280000300a00 */
[----:B------:R-:W4:Y:S04]  /*42ff0*/  LDL.LU.64 R244, [R1+0x2618] ;  /* 0x0026180001f47983 */ /* 0x000f280000300a00 */
[----:B------:R-:W4:Y:S04]  /*43000*/  LDL.LU.64 R250, [R1+0x2610] ;  /* 0x0026100001fa7983 */ /* 0x000f280000300a00 */
[----:B------:R-:W4:Y:S04]  /*43010*/  LDL.LU.64 R248, [R1+0x2608] ;  /* 0x0026080001f87983 */ /* 0x000f280000300a00 */
[----:B------:R-:W-:Y:S04]  /*43020*/  STL.64 [R1+0x1b0], R212 ;  /* 0x0001b0d401007387 */ /* 0x000fe80000100a00 */
[----:B------:R2:W-:Y:S01]  /*43030*/  STL.64 [R1+0x1b8], R214 ;  /* 0x0001b8d601007387 */ /* 0x0005e20000100a00 */
[C---:B---3--:R-:W-:Y:S08]  /*43040*/  HMMA.1688.F32.TF32 R40, R216.reuse, R104, R40 ;  /* 0x00000068d828723c */ /* 0x048ff00000081028 */
[C---:B--2---:R-:W-:Y:S08]  /*43050*/  HMMA.1688.F32.TF32 R212, R216.reuse, R88, R240 ;  /* 0x00000058d8d4723c */ /* 0x044ff000000810f0 */
[C---:B----4-:R-:W-:Y:S08]  /*43060*/  HMMA.1688.F32.TF32 R244, R216.reuse, R84, R244 ;  /* 0x00000054d8f4723c */ /* 0x050ff000000810f4 */
[C---:B------:R-:W-:Y:S08]  /*43070*/  HMMA.1688.F32.TF32 R248, R216.reuse, R80, R248 ;  /* 0x00000050d8f8723c */ /* 0x040ff000000810f8 */
[----:B------:R-:W-:Y:S11]  /*43080*/  MOV R3, R215 ;  /* 0x000000d700037202 */ /* 0x000ff60000000f00 */
[----:B------:R-:W-:Y:S04]  /*43090*/  @!UPT UIADD3 URZ, URZ, URZ, URZ ;  /* 0x0000003f3f3ff290 */ /* 0x000fe8000fffe03f */
[----:B------:R-:W-:Y:S04]  /*430a0*/  STL.64 [R1+0x1a0], R248 ;  /* 0x0001a0f801007387 */ /* 0x000fe80000100a00 */
[----:B------:R-:W-:Y:S04]  /*430b0*/  STL.64 [R1+0x1a8], R250 ;  /* 0x0001a8fa01007387 */ /* 0x000fe80000100a00 */
[----:B------:R-:W-:Y:S04]  /*430c0*/  STL.64 [R1+0x180], R212 ;  /* 0x000180d401007387 */ /* 0x000fe80000100a00 */
[----:B------:R-:W-:Y:S04]  /*430d0*/  STL.64 [R1+0x190], R244 ;  /* 0x000190f401007387 */ /* 0x000fe80000100a00 */
[----:B------:R-:W-:Y:S04]  /*430e0*/  STL.64 [R1+0x198], R246 ;  /* 0x000198f601007387 */ /* 0x000fe80000100a00 */
[----:B------:R1:W-:Y:S02]  /*430f0*/  STL [R1+0x188], R214 ;  /* 0x000188d601007387 */ /* 0x0003e40000100800 */
[C---:B-1----:R-:W-:Y:S11]  /*43100*/  HMMA.1688.F32.TF32 R212, R216.reuse, R92, R236 ;  /* 0x0000005cd8d4723c */ /* 0x042ff600000810ec */
[----:B------:R-:W-:Y:S11]  /*43110*/  @!UPT UIADD3 URZ, URZ, URZ, URZ ;  /* 0x0000003f3f3ff290 */ /* 0x000ff6000fffe03f */
[----:B------:R-:W-:Y:S02]  /*43120*/  @!UPT UIADD3 URZ, URZ, URZ, URZ ;  /* 0x0000003f3f3ff290 */ /* 0x000fe4000fffe03f */
[----:B------:R-:W-:Y:S01]  /*43130*/  IMAD.MOV.U32 R239, RZ, RZ, R212 ;  /* 0x000000ffffef7224 */ /* 0x000fe200078e00d4 */
[----:B------:R-:W-:Y:S01]  /*43140*/  MOV R237, R214 ;  /* 0x000000d600ed7202 */ /* 0x000fe20000000f00 */
[----:B------:R-:W-:Y:S02]  /*43150*/  IMAD.MOV.U32 R238, RZ, RZ, R213 ;  /* 0x000000ffffee7224 */ /* 0x000fe400078e00d5 */
[----:B------:R-:W-:Y:S02]  /*43160*/  IMAD.MOV.U32 R236, RZ, RZ, R215 ;  /* 0x000000ffffec7224 */ /* 0x000fe400078e00d7 */
[C---:B------:R-:W-:Y:S01]  /*43170*/  HMMA.1688.F32.TF32 R212, R216.reuse, R96, R228 ;  /* 0x00000060d8d4723c */ /* 0x040fe200000810e4 */
[----:B------:R-:W-:Y:S11]  /*43180*/  STL [R1+0x2594], R3 ;  /* 0x0025940301007387 */ /* 0x000ff60000100800 */
[----:B------:R-:W-:Y:S11]  /*43190*/  @!UPT UIADD3 URZ, URZ, URZ, URZ ;  /* 0x0000003f3f3ff290 */ /* 0x000ff6000fffe03f */
[----:B------:R-:W-:Y:S01]  /*431a0*/  @!UPT UIADD3 URZ, URZ, URZ, URZ ;  /* 0x0000003f3f3ff290 */ /* 0x000fe2000fffe03f */
[----:B------:R-:W-:Y:S01]  /*431b0*/  IMAD.MOV.U32 R231, RZ, RZ, R212 ;  /* 0x000000ffffe77224 */ /* 0x000fe200078e00d4 */
[----:B------:R-:W-:Y:S01]  /*431c0*/  MOV R230, R213 ;  /* 0x000000d500e67202 */ /* 0x000fe20000000f00 */
[----:B------:R-:W-:Y:S02]  /*431d0*/  IMAD.MOV.U32 R229, RZ, RZ, R214 ;  /* 0x000000ffffe57224 */ /* 0x000fe400078e00d6 */
[----:B------:R-:W-:Y:S02]  /*431e0*/  IMAD.MOV.U32 R228, RZ, RZ, R215 ;  /* 0x000000ffffe47224 */ /* 0x000fe400078e00d7 */
[----:B------:R-:W-:Y:S07]  /*431f0*/  HMMA.1688.F32.TF32 R212, R216, R100, R232 ;  /* 0x00000064d8d4723c */ /* 0x000fee00000810e8 */
[----:B------:R-:W-:Y:S01]  /*43200*/  MOV R235, R40 ;  /* 0x0000002800eb7202 */ /* 0x000fe20000000f00 */
[----:B------:R-:W-:Y:S01]  /*43210*/  IMAD.MOV.U32 R234, RZ, RZ, R41 ;  /* 0x000000ffffea7224 */ /* 0x000fe200078e0029 */
[----:B------:R-:W-:Y:S01]  /*43220*/  MOV R233, R42 ;  /* 0x0000002a00e97202 */ /* 0x000fe20000000f00 */
[----:B------:R-:W-:-:S02]  /*43230*/  IMAD.MOV.U32 R232, RZ, RZ, R43 ;  /* 0x000000ffffe87224 */ /* 0x000fc400078e002b */
[----:B------:R-:W-:Y:S01]  /*43240*/  HMMA.1688.F32.TF32 R40, R216, R108, R44 ;  /* 0x0000006cd828723c */ /* 0x000fe2000008102c */
[----:B------:R-:W-:Y:S04]  /*43250*/  STL [R1+0x25a0], R237 ;  /* 0x0025a0ed01007387 */ /* 0x000fe80000100800 */
[----:B------:R-:W-:Y:S04]  /*43260*/  STL [R1+0x259c], R238 ;  /* 0x00259cee01007387 */ /* 0x000fe80000100800 */
[----:B------:R-:W-:Y:S04]  /*43270*/  STL [R1+0x2598], R239 ;  /* 0x002598ef01007387 */ /* 0x000fe80000100800 */
[----:B------:R1:W-:Y:S04]  /*43280*/  STL.64 [R1+0x2588], R214 ;  /* 0x002588d601007387 */ /* 0x0003e80000100a00 */
[----:B------:R2:W-:Y:S07]  /*43290*/  STL.64 [R1+0x2580], R212 ;  /* 0x002580d401007387 */ /* 0x0005ee0000100a00 */
[----:B-1----:R-:W-:Y:S01]  /*432a0*/  MOV R215, R40 ;  /* 0x0000002800d77202 */ /* 0x002fe20000000f00 */
[----:B------:R-:W-:Y:S01]  /*432b0*/  IMAD.MOV.U32 R214, RZ, RZ, R41 ;  /* 0x000000ffffd67224 */ /* 0x000fe200078e0029 */
[----:B--2---:R-:W-:Y:S01]  /*432c0*/  MOV R213, R42 ;  /* 0x0000002a00d57202 */ /* 0x004fe20000000f00 */
[----:B------:R-:W-:-:S02]  /*432d0*/  IMAD.MOV.U32 R212, RZ, RZ, R43 ;  /* 0x000000ffffd47224 */ /* 0x000fc400078e002b */
        /* <DEDUP_REMOVED lines=21> */
[-C--:B------:R-:W-:Y:S08]  /*43430*/  HMMA.1688.F32.TF32 R40, R220, R92.reuse, R60 ;  /* 0x0000005cdc28723c */ /* 0x080ff0000008103c */
[----:B------:R-:W-:Y:S01]  /*43440*/  HMMA.1688.F32.TF32 R240, R224, R92, R20 ;  /* 0x0000005ce0f0723c */ /* 0x000fe20000081014 */
[----:B------:R-:W-:Y:S04]  /*43450*/  LDS R20, [R2+0xf000] ;  /* 0x00f0000002147984 */ /* 0x000fe80000000800 */
[----:B------:R-:W-:Y:S04]  /*43460*/  LDS R22, [R2+0xf800] ;  /* 0x00f8000002167984 */ /* 0x000fe80000000800 */
[----:B------:R-:W-:Y:S04]  /*43470*/  LDS R21, [R0+0xf000] ;  /* 0x00f0000000157984 */ /* 0x000fe80000000800 */
[----:B------:R-:W1:Y:S03]  /*43480*/  LDS R23, [R0+0xf800] ;  /* 0x00f8000000177984 */ /* 0x000e660000000800 */
[----:B------:R-:W-:Y:S01]  /*43490*/  MOV R63, R40 ;  /* 0x00000028003f7202 */ /* 0x000fe20000000f00 */
[----:B------:R-:W-:Y:S01]  /*434a0*/  IMAD.MOV.U32 R62, RZ, RZ, R41 ;  /* 0x000000ffff3e7224 */ /* 0x000fe200078e0029 */
[----:B------:R-:W-:Y:S01]  /*434b0*/  MOV R61, R42 ;  /* 0x0000002a003d7202 */ /* 0x000fe20000000f00 */
[----:B------:R-:W-:-:S02]  /*434c0*/  IMAD.MOV.U32 R60, RZ, RZ, R43 ;  /* 0x000000ffff3c7224 */ /* 0x000fc400078e002b */
[----:B------:R-:W-:Y:S08]  /*434d0*/  HMMA.1688.F32.TF32 R40, R220, R96, R64 ;  /* 0x00000060dc28723c */ /* 0x000ff00000081040 */
[C---:B------:R-:W-:Y:S08]  /*434e0*/  HMMA.1688.F32.TF32 R248, R224.reuse, R84, R12 ;  /* 0x00000054e0f8723c */ /* 0x040ff0000008100c */
[C---:B------:R-:W-:Y:S08]  /*434f0*/  HMMA.1688.F32.TF32 R244, R224.reuse, R88, R16 ;  /* 0x00000058e0f4723c */ /* 0x040ff00000081010 */
[----:B------:R-:W-:Y:S01]  /*43500*/  HMMA.1688.F32.TF32 R24, R224, R96, R24 ;  /* 0x00000060e018723c */ /* 0x000fe20000081018 */
[----:B------:R-:W-:Y:S01]  /*43510*/  MOV R67, R40 ;  /* 0x0000002800437202 */ /* 0x000fe20000000f00 */
[----:B------:R-:W-:Y:S01]  /*43520*/  IMAD.MOV.U32 R66, RZ, RZ, R41 ;  /* 0x000000ffff427224 */ /* 0x000fe200078e0029 */
[----:B------:R-:W-:Y:S01]  /*43530*/  MOV R65, R42 ;  /* 0x0000002a00417202 */ /* 0x000fe20000000f00 */
[----:B------:R-:W-:-:S04]  /*43540*/  IMAD.MOV.U32 R64, RZ, RZ, R43 ;  /* 0x000000ffff407224 */ /* 0x000fc800078e002b */
[C---:B------:R-:W-:Y:S01]  /*43550*/  HMMA.1688.F32.TF32 R28, R224.reuse, R100, R28 ;  /* 0x00000064e01c723c */ /* 0x040fe2000008101c */
[----:B------:R-:W-:Y:S07]  /*43560*/  STL.64 [R1+0x24f8], R250 ;  /* 0x0024f8fa01007387 */ /* 0x000fee0000100a00 */
[C---:B------:R-:W-:Y:S08]  /*43570*/  HMMA.1688.F32.TF32 R32, R224.reuse, R104, R32 ;  /* 0x00000068e020723c */ /* 0x040ff00000081020 */
[----:B------:R-:W-:Y:S01]  /*43580*/  HMMA.1688.F32.TF32 R36, R224, R108, R36 ;  /* 0x0000006ce024723c */ /* 0x000fe20000081024 */
[----:B------:R-:W-:Y:S01]  /*43590*/  MOV R48, R138 ;  /* 0x0000008a00307202 */ /* 0x000fe20000000f00 */
[----:B------:R-:W-:Y:S01]  /*435a0*/  IMAD.MOV.U32 R49, RZ, RZ, R139 ;  /* 0x000000ffff317224 */ /* 0x000fe200078e008b */
[----:B------:R-:W-:Y:S01]  /*435b0*/  MOV R50, R132 ;  /* 0x0000008400327202 */ /* 0x000fe20000000f00 */
[----:B------:R-:W-:Y:S01]  /*435c0*/  IMAD.MOV.U32 R51, RZ, RZ, R133 ;  /* 0x000000ffff337224 */ /* 0x000fe200078e0085 */
[----:B------:R-:W-:Y:S01]  /*435d0*/  MOV R44, R134 ;  /* 0x00000086002c7202 */ /* 0x000fe20000000f00 */
[----:B------:R-:W-:Y:S01]  /*435e0*/  IMAD.MOV.U32 R45, RZ, RZ, R135 ;  /* 0x000000ffff2d7224 */ /* 0x000fe200078e0087 */
[----:B------:R-:W-:Y:S01]  /*435f0*/  MOV R46, R128 ;  /* 0x00000080002e7202 */ /* 0x000fe20000000f00 */
[----:B------:R-:W-:Y:S01]  /*43600*/  HMMA.1688.F32.TF32 R40, R220, R100, R68 ;  /* 0x00000064dc28723c */ /* 0x000fe20000081044 */
[----:B------:R-:W-:Y:S04]  /*43610*/  STL.64 [R1+0x24f0], R248 ;  /* 0x0024f0f801007387 */ /* 0x000fe80000100a00 */
[----:B------:R-:W-:Y:S04]  /*43620*/  STL.64 [R1+0x2508], R246 ;  /* 0x002508f601007387 */ /* 0x000fe80000100a00 */
[----:B------:R-:W-:Y:S04]  /*43630*/  STL.64 [R1+0x2500], R244 ;  /* 0x002500f401007387 */ /* 0x000fe80000100a00 */
[----:B------:R-:W-:Y:S04]  /*43640*/  STL.64 [R1+0x2518], R242 ;  /* 0x002518f201007387 */ /* 0x000fe80000100a00 */
[----:B------:R-:W-:Y:S04]  /*43650*/  STL.64 [R1+0x2510], R240 ;  /* 0x002510f001007387 */ /* 0x000fe80000100a00 */
[----:B------:R-:W-:Y:S04]  /*43660*/  STL.64 [R1+0x2528], R26 ;  /* 0x0025281a01007387 */ /* 0x000fe80000100a00 */
[----:B------:R1:W-:Y:S01]  /*43670*/  STL.64 [R1+0x2520], R24 ;  /* 0x0025201801007387 */ /* 0x0003e20000100a00 */
        /* <DEDUP_REMOVED lines=8> */
[----:B------:R-:W-:Y:S01]  /*43700*/  LDS R16, [R4+0xf000] ;  /* 0x00f0000004107984 */ /* 0x000fe20000000800 */
[----:B-1----:R-:W-:Y:S01]  /*43710*/  HMMA.1688.F32.TF32 R24, R20, R82, R112 ;  /* 0x000000521418723c */ /* 0x002fe20000081070 */
[----:B------:R-:W-:-:S02]  /*43720*/  IMAD.MOV.U32 R68, RZ, RZ, R43 ;  /* 0x000000ffff447224 */ /* 0x000fc400078e002b */
[----:B------:R-:W-:Y:S04]  /*43730*/  STL.64 [R1+0x2538], R30 ;  /* 0x0025381e01007387 */ /* 0x000fe80000100a00 */
[----:B------:R-:W-:Y:S01]  /*43740*/  LDS R18, [R4+0xf800] ;  /* 0x00f8000004127984 */ /* 0x000fe20000000800 */
[----:B------:R-:W-:Y:S03]  /*43750*/  HMMA.1688.F32.TF32 R40, R220, R104, R72 ;  /* 0x00000068dc28723c */ /* 0x000fe60000081048 */
[----:B------:R1:W-:Y:S04]  /*43760*/  STL.64 [R1+0x2530], R28 ;  /* 0x0025301c01007387 */ /* 0x0003e80000100a00 */
[----:B------:R-:W-:Y:S04]  /*43770*/  STL.64 [R1+0x2548], R34 ;  /* 0x0025482201007387 */ /* 0x000fe80000100a00 */
[----:B------:R2:W-:Y:S04]  /*43780*/  STL.64 [R1+0x2540], R32 ;  /* 0x0025402001007387 */ /* 0x0005e80000100a00 */
[----:B------:R-:W-:Y:S01]  /*43790*/  STL.64 [R1+0x2558], R38 ;  /* 0x0025582601007387 */ /* 0x000fe20000100a00 */
[C---:B-1----:R-:W-:Y:S03]  /*437a0*/  HMMA.1688.F32.TF32 R28, R20.reuse, R90, R120 ;  /* 0x0000005a141c723c */ /* 0x042fe60000081078 */
[----:B------:R-:W-:Y:S04]  /*437b0*/  STL.64 [R1+0x2550], R36 ;  /* 0x0025502401007387 */ /* 0x000fe80000100a00 */
[----:B------:R-:W-:Y:S01]  /*437c0*/  LDS R17, [R5+0xf000] ;  /* 0x00f0000005117984 */ /* 0x000fe20000000800 */
[C---:B--2---:R-:W-:Y:S03]  /*437d0*/  HMMA.1688.F32.TF32 R32, R20.reuse, R86, R116 ;  /* 0x000000561420723c */ /* 0x044fe60000081074 */
        /* <DEDUP_REMOVED lines=10> */
[----:B------:R-:W2:Y:S01]  /*43880*/  LDS R19, [R5+0xf800] ;  /* 0x00f8000005137984 */ /* 0x000ea20000000800 */
[----:B-1----:R-:W-:Y:S03]  /*43890*/  HMMA.1688.F32.TF32 R24, R20, R94, R124 ;  /* 0x0000005e1418723c */ /* 0x002fe6000008107c */
[----:B------:R-:W-:Y:S04]  /*438a0*/  LDS R12, [R4+0xf080] ;  /* 0x00f08000040c7984 */ /* 0x000fe80000000800 */
[----:B------:R-:W-:Y:S01]  /*438b0*/  LDS R14, [R4+0xf880] ;  /* 0x00f88000040e7984 */ /* 0x000fe20000000800 */
[----:B------:R-:W-:Y:S03]  /*438c0*/  HMMA.1688.F32.TF32 R40, R220, R108, R76 ;  /* 0x0000006cdc28723c */ /* 0x000fe6000008104c */
[----:B------:R-:W-:Y:S04]  /*438d0*/  STL.64 [R1+0x1f0], R32 ;  /* 0x0001f02001007387 */ /* 0x000fe80000100a00 */
[----:B------:R-:W-:Y:S01]  /*438e0*/  STL.64 [R1+0x1f8], R34 ;  /* 0x0001f82201007387 */ /* 0x000fe20000100a00 */
[----:B------:R-:W-:-:S03]  /*438f0*/  MOV R220, R142 ;  /* 0x0000008e00dc7202 */ /* 0x000fc60000000f00 */
[----:B------:R-:W-:Y:S01]  /*43900*/  STL.64 [R1+0x220], R28 ;  /* 0x0002201c01007387 */ /* 0x000fe20000100a00 */
[----:B------:R-:W-:-:S03]  /*43910*/  IMAD.MOV.U32 R221, RZ, RZ, R143 ;  /* 0x000000ffffdd7224 */ /* 0x000fc600078e008f */
[----:B------:R1:W-:Y:S01]  /*43920*/  STL.64 [R1+0x228], R30 ;  /* 0x0002281e01007387 */ /* 0x0003e20000100a00 */
[----:B------:R-:W-:-:S03]  /*43930*/  MOV R222, R136 ;  /* 0x0000008800de7202 */ /* 0x000fc60000000f00 */
[----:B------:R-:W3:Y:S01]  /*43940*/  LDL.LU R142, [R1+0x2600] ;  /* 0x00260000018e7983 */ /* 0x000ee20000300800 */
[----:B------:R-:W-:-:S03]  /*43950*/  IMAD.MOV.U32 R223, RZ, RZ, R137 ;  /* 0x000000ffffdf7224 */ /* 0x000fc600078e0089 */
[----:B------:R-:W-:Y:S04]  /*43960*/  STL.64 [R1+0x210], R24 ;  /* 0x0002101801007387 */ /* 0x000fe80000100a00 */
[----:B------:R-:W-:Y:S04]  /*43970*/  STL.64 [R1+0x218], R26 ;  /* 0x0002181a01007387 */ /* 0x000fe80000100a00 */
[----:B------:R-:W3:Y:S04]  /*43980*/  LDL.LU R143, [R1+0x25fc] ;  /* 0x0025fc00018f7983 */ /* 0x000ee80000300800 */
[----:B------:R-:W4:Y:S04]  /*43990*/  LDL.LU R136, [R1+0x25f8] ;  /* 0x0025f80001887983 */ /* 0x000f280000300800 */
[----:B------:R-:W4:Y:S04]  /*439a0*/  LDL.LU R137, [R1+0x25f4] ;  /* 0x0025f40001897983 */ /* 0x000f280000300800 */
[----:B------:R-:W4:Y:S04]  /*439b0*/  LDL.LU R138, [R1+0x25f0] ;  /* 0x0025f000018a7983 */ /* 0x000f280000300800 */
[----:B------:R-:W4:Y:S04]  /*439c0*/  LDL.LU R139, [R1+0x25ec] ;  /* 0x0025ec00018b7983 */ /* 0x000f280000300800 */
[----:B------:R-:W3:Y:S01]  /*439d0*/  LDL.LU R132, [R1+0x25e8] ;  /* 0x0025e80001847983 */ /* 0x000ee20000300800 */
[----:B------:R-:W-:-:S03]  /*439e0*/  MOV R79, R40 ;  /* 0x00000028004f7202 */ /* 0x000fc60000000f00 */
[----:B------:R-:W3:Y:S01]  /*439f0*/  LDL.LU R133, [R1+0x25e4] ;  /* 0x0025e40001857983 */ /* 0x000ee20000300800 */
[----:B------:R-:W-:-:S03]  /*43a00*/  IMAD.MOV.U32 R78, RZ, RZ, R41 ;  /* 0x000000ffff4e7224 */ /* 0x000fc600078e0029 */
[----:B------:R-:W3:Y:S01]  /*43a10*/  LDL.LU R134, [R1+0x25e0] ;  /* 0x0025e00001867983 */ /* 0x000ee20000300800 */
[----:B------:R-:W-:-:S03]  /*43a20*/  MOV R40, R130 ;  /* 0x0000008200287202 */ /* 0x000fc60000000f00 */
[----:B------:R-:W3:Y:S01]  /*43a30*/  LDL.LU R135, [R1+0x25dc] ;  /* 0x0025dc0001877983 */ /* 0x000ee20000300800 */
[----:B------:R-:W-:Y:S01]  /*43a40*/  MOV R77, R42 ;  /* 0x0000002a004d7202 */ /* 0x000fe20000000f00 */
[----:B------:R-:W-:Y:S02]  /*43a50*/  IMAD.MOV.U32 R41, RZ, RZ, R131 ;  /* 0x000000ffff297224 */ /* 0x000fe400078e0083 */
[----:B------:R-:W3:Y:S01]  /*43a60*/  LDL.LU R128, [R1+0x25d8] ;  /* 0x0025d80001807983 */ /* 0x000ee20000300800 */
[----:B------:R-:W-:Y:S01]  /*43a70*/  IMAD.MOV.U32 R76, RZ, RZ, R43 ;  /* 0x000000ffff4c7224 */ /* 0x000fe200078e002b */
[----:B------:R-:W-:Y:S02]  /*43a80*/  MOV R42, R110 ;  /* 0x0000006e002a7202 */ /* 0x000fe40000000f00 */
[----:B------:R-:W3:Y:S01]  /*43a90*/  LDL.LU R129, [R1+0x25d4] ;  /* 0x0025d40001817983 */ /* 0x000ee20000300800 */
[----:B------:R-:W-:-:S03]  /*43aa0*/  IMAD.MOV.U32 R43, RZ, RZ, R111 ;  /* 0x000000ffff2b7224 */ /* 0x000fc600078e006f */
[----:B------:R-:W3:Y:S04]  /*43ab0*/  LDL.LU R130, [R1+0x25d0] ;  /* 0x0025d00001827983 */ /* 0x000ee80000300800 */
[----:B------:R-:W3:Y:S04]  /*43ac0*/  LDL.LU R131, [R1+0x25cc] ;  /* 0x0025cc0001837983 */ /* 0x000ee80000300800 */
[----:B------:R-:W3:Y:S04]  /*43ad0*/  LDL.LU R110, [R1+0x25c8] ;  /* 0x0025c800016e7983 */ /* 0x000ee80000300800 */
[----:B------:R-:W3:Y:S04]  /*43ae0*/  LDL.LU R111, [R1+0x25c4] ;  /* 0x0025c400016f7983 */ /* 0x000ee80000300800 */
[----:B------:R-:W3:Y:S04]  /*43af0*/  LDL.LU R244, [R1] ;  /* 0x0000000001f47983 */ /* 0x000ee80000300800 */
        /* <DEDUP_REMOVED lines=11> */
[----:B------:R-:W-:Y:S04]  /*43bb0*/  LDS R13, [R5+0xf080] ;  /* 0x00f08000050d7984 */ /* 0x000fe80000000800 */
[----:B------:R-:W2:Y:S01]  /*43bc0*/  LDS R15, [R5+0xf880] ;  /* 0x00f88000050f7984 */ /* 0x000ea20000000800 */
        /* <DEDUP_REMOVED lines=8> */
[----:B-1----:R-:W-:Y:S01]  /*43c50*/  MOV R30, R61 ;  /* 0x0000003d001e7202 */ /* 0x002fe20000000f00 */
[----:B------:R-:W-:Y:S01]  /*43c60*/  IMAD.MOV.U32 R31, RZ, RZ, R60 ;  /* 0x000000ffff1f7224 */ /* 0x000fe200078e003c */
[C---:B--2---:R-:W-:Y:S01]  /*43c70*/  HMMA.1688.F32.TF32 R148, R16.reuse, R86, R148 ;  /* 0x000000561094723c */ /* 0x044fe20000081094 */
[----:B------:R-:W-:Y:S01]  /*43c80*/  IMAD.MOV.U32 R29, RZ, RZ, R62 ;  /* 0x000000ffff1d7224 */ /* 0x000fe200078e003e */
[----:B------:R-:W-:Y:S01]  /*43c90*/  MOV R28, R63 ;  /* 0x0000003f001c7202 */ /* 0x000fe20000000f00 */
[----:B------:R-:W-:Y:S04]  /*43ca0*/  LDS R120, [R2+0xf100] ;  /* 0x00f1000002787984 */ /* 0x000fe80000000800 */
[----:B------:R-:W-:Y:S01]  /*43cb0*/  LDS R122, [R2+0xf900] ;  /* 0x00f90000027a7984 */ /* 0x000fe20000000800 */
[----:B------:R-:W-:Y:S08]  /*43cc0*/  HMMA.1688.F32.TF32 R156, R16, R94, R156 ;  /* 0x0000005e109c723c */ /* 0x000ff0000008109c */
[----:B------:R-:W-:Y:S01]  /*43cd0*/  HMMA.1688.F32.TF32 R8, R224, R80, R8 ;  /* 0x00000050e008723c */ /* 0x000fe20000081008 */
[----:B------:R-:W-:Y:S04]  /*43ce0*/  LDS R121, [R0+0xf100] ;  /* 0x00f1000000797984 */ /* 0x000fe80000000800 */
[----:B------:R-:W1:Y:S03]  /*43cf0*/  LDS R123, [R0+0xf900] ;  /* 0x00f90000007b7984 */ /* 0x000e660000000800 */
[C---:B------:R-:W-:Y:S08]  /*43d00*/  HMMA.1688.F32.TF32 R208, R12.reuse, R82, R208 ;  /* 0x000000520cd0723c */ /* 0x040ff000000810d0 */
[----:B------:R-:W-:Y:S01]  /*43d10*/  HMMA.1688.F32.TF32 R40, R12, R94, R40 ;  /* 0x0000005e0c28723c */ /* 0x000fe20000081028 */
        /* <DEDUP_REMOVED lines=8> */
[C---:B---3--:R-:W-:Y:S08]  /*43da0*/  HMMA.1688.F32.TF32 R128, R20.reuse, R98, R128 ;  /* 0x000000621480723c */ /* 0x048ff00000081080 */
[----:B----4-:R-:W-:Y:S11]  /*43db0*/  HMMA.1688.F32.TF32 R132, R20, R102, R132 ;  /* 0x000000661484723c */ /* 0x010ff60000081084 */
[----:B------:R-:W-:Y:S04]  /*43dc0*/  @!UPT UIADD3 URZ, URZ, URZ, URZ ;  /* 0x0000003f3f3ff290 */ /* 0x000fe8000fffe03f */
[----:B------:R-:W-:Y:S04]  /*43dd0*/  STL.64 [R1+0x2568], R130 ;  /* 0x0025688201007387 */ /* 0x000fe80000100a00 */
[----:B------:R-:W-:Y:S04]  /*43de0*/  STL.64 [R1+0x2560], R128 ;  /* 0x0025608001007387 */ /* 0x000fe80000100a00 */
[----:B------:R2:W-:Y:S04]  /*43df0*/  STL.64 [R1+0x2578], R134 ;  /* 0x0025788601007387 */ /* 0x0005e80000100a00 */
[----:B------:R3:W-:Y:S04]  /*43e00*/  STL.64 [R1+0x2570], R132 ;  /* 0x0025708401007387 */ /* 0x0007e80000100a00 */
        /* <DEDUP_REMOVED lines=8> */
[----:B--2---:R-:W-:-:S03]  /*43e90*/  IMAD.MOV.U32 R135, RZ, RZ, R212 ;  /* 0x000000ffff877224 */ /* 0x004fc600078e00d4 */
[----:B------:R-:W2:Y:S01]  /*43ea0*/  LDL.LU R68, [R1+0x1a0] ;  /* 0x0001a00001447983 */ /* 0x000ea20000300800 */
[----:B------:R-:W-:-:S03]  /*43eb0*/  MOV R134, R213 ;  /* 0x000000d500867202 */ /* 0x000fc60000000f00 */
[----:B------:R-:W2:Y:S01]  /*43ec0*/  LDL.LU R69, [R1+0x1a4] ;  /* 0x0001a40001457983 */ /* 0x000ea20000300800 */
[----:B---3--:R-:W-:-:S03]  /*43ed0*/  IMAD.MOV.U32 R133, RZ, RZ, R214 ;  /* 0x000000ffff857224 */ /* 0x008fc600078e00d6 */
[----:B------:R-:W2:Y:S01]  /*43ee0*/  LDL.LU R70, [R1+0x1a8] ;  /* 0x0001a80001467983 */ /* 0x000ea20000300800 */
[----:B------:R-:W-:-:S03]  /*43ef0*/  MOV R132, R215 ;  /* 0x000000d700847202 */ /* 0x000fc60000000f00 */
[----:B------:R-:W2:Y:S04]  /*43f00*/  LDL.LU R71, [R1+0x1ac] ;  /* 0x0001ac0001477983 */ /* 0x000ea80000300800 */
[----:B------:R-:W3:Y:S04]  /*43f10*/  LDL.LU R212, [R1+0x1b0] ;  /* 0x0001b00001d47983 */ /* 0x000ee80000300800 */
[----:B------:R-:W3:Y:S04]  /*43f20*/  LDL.LU R213, [R1+0x1b4] ;  /* 0x0001b40001d57983 */ /* 0x000ee80000300800 */
[----:B------:R-:W3:Y:S04]  /*43f30*/  LDL.LU R214, [R1+0x1b8] ;  /* 0x0001b80001d67983 */ /* 0x000ee80000300800 */
[----:B------:R-:W3:Y:S04]  /*43f40*/  LDL.LU R215, [R1+0x1bc] ;  /* 0x0001bc0001d77983 */ /* 0x000ee80000300800 */
[----:B------:R-:W1:Y:S04]  /*43f50*/  LDL.LU R116, [R1+0x1e0] ;  /* 0x0001e00001747983 */ /* 0x000e680000300800 */
[----:B------:R-:W1:Y:S01]  /*43f60*/  LDL.LU R117, [R1+0x1e4] ;  /* 0x0001e40001757983 */ /* 0x000e620000300800 */
[C---:B------:R-:W-:Y:S03]  /*43f70*/  HMMA.1688.F32.TF32 R136, R20.reuse, R106, R136 ;  /* 0x0000006a1488723c */ /* 0x040fe60000081088 */
[----:B------:R-:W1:Y:S04]  /*43f80*/  LDL.LU R118, [R1+0x1e8] ;  /* 0x0001e80001767983 */ /* 0x000e680000300800 */
[----:B------:R-:W1:Y:S01]  /*43f90*/  LDL.LU R119, [R1+0x1ec] ;  /* 0x0001ec0001777983 */ /* 0x000e620000300800 */
[----:B------:R-:W-:Y:S03]  /*43fa0*/  HMMA.1688.F32.TF32 R140, R20, R110, R140 ;  /* 0x0000006e148c723c */ /* 0x000fe6000008108c */
[----:B------:R-:W2:Y:S04]  /*43fb0*/  LDL.LU R60, [R1+0x1c0] ;  /* 0x0001c000013c7983 */ /* 0x000ea80000300800 */
[----:B------:R-:W2:Y:S01]  /*43fc0*/  LDL.LU R61, [R1+0x1c4] ;  /* 0x0001c400013d7983 */ /* 0x000ea20000300800 */
[C---:B------:R-:W-:Y:S03]  /*43fd0*/  HMMA.1688.F32.TF32 R144, R16.reuse, R82, R144 ;  /* 0x000000521090723c */ /* 0x040fe60000081090 */
[----:B------:R-:W2:Y:S04]  /*43fe0*/  LDL.LU R62, [R1+0x1c8] ;  /* 0x0001c800013e7983 */ /* 0x000ea80000300800 */
[----:B------:R-:W2:Y:S01]  /*43ff0*/  LDL.LU R63, [R1+0x1cc] ;  /* 0x0001cc00013f7983 */ /* 0x000ea20000300800 */
        /* <DEDUP_REMOVED lines=9> */
[----:B------:R-:W-:Y:S01]  /*44090*/  HMMA.1688.F32.TF32 R52, R12, R106, R52 ;  /* 0x0000006a0c34723c */ /* 0x000fe20000081034 */
[----:B------:R-:W-:-:S07]  /*440a0*/  MOV R248, R79 ;  /* 0x0000004f00f87202 */ /* 0x000fce0000000f00 */
[----:B------:R-:W-:Y:S01]  /*440b0*/  HMMA.1688.F32.TF32 R12, R12, R110, R220 ;  /* 0x0000006e0c0c723c */ /* 0x000fe200000810dc */
[----:B------:R-:W3:Y:S04]  /*440c0*/  LDL.LU R220, [R1+0x140] ;  /* 0x0001400001dc7983 */ /* 0x000ee80000300800 */
[----:B------:R-:W3:Y:S04]  /*440d0*/  LDL.LU R221, [R1+0x144] ;  /* 0x0001440001dd7983 */ /* 0x000ee80000300800 */
[----:B------:R-:W3:Y:S04]  /*440e0*/  LDL.LU R222, [R1+0x148] ;  /* 0x0001480001de7983 */ /* 0x000ee80000300800 */
[----:B------:R-:W3:Y:S01]  /*440f0*/  LDL.LU R223, [R1+0x14c] ;  /* 0x00014c0001df7983 */ /* 0x000ee20000300800 */
[----:B------:R-:W-:-:S03]  /*44100*/  IMAD.MOV.U32 R249, RZ, RZ, R78 ;  /* 0x000000fffff97224 */ /* 0x000fc600078e004e */
        /* <DEDUP_REMOVED lines=26> */
[----:B------:R-:W-:-:S03]  /*442b0*/  MOV R244, R75 ;  /* 0x0000004b00f47202 */ /* 0x000fc60000000f00 */
[----:B------:R-:W3:Y:S04]  /*442c0*/  LDL.LU R73, [R1+0x184] ;  /* 0x0001840001497983 */ /* 0x000ee80000300800 */
[----:B------:R-:W3:Y:S01]  /*442d0*/  LDL.LU R74, [R1+0x188] ;  /* 0x00018800014a7983 */ /* 0x000ee20000300800 */
[----:B----4-:R-:W-:-:S03]  /*442e0*/  MOV R75, R3 ;  /* 0x00000003004b7202 */ /* 0x010fc60000000f00 */
[----:B------:R-:W4:Y:S01]  /*442f0*/  LDL.LU R3, [R1+0x2590] ;  /* 0x0025900001037983 */ /* 0x000f220000300800 */
[C---:B-1----:R-:W-:Y:S08]  /*44300*/  HMMA.1688.F32.TF32 R116, R120.reuse, R102, R116 ;  /* 0x000000667874723c */ /* 0x042ff00000081074 */
[C---:B--2---:R-:W-:Y:S08]  /*44310*/  HMMA.1688.F32.TF32 R60, R120.reuse, R98, R60 ;  /* 0x00000062783c723c */ /* 0x044ff0000008103c */
[C---:B---3--:R-:W-:Y:S08]  /*44320*/  HMMA.1688.F32.TF32 R220, R120.reuse, R94, R220 ;  /* 0x0000005e78dc723c */ /* 0x048ff000000810dc */
[C---:B------:R-:W-:Y:S08]  /*44330*/  HMMA.1688.F32.TF32 R224, R120.reuse, R86, R224 ;  /* 0x0000005678e0723c */ /* 0x040ff000000810e0 */
[C---:B------:R-:W-:Y:S08]  /*44340*/  HMMA.1688.F32.TF32 R228, R120.reuse, R82, R228 ;  /* 0x0000005278e4723c */ /* 0x040ff000000810e4 */
[C---:B------:R-:W-:Y:S08]  /*44350*/  HMMA.1688.F32.TF32 R56, R120.reuse, R90, R56 ;  /* 0x0000005a7838723c */ /* 0x040ff00000081038 */
[C---:B------:R-:W-:Y:S08]  /*44360*/  HMMA.1688.F32.TF32 R64, R120.reuse, R106, R64 ;  /* 0x0000006a7840723c */ /* 0x040ff00000081040 */
[----:B------:R-:W-:Y:S01]  /*44370*/  HMMA.1688.F32.TF32 R120, R120, R110, R212 ;  /* 0x0000006e7878723c */ /* 0x000fe200000810d4 */
[----:B------:R-:W2:Y:S04]  /*44380*/  LDL.LU.64 R214, [R1+0x2588] ;  /* 0x0025880001d67983 */ /* 0x000ea80000300a00 */
[----:B------:R-:W2:Y:S01]  /*44390*/  LDL.LU.64 R212, [R1+0x2580] ;  /* 0x0025800001d47983 */ /* 0x000ea20000300a00 */
[----:B------:R-:W-:Y:S01]  /*443a0*/  IMAD.MOV.U32 R112, RZ, RZ, R235 ;  /* 0x000000ffff707224 */ /* 0x000fe200078e00eb */
[----:B------:R-:W-:Y:S01]  /*443b0*/  MOV R113, R234 ;  /* 0x000000ea00717202 */ /* 0x000fe20000000f00 */
[----:B------:R-:W-:Y:S01]  /*443c0*/  IMAD.MOV.U32 R114, RZ, RZ, R233 ;  /* 0x000000ffff727224 */ /* 0x000fe200078e00e9 */
[----:B------:R-:W-:Y:S01]  /*443d0*/  MOV R115, R232 ;  /* 0x000000e800737202 */ /* 0x000fe20000000f00 */
[----:B------:R-:W-:Y:S04]  /*443e0*/  LDS R234, [R2+0xf980] ;  /* 0x00f9800002ea7984 */ /* 0x000fe80000000800 */
[----:B------:R-:W-:Y:S04]  /*443f0*/  LDS R232, [R2+0xf180] ;  /* 0x00f1800002e87984 */ /* 0x000fe80000000800 */
[----:B------:R-:W-:Y:S04]  /*44400*/  LDS R235, [R0+0xf980] ;  /* 0x00f9800000eb7984 */ /* 0x000fe80000000800 */
[----:B------:R-:W1:Y:S01]  /*44410*/  LDS R233, [R0+0xf180] ;  /* 0x00f1800000e97984 */ /* 0x000e620000000800 */
[----:B------:R-:W-:Y:S01]  /*44420*/  MOV R6, R8 ;  /* 0x0000000800067202 */ /* 0x000fe20000000f00 */
[----:B------:R-:W-:Y:S01]  /*44430*/  IMAD.MOV.U32 R252, RZ, RZ, R9 ;  /* 0x000000fffffc7224 */ /* 0x000fe200078e0009 */
[----:B------:R-:W-:Y:S01]  /*44440*/  MOV R81, R10 ;  /* 0x0000000a00517202 */ /* 0x000fe20000000f00 */
[----:B------:R-:W-:Y:S01]  /*44450*/  IMAD.MOV.U32 R7, RZ, RZ, R11 ;  /* 0x000000ffff077224 */ /* 0x000fe200078e000b */
        /* <DEDUP_REMOVED lines=12> */
[C---:B-1----:R-:W-:Y:S08]  /*44520*/  HMMA.1688.F32.TF32 R128, R232.reuse, R82, R128 ;  /* 0x00000052e880723c */ /* 0x042ff00000081080 */
[C---:B------:R-:W-:Y:S08]  /*44530*/  HMMA.1688.F32.TF32 R36, R232.reuse, R86, R36 ;  /* 0x00000056e824723c */ /* 0x040ff00000081024 */
[----:B------:R-:W-:Y:S08]  /*44540*/  HMMA.1688.F32.TF32 R32, R232, R90, R32 ;  /* 0x0000005ae820723c */ /* 0x000ff00000081020 */
[C---:B---3--:R-:W-:Y:S08]  /*44550*/  HMMA.1688.F32.TF32 R176, R8.reuse, R82, R176 ;  /* 0x0000005208b0723c */ /* 0x048ff000000810b0 */
[C---:B------:R-:W-:Y:S08]  /*44560*/  HMMA.1688.F32.TF32 R180, R8.reuse, R86, R180 ;  /* 0x0000005608b4723c */ /* 0x040ff000000810b4 */
[C---:B------:R-:W-:Y:S08]  /*44570*/  HMMA.1688.F32.TF32 R184, R8.reuse, R90, R184 ;  /* 0x0000005a08b8723c */ /* 0x040ff000000810b8 */
[C---:B------:R-:W-:Y:S08]  /*44580*/  HMMA.1688.F32.TF32 R188, R8.reuse, R94, R188 ;  /* 0x0000005e08bc723c */ /* 0x040ff000000810bc */
[C---:B------:R-:W-:Y:S08]  /*44590*/  HMMA.1688.F32.TF32 R192, R8.reuse, R98, R192 ;  /* 0x0000006208c0723c */ /* 0x040ff000000810c0 */
[C---:B------:R-:W-:Y:S08]  /*445a0*/  HMMA.1688.F32.TF32 R196, R8.reuse, R102, R196 ;  /* 0x0000006608c4723c */ /* 0x040ff000000810c4 */
[C---:B------:R-:W-:Y:S08]  /*445b0*/  HMMA.1688.F32.TF32 R200, R8.reuse, R106, R200 ;  /* 0x0000006a08c8723c */ /* 0x040ff000000810c8 */
[----:B------:R-:W-:Y:S07]  /*445c0*/  HMMA.1688.F32.TF32 R8, R8, R110, R204 ;  /* 0x0000006e0808723c */ /* 0x000fee00000810cc */
[----:B------:R-:W-:Y:S01]  /*445d0*/  MOV R204, R239 ;  /* 0x000000ef00cc7202 */ /* 0x000fe20000000f00 */
[----:B------:R-:W-:Y:S01]  /*445e0*/  IMAD.MOV.U32 R205, RZ, RZ, R238 ;  /* 0x000000ffffcd7224 */ /* 0x000fe200078e00ee */
[----:B------:R-:W-:Y:S01]  /*445f0*/  MOV R206, R237 ;  /* 0x000000ed00ce7202 */ /* 0x000fe20000000f00 */
[----:B------:R-:W-:Y:S01]  /*44600*/  IMAD.MOV.U32 R207, RZ, RZ, R236 ;  /* 0x000000ffffcf7224 */ /* 0x000fe200078e00ec */
[C---:B------:R-:W-:Y:S01]  /*44610*/  HMMA.1688.F32.TF32 R28, R232.reuse, R94, R28 ;  /* 0x0000005ee81c723c */ /* 0x040fe2000008101c */
[----:B------:R-:W-:Y:S04]  /*44620*/  LDS R238, [R4+0xf980] ;  /* 0x00f9800004ee7984 */ /* 0x000fe80000000800 */
[----:B------:R-:W-:Y:S03]  /*44630*/  LDS R236, [R4+0xf180] ;  /* 0x00f1800004ec7984 */ /* 0x000fe60000000800 */
[----:B------:R-:W-:Y:S01]  /*44640*/  HMMA.1688.F32.TF32 R24, R232, R98, R24 ;  /* 0x00000062e818723c */ /* 0x000fe20000081018 */
[----:B------:R-:W-:Y:S04]  /*44650*/  LDS R239, [R5+0xf980] ;  /* 0x00f9800005ef7984 */ /* 0x000fe80000000800 */
[----:B------:R-:W1:Y:S03]  /*44660*/  LDS R237, [R5+0xf180] ;  /* 0x00f1800005ed7984 */ /* 0x000e660000000800 */
[C---:B----4-:R-:W-:Y:S08]  /*44670*/  HMMA.1688.F32.TF32 R68, R216.reuse, R82, R68 ;  /* 0x00000052d844723c */ /* 0x050ff00000081044 */
[C---:B------:R-:W-:Y:S08]  /*44680*/  HMMA.1688.F32.TF32 R124, R216.reuse, R86, R124 ;  /* 0x00000056d87c723c */ /* 0x040ff0000008107c */
[C---:B------:R-:W-:Y:S08]  /*44690*/  HMMA.1688.F32.TF32 R72, R216.reuse, R90, R72 ;  /* 0x0000005ad848723c */ /* 0x040ff00000081048 */
[C---:B------:R-:W-:Y:S08]  /*446a0*/  HMMA.1688.F32.TF32 R204, R216.reuse, R94, R204 ;  /* 0x0000005ed8cc723c */ /* 0x040ff000000810cc */
[C---:B------:R-:W-:Y:S08]  /*446b0*/  HMMA.1688.F32.TF32 R76, R216.reuse, R98, R76 ;  /* 0x00000062d84c723c */ /* 0x040ff0000008104c */
[----:B------:R-:W-:Y:S08]  /*446c0*/  HMMA.1688.F32.TF32 R112, R216, R106, R112 ;  /* 0x0000006ad870723c */ /* 0x000ff00000081070 */
[C---:B------:R-:W-:Y:S08]  /*446d0*/  HMMA.1688.F32.TF32 R240, R232.reuse, R102, R240 ;  /* 0x00000066e8f0723c */ /* 0x040ff000000810f0 */
[C---:B------:R-:W-:Y:S08]  /*446e0*/  HMMA.1688.F32.TF32 R244, R232.reuse, R106, R244 ;  /* 0x0000006ae8f4723c */ /* 0x040ff000000810f4 */
[----:B------:R-:W-:Y:S08]  /*446f0*/  HMMA.1688.F32.TF32 R232, R232, R110, R248 ;  /* 0x0000006ee8e8723c */ /* 0x000ff000000810f8 */
[C---:B--2---:R-:W-:Y:S08]  /*44700*/  HMMA.1688.F32.TF32 R212, R216.reuse, R102, R212 ;  /* 0x00000066d8d4723c */ /* 0x044ff000000810d4 */
[----:B------:R-:W-:Y:S01]  /*44710*/  HMMA.1688.F32.TF32 R216, R216, R110, R132 ;  /* 0x0000006ed8d8723c */ /* 0x000fe20000081084 */
[----:B------:R2:W5:Y:S04]  /*44720*/  LDL.LU.64 R134, [R1+0x2578] ;  /* 0x0025780001867983 */ /* 0x0005680000300a00 */
[----:B------:R2:W5:Y:S04]  /*44730*/  LDL.LU.64 R132, [R1+0x2570] ;  /* 0x0025700001847983 */ /* 0x0005680000300a00 */
[----:B------:R-:W-:Y:S04]  /*44740*/  STL.64 [R1+0x20], R128 ;  /* 0x0000208001007387 */ /* 0x000fe80000100a00 */
[----:B------:R3:W-:Y:S04]  /*44750*/  STL.64 [R1+0x28], R130 ;  /* 0x0000288201007387 */ /* 0x0007e80000100a00 */
[----:B---3--:R2:W5:Y:S04]  /*44760*/  LDL.LU.64 R130, [R1+0x2568] ;  /* 0x0025680001827983 */ /* 0x0085680000300a00 */
[----:B------:R2:W5:Y:S04]  /*44770*/  LDL.LU.64 R128, [R1+0x2560] ;  /* 0x0025600001807983 */ /* 0x0005680000300a00 */
[----:B------:R-:W3:Y:S04]  /*44780*/  LDL R80, [R1+0x394] ;  /* 0x0003940001507983 */ /* 0x000ee80000100800 */
        /* <DEDUP_REMOVED lines=24> */
[----:B------:R-:W2:Y:S04]  /*44910*/  LDL.LU.64 R250, [R1+0x24f8] ;  /* 0x0024f80001fa7983 */ /* 0x000ea80000300a00 */
[----:B------:R-:W2:Y:S04]  /*44920*/  LDL.LU.64 R248, [R1+0x24f0] ;  /* 0x0024f00001f87983 */ /* 0x000ea80000300a00 */
[----:B------:R1:W-:Y:S04]  /*44930*/  STL.64 [R1+0xe0], R232 ;  /* 0x0000e0e801007387 */ /* 0x0003e80000100a00 */
[----:B------:R1:W-:Y:S02]  /*44940*/  STL.64 [R1+0xe8], R234 ;  /* 0x0000e8ea01007387 */ /* 0x0003e40000100a00 */
[----:B-1----:R-:W-:-:S02]  /*44950*/  IMAD.MOV.U32 R232, RZ, RZ, R6 ;  /* 0x000000ffffe87224 */ /* 0x002fc400078e0006 */
[----:B------:R-:W-:Y:S01]  /*44960*/  IMAD.MOV.U32 R233, RZ, RZ, R252 ;  /* 0x000000ffffe97224 */ /* 0x000fe200078e00fc */
[----:B------:R-:W-:Y:S01]  /*44970*/  MOV R234, R81 ;  /* 0x0000005100ea7202 */ /* 0x000fe20000000f00 */
[----:B------:R-:W-:-:S07]  /*44980*/  IMAD.MOV.U32 R235, RZ, RZ, R7 ;  /* 0x000000ffffeb7224 */ /* 0x000fce00078e0007 */
[----:B------:R-:W-:Y:S11]  /*44990*/  HMMA.1688.F32.TF32 R232, R236, R82, R232 ;  /* 0x00000052ece8723c */ /* 0x000ff600000810e8 */
[----:B------:R-:W-:Y:S11]  /*449a0*/  @!UPT UIADD3 URZ, URZ, URZ, URZ ;  /* 0x0000003f3f3ff290 */ /* 0x000ff6000fffe03f */
[----:B------:R-:W-:Y:S01]  /*449b0*/  @!UPT UIADD3 URZ, URZ, URZ, URZ ;  /* 0x0000003f3f3ff290 */ /* 0x000fe2000fffe03f */
[----:B------:R-:W-:Y:S04]  /*449c0*/  STL.64 [R1+0xc0], R232 ;  /* 0x0000c0e801007387 */ /* 0x000fe80000100a00 */
[----:B------:R2:W-:Y:S04]  /*449d0*/  STL.64 [R1+0xc8], R234 ;  /* 0x0000c8ea01007387 */ /* 0x0005e80000100a00 */
[----:B------:R-:W3:Y:S01]  /*449e0*/  LDL.LU R5, [R1+0x1b88] ;  /* 0x001b880001057983 */ /* 0x000ee20000300800 */
[----:B------:R-:W-:Y:S01]  /*449f0*/  MOV R0, c[0x0][0x180] ;  /* 0x0000600000007a02 */ /* 0x000fe20000000f00 */
[----:B------:R-:W-:-:S02]  /*44a00*/  UIADD3 UR5, UR5, 0x1, URZ ;  /* 0x0000000105057890 */ /* 0x000fc4000fffe03f */
[----:B------:R-:W-:Y:S01]  /*44a10*/  BAR.SYNC.DEFER_BLOCKING 0x0 ;  /* 0x0000000000007b1d */ /* 0x000fe20000010000 */
[C---:B--2---:R-:W-:Y:S11]  /*44a20*/  HMMA.1688.F32.TF32 R232, R236.reuse, R86, R248 ;  /* 0x00000056ece8723c */ /* 0x044ff600000810f8 */
[----:B------:R-:W-:Y:S11]  /*44a30*/  @!UPT UIADD3 URZ, URZ, URZ, URZ ;  /* 0x0000003f3f3ff290 */ /* 0x000ff6000fffe03f */
[----:B------:R-:W-:Y:S01]  /*44a40*/  @!UPT UIADD3 URZ, URZ, URZ, URZ ;  /* 0x0000003f3f3ff290 */ /* 0x000fe2000fffe03f */
[----:B------:R-:W-:Y:S04]  /*44a50*/  STL.64 [R1+0xb0], R232 ;  /* 0x0000b0e801007387 */ /* 0x000fe80000100a00 */
[----:B------:R-:W-:Y:S04]  /*44a60*/  STL.64 [R1+0xb8], R234 ;  /* 0x0000b8ea01007387 */ /* 0x000fe80000100a00 */
[----:B------:R-:W2:Y:S01]  /*44a70*/  LDL.LU R4, [R1+0x1b8c] ;  /* 0x001b8c0001047983 */ /* 0x000ea20000300800 */
[C---:B------:R-:W-:Y:S08]  /*44a80*/  HMMA.1688.F32.TF32 R84, R236.reuse, R90, R244 ;  /* 0x0000005aec54723c */ /* 0x040ff000000810f4 */
[C---:B------:R-:W-:Y:S08]  /*44a90*/  HMMA.1688.F32.TF32 R88, R236.reuse, R94, R240 ;  /* 0x0000005eec58723c */ /* 0x040ff000000810f0 */
[C---:B------:R-:W-:Y:S07]  /*44aa0*/  HMMA.1688.F32.TF32 R28, R236.reuse, R102, R28 ;  /* 0x00000066ec1c723c */ /* 0x040fee000008101c */
[----:B------:R-:W-:Y:S04]  /*44ab0*/  STL.64 [R1+0x80], R84 ;  /* 0x0000805401007387 */ /* 0x000fe80000100a00 */
[----:B------:R1:W-:Y:S02]  /*44ac0*/  STL.64 [R1+0x88], R86 ;  /* 0x0000885601007387 */ /* 0x0003e40000100a00 */
[C---:B-1----:R-:W-:Y:S08]  /*44ad0*/  HMMA.1688.F32.TF32 R84, R236.reuse, R98, R24 ;  /* 0x00000062ec54723c */ /* 0x042ff00000081018 */
[----:B------:R-:W-:Y:S01]  /*44ae0*/  HMMA.1688.F32.TF32 R24, R236, R106, R32 ;  /* 0x0000006aec18723c */ /* 0x000fe20000081020 */
[----:B------:R-:W-:Y:S04]  /*44af0*/  STL.64 [R1+0x70], R88 ;  /* 0x0000705801007387 */ /* 0x000fe80000100a00 */
[----:B------:R-:W-:Y:S10]  /*44b00*/  STL.64 [R1+0x78], R90 ;  /* 0x0000785a01007387 */ /* 0x000ff40000100a00 */
[----:B------:R-:W-:Y:S04]  /*44b10*/  STL.64 [R1+0x40], R84 ;  /* 0x0000405401007387 */ /* 0x000fe80000100a00 */
[----:B------:R-:W-:Y:S04]  /*44b20*/  STL.64 [R1+0x48], R86 ;  /* 0x0000485601007387 */ /* 0x000fe80000100a00 */
[----:B------:R-:W4:Y:S04]  /*44b30*/  LDL.LU R82, [R1+0x1b94] ;  /* 0x001b940001527983 */ /* 0x000f280000300800 */
[----:B------:R-:W-:Y:S04]  /*44b40*/  STL.64 [R1+0x30], R28 ;  /* 0x0000301c01007387 */ /* 0x000fe80000100a00 */
[----:B------:R1:W-:Y:S04]  /*44b50*/  STL.64 [R1+0x38], R30 ;  /* 0x0000381e01007387 */ /* 0x0003e80000100a00 */
[----:B------:R3:W-:Y:S04]  /*44b60*/  STL.64 [R1+0x10], R24 ;  /* 0x0000101801007387 */ /* 0x0007e80000100a00 */
[----:B------:R2:W-:Y:S04]  /*44b70*/  STL.64 [R1+0x18], R26 ;  /* 0x0000181a01007387 */ /* 0x0005e80000100a00 */
[----:B-1----:R-:W4:Y:S04]  /*44b80*/  LDL.LU R31, [R1+0x1b9c] ;  /* 0x001b9c00011f7983 */ /* 0x002f280000300800 */
[----:B------:R-:W4:Y:S01]  /*44b90*/  LDL.LU R33, [R1+0x1b90] ;  /* 0x001b900001217983 */ /* 0x000f220000300800 */
[----:B------:R-:W-:-:S03]  /*44ba0*/  IMAD.MOV.U32 R7, RZ, RZ, 0x7f ;  /* 0x0000007fff077424 */ /* 0x000fc600078e00ff */
[----:B------:R-:W4:Y:S02]  /*44bb0*/  LDL.LU R32, [R1+0x1b98] ;  /* 0x001b980001207983 */ /* 0x000f240000300800 */
[----:B------:R-:W-:Y:S02]  /*44bc0*/  IADD3 R7, R7, c[0x0][0x180], RZ ;  /* 0x0000600007077a10 */ /* 0x000fe40007ffe0ff */
[----:B------:R-:W4:Y:S02]  /*44bd0*/  LDL.LU R30, [R1+0x1ba0] ;  /* 0x001ba000011e7983 */ /* 0x000f240000300800 */
[----:B------:R-:W-:Y:S02]  /*44be0*/  SHF.R.S32.HI R2, RZ, 0x1f, R7 ;  /* 0x0000001fff027819 */ /* 0x000fe40000011407 */
[----:B------:R-:W4:Y:S02]  /*44bf0*/  LDL.LU R29, [R1+0x1ba4] ;  /* 0x001ba400011d7983 */ /* 0x000f240000300800 */
[----:B------:R-:W-:-:S02]  /*44c00*/  LEA.HI R2, R2, R7, RZ, 0x7 ;  /* 0x0000000702027211 */ /* 0x000fc400078f38ff */
[----:B---3--:R-:W4:Y:S04]  /*44c10*/  LDL.LU R24, [R1+0x1b0c] ;  /* 0x001b0c0001187983 */ /* 0x008f280000300800 */
[----:B------:R-:W4:Y:S01]  /*44c20*/  LDL.LU R7, [R1+0x1b10] ;  /* 0x001b100001077983 */ /* 0x000f220000300800 */
[----:B------:R-:W-:-:S05]  /*44c30*/  MOV R6, c[0x0][0x188] ;  /* 0x0000620000067a02 */ /* 0x000fca0000000f00 */
[----:B------:R-:W-:-:S05]  /*44c40*/  IMAD.SHL.U32 R6, R6, 0x80, RZ ;  /* 0x0000008006067824 */ /* 0x000fca00078e00ff */
[----:B------:R-:W-:-:S04]  /*44c50*/  SHF.L.U32 R6, R6, 0x2, RZ ;  /* 0x0000000206067819 */ /* 0x000fc800000006ff */
[----:B--2---:R-:W-:-:S04]  /*44c60*/  IADD3 R4, P2, R4, R6, RZ ;  /* 0x0000000604047210 */ /* 0x004fc80007f5e0ff */
[----:B------:R-:W-:Y:S01]  /*44c70*/  IADD3.X R5, R5, R3, RZ, P2, !PT ;  /* 0x0000000305057210 */ /* 0x000fe200017fe4ff */
[----:B------:R1:W-:Y:S04]  /*44c80*/  STL [R1+0x1b8c], R4 ;  /* 0x001b8c0401007387 */ /* 0x0003e80000100800 */
[----:B------:R2:W-:Y:S04]  /*44c90*/  STL [R1+0x1b88], R5 ;  /* 0x001b880501007387 */ /* 0x0005e80000100800 */
[----:B------:R-:W3:Y:S04]  /*44ca0*/  LDL.LU R28, [R1+0x1b14] ;  /* 0x001b1400011c7983 */ /* 0x000ee80000300800 */
[----:B------:R-:W3:Y:S04]  /*44cb0*/  LDL.LU R27, [R1+0x1b18] ;  /* 0x001b1800011b7983 */ /* 0x000ee80000300800 */
[----:B------:R-:W3:Y:S04]  /*44cc0*/  LDL.LU R26, [R1+0x1b1c] ;  /* 0x001b1c00011a7983 */ /* 0x000ee80000300800 */
[----:B------:R-:W3:Y:S01]  /*44cd0*/  LDL.LU R25, [R1+0x1b20] ;  /* 0x001b200001197983 */ /* 0x000ee20000300800 */
[----:B------:R-:W-:-:S03]  /*44ce0*/  IADD3 R0, R0, -0x100, RZ ;  /* 0xffffff0000007810 */ /* 0x000fc60007ffe0ff */
[----:B------:R-:W1:Y:S01]  /*44cf0*/  S2R R88, SR_TID.X ;  /* 0x0000000000587919 */ /* 0x000e620000002100 */
[----:B------:R-:W-:Y:S01]  /*44d00*/  SHF.R.S32.HI R2, RZ, 0x7, R2 ;  /* 0x00000007ff027819 */ /* 0x000fe20000011402 */
[----:B------:R-:W-:-:S03]  /*44d10*/  IMAD R0, R80, -0x80, R0 ;  /* 0xffffff8050007824 */ /* 0x000fc600078e0200 */
[----:B------:R-:W-:Y:S02]  /*44d20*/  IADD3 R2, R2, -0x2, RZ ;  /* 0xfffffffe02027810 */ /* 0x000fe40007ffe0ff */
[----:B------:R-:W-:Y:S02]  /*44d30*/  ISETP.GT.AND P1, PT, R0, RZ, PT ;  /* 0x000000ff0000720c */ /* 0x000fe40003f24270 */
[----:B------:R-:W-:Y:S02]  /*44d40*/  ISETP.GE.AND P0, PT, R80, R2, PT ;  /* 0x000000025000720c */ /* 0x000fe40003f06270 */
[----:B------:R-:W-:Y:S01]  /*44d50*/  SEL R2, RZ, 0x4, !P1 ;  /* 0x00000004ff027807 */ /* 0x000fe20004800000 */
[----:B------:R-:W-:-:S03]  /*44d60*/  UISETP.GT.AND UP0, UPT, UR5, 0x1, UPT ;  /* 0x000000010500788c */ /* 0x000fc6000bf04270 */
[----:B------:R-:W-:Y:S01]  /*44d70*/  SEL R2, R2, RZ, !P0 ;  /* 0x000000ff02027207 */ /* 0x000fe20004000000 */
[----:B------:R-:W-:-:S03]  /*44d80*/  USEL UR5, UR5, URZ, !UP0 ;  /* 0x0000003f05057287 */ /* 0x000fc6000c000000 */
[----:B------:R-:W-:Y:S02]  /*44d90*/  ISETP.NE.U32.AND P1, PT, R2, RZ, PT ;  /* 0x000000ff0200720c */ /* 0x000fe40003f25070 */
[----:B-1----:R-:W-:Y:S01]  /*44da0*/  LOP3.LUT R89, R88, 0x1f, RZ, 0xc0, !PT ;  /* 0x0000001f58597812 */ /* 0x002fe200078ec0ff */
[----:B------:R-:W-:-:S03]  /*44db0*/  IMAD.U32 R2, RZ, RZ, UR5 ;  /* 0x00000005ff027e24 */ /* 0x000fc6000f8e00ff */
[----:B------:R-:W-:-:S05]  /*44dc0*/  SHF.L.U32 R81, R89, 0x2, RZ ;  /* 0x0000000259517819 */ /* 0x000fca00000006ff */
[----:B------:R-:W-:-:S05]  /*44dd0*/  IMAD R2, R2, 0x10000, R81 ;  /* 0x0001000002027824 */ /* 0x000fca00078e0251 */
[----:B------:R-:W-:Y:S01]  /*44de0*/  @!PT LDS RZ, [RZ] ;  /* 0x00000000fffff984 */ /* 0x000fe20000000800 */
[----:B------:R-:W-:Y:S01]  /*44df0*/  @!PT LDS RZ, [RZ] ;  /* 0x00000000fffff984 */ /* 0x000fe20000000800 */
[----:B------:R-:W-:Y:S01]  /*44e00*/  @!PT LDS RZ, [RZ] ;  /* 0x00000000fffff984 */ /* 0x000fe20000000800 */
[----:B------:R1:W-:Y:S01]  /*44e10*/  LDGSTS.E [R2], [R4.64], P1 ;  /* 0x0000000004027fae */ /* 0x0003e20008921848 */
[----:B----4-:R-:W-:-:S05]  /*44e20*/  IADD3 R82, P2, R82, R6, RZ ;  /* 0x0000000652527210 */ /* 0x010fca0007f5e0ff */
[----:B------:R-:W-:Y:S01]  /*44e30*/  STL [R1+0x1b94], R82 ;  /* 0x001b945201007387 */ /* 0x000fe20000100800 */
[----:B-1----:R-:W-:Y:S02]  /*44e40*/  MOV R4, R82 ;  /* 0x0000005200047202 */ /* 0x002fe40000000f00 */
[----:B------:R-:W-:Y:S02]  /*44e50*/  IADD3 R31, P3, R31, R6, RZ ;  /* 0x000000061f1f7210 */ /* 0x000fe40007f7e0ff */
[----:B------:R-:W-:-:S03]  /*44e60*/  IADD3.X R33, R33, R3, RZ, P2, !PT ;  /* 0x0000000321217210 */ /* 0x000fc600017fe4ff */
[----:B------:R-:W-:Y:S02]  /*44e70*/  IMAD.X R32, R32, 0x1, R3, P3 ;  /* 0x0000000120207824 */ /* 0x000fe400018e0603 */
[----:B--2---:R-:W-:Y:S01]  /*44e80*/  IMAD.MOV.U32 R5, RZ, RZ, R33 ;  /* 0x000000ffff057224 */ /* 0x004fe200078e0021 */
[----:B------:R1:W-:Y:S04]  /*44e90*/  STL [R1+0x1b90], R33 ;  /* 0x001b902101007387 */ /* 0x0003e80000100800 */
[----:B------:R-:W-:Y:S04]  /*44ea0*/  STL [R1+0x1b9c], R31 ;  /* 0x001b9c1f01007387 */ /* 0x000fe80000100800 */
[----:B------:R2:W-:Y:S01]  /*44eb0*/  STL [R1+0x1b98], R32 ;  /* 0x001b982001007387 */ /* 0x0005e20000100800 */
[----:B------:R-:W-:-:S03]  /*44ec0*/  ISETP.GT.AND P2, PT, R0, 0x4, PT ;  /* 0x000000040000780c */ /* 0x000fc60003f44270 */
[----:B------:R4:W-:Y:S04]  /*44ed0*/  LDGSTS.E [R2+0x80], [R4.64], P1 ;  /* 0x0008000004027fae */ /* 0x0009e80008921848 */
[----:B------:R-:W3:Y:S04]  /*44ee0*/  LDL.LU R34, [R1+0x1b24] ;  /* 0x001b240001227983 */ /* 0x000ee80000300800 */
[----:B-1----:R-:W3:Y:S01]  /*44ef0*/  LDL.LU R33, [R1+0x1b28] ;  /* 0x001b280001217983 */ /* 0x002ee20000300800 */
[----:B----4-:R-:W-:Y:S01]  /*44f00*/  MOV R4, R31 ;  /* 0x0000001f00047202 */ /* 0x010fe20000000f00 */
[----:B------:R-:W-:-:S02]  /*44f10*/  IMAD.MOV.U32 R5, RZ, RZ, R32 ;  /* 0x000000ffff057224 */ /* 0x000fc400078e0020 */
[----:B--2---:R-:W4:Y:S04]  /*44f20*/  LDL.LU R32, [R1+0x1a8c] ;  /* 0x001a8c0001207983 */ /* 0x004f280000300800 */
[----:B------:R-:W4:Y:S01]  /*44f30*/  LDL.LU R31, [R1+0x1a90] ;  /* 0x001a9000011f7983 */ /* 0x000f220000300800 */
[----:B------:R-:W-:-:S03]  /*44f40*/  IADD3 R29, P3, R29, R6, RZ ;  /* 0x000000061d1d7210 */ /* 0x000fc60007f7e0ff */
[----:B------:R1:W-:Y:S01]  /*44f50*/  LDGSTS.E [R2+0x100], [R4.64], P1 ;  /* 0x0010000004027fae */ /* 0x0003e20008921848 */
[----:B------:R-:W-:Y:S02]  /*44f60*/  IADD3 R7, P4, R7, R6, RZ ;  /* 0x0000000607077210 */ /* 0x000fe40007f9e0ff */
[----:B------:R-:W-:Y:S02]  /*44f70*/  IADD3.X R30, R30, R3, RZ, P3, !PT ;  /* 0x000000031e1e7210 */ /* 0x000fe40001ffe4ff */
[----:B-1----:R-:W-:Y:S01]  /*44f80*/  SEL R4, RZ, 0x4, !P2 ;  /* 0x00000004ff047807 */ /* 0x002fe20005000000 */
[----:B------:R-:W-:-:S03]  /*44f90*/  IMAD.X R24, R24, 0x1, R3, P4 ;  /* 0x0000000118187824 */ /* 0x000fc600020e0603 */
[----:B------:R-:W-:Y:S01]  /*44fa0*/  SEL R4, R4, RZ, !P0 ;  /* 0x000000ff04047207 */ /* 0x000fe20004000000 */
[----:B------:R-:W-:Y:S01]  /*44fb0*/  STL [R1+0x1ba4], R29 ;  /* 0x001ba41d01007387 */ /* 0x000fe20000100800 */
[----:B------:R-:W-:Y:S02]  /*44fc0*/  IMAD.MOV.U32 R5, RZ, RZ, R30 ;  /* 0x000000ffff057224 */ /* 0x000fe400078e001e */
[----:B------:R-:W-:Y:S01]  /*44fd0*/  ISETP.NE.U32.AND P2, PT, R4, RZ, PT ;  /* 0x000000ff0400720c */ /* 0x000fe20003f45070 */
[----:B------:R1:W-:Y:S01]  /*44fe0*/  STL [R1+0x1ba0], R30 ;  /* 0x001ba01e01007387 */ /* 0x0003e20000100800 */
[----:B------:R-:W-:-:S03]  /*44ff0*/  MOV R4, R29 ;  /* 0x0000001d00047202 */ /* 0x000fc60000000f00 */
[----:B------:R-:W-:Y:S04]  /*45000*/  STL [R1+0x1b10], R7 ;  /* 0x001b100701007387 */ /* 0x000fe80000100800 */
[----:B------:R1:W-:Y:S04]  /*45010*/  STL [R1+0x1b0c], R24 ;  /* 0x001b0c1801007387 */ /* 0x0003e80000100800 */
[----:B-1----:R-:W4:Y:S04]  /*45020*/  LDL.LU R30, [R1+0x1a94] ;  /* 0x001a9400011e7983 */ /* 0x002f280000300800 */
[----:B------:R1:W-:Y:S04]  /*45030*/  LDGSTS.E [R2+0x180], [R4.64], P1 ;  /* 0x0018000004027fae */ /* 0x0003e80008921848 */
[----:B------:R-:W4:Y:S01]  /*45040*/  LDL.LU R29, [R1+0x1a98] ;  /* 0x001a9800011d7983 */ /* 0x000f220000300800 */
[----:B-1----:R-:W-:Y:S01]  /*45050*/  IMAD.MOV.U32 R5, RZ, RZ, R24 ;  /* 0x000000ffff057224 */ /* 0x002fe200078e0018 */
[----:B------:R-:W-:-:S02]  /*45060*/  MOV R4, R7 ;  /* 0x0000000700047202 */ /* 0x000fc40000000f00 */
[----:B------:R-:W4:Y:S04]  /*45070*/  LDL.LU R24, [R1+0x1a9c] ;  /* 0x001a9c0001187983 */ /* 0x000f280000300800 */
[----:B------:R-:W4:Y:S04]  /*45080*/  LDL.LU R7, [R1+0x1aa0] ;  /* 0x001aa00001077983 */ /* 0x000f280000300800 */
[----:B------:R1:W-:Y:S01]  /*45090*/  LDGSTS.E [R2+0x800], [R4.64], P2 ;  /* 0x0080000004027fae */ /* 0x0003e20009121848 */
[----:B---3--:R-:W-:-:S04]  /*450a0*/  IADD3 R27, P1, R27, R6, RZ ;  /* 0x000000061b1b7210 */ /* 0x008fc80007f3e0ff */
[----:B------:R-:W-:Y:S02]  /*450b0*/  IADD3.X R28, R28, R3, RZ, P1, !PT ;  /* 0x000000031c1c7210 */ /* 0x000fe40000ffe4ff */
[----:B------:R-:W-:-:S03]  /*450c0*/  IADD3 R25, P3, R25, R6, RZ ;  /* 0x0000000619197210 */ /* 0x000fc60007f7e0ff */
[----:B-1----:R-:W-:Y:S01]  /*450d0*/  IMAD.MOV.U32 R5, RZ, RZ, R28 ;  /* 0x000000ffff057224 */ /* 0x002fe200078e001c */
[----:B------:R-:W-:Y:S01]  /*450e0*/  MOV R4, R27 ;  /* 0x0000001b00047202 */ /* 0x000fe20000000f00 */
[----:B------:R-:W-:Y:S01]  /*450f0*/  STL [R1+0x1b18], R27 ;  /* 0x001b181b01007387 */ /* 0x000fe20000100800 */
[----:B------:R-:W-:-:S03]  /*45100*/  IMAD.X R26, R26, 0x1, R3, P3 ;  /* 0x000000011a1a7824 */ /* 0x000fc600018e0603 */
[----:B------:R1:W-:Y:S04]  /*45110*/  STL [R1+0x1b14], R28 ;  /* 0x001b141c01007387 */ /* 0x0003e80000100800 */
[----:B------:R-:W-:Y:S04]  /*45120*/  STL [R1+0x1b20], R25 ;  /* 0x001b201901007387 */ /* 0x000fe80000100800 */
[----:B------:R3:W-:Y:S04]  /*45130*/  STL [R1+0x1b1c], R26 ;  /* 0x001b1c1a01007387 */ /* 0x0007e80000100800 */
[----:B------:R3:W-:Y:S04]  /*45140*/  LDGSTS.E [R2+0x880], [R4.64], P2 ;  /* 0x0088000004027fae */ /* 0x0007e80009121848 */
[----:B-1----:R-:W2:Y:S04]  /*45150*/  LDL.LU R28, [R1+0x1aa4] ;  /* 0x001aa400011c7983 */ /* 0x002ea80000300800 */
[----:B------:R-:W2:Y:S01]  /*45160*/  LDL.LU R27, [R1+0x1aa8] ;  /* 0x001aa800011b7983 */ /* 0x000ea20000300800 */
[----:B---3--:R-:W-:Y:S01]  /*45170*/  IMAD.MOV.U32 R5, RZ, RZ, R26 ;  /* 0x000000ffff057224 */ /* 0x008fe200078e001a */
[----:B------:R-:W-:-:S02]  /*45180*/  MOV R4, R25 ;  /* 0x0000001900047202 */ /* 0x000fc40000000f00 */
[----:B------:R-:W3:Y:S04]  /*45190*/  LDL.LU R26, [R1+0x1a0c] ;  /* 0x001a0c00011a7983 */ /* 0x000ee80000300800 */
[----:B------:R-:W3:Y:S01]  /*451a0*/  LDL.LU R25, [R1+0x1a10] ;  /* 0x001a100001197983 */ /* 0x000ee20000300800 */
[----:B------:R-:W-:-:S03]  /*451b0*/  ISETP.GT.AND P1, PT, R0, 0x8, PT ;  /* 0x000000080000780c */ /* 0x000fc60003f24270 */
[----:B------:R1:W-:Y:S02]  /*451c0*/  LDGSTS.E [R2+0x900], [R4.64], P2 ;  /* 0x0090000004027fae */ /* 0x0003e40009121848 */
[----:B-1----:R-:W-:-:S04]  /*451d0*/  SEL R4, RZ, 0x4, !P1 ;  /* 0x00000004ff047807 */ /* 0x002fc80004800000 */
[----:B------:R-:W-:-:S04]  /*451e0*/  SEL R4, R4, RZ, !P0 ;  /* 0x000000ff04047207 */ /* 0x000fc80004000000 */
[----:B------:R-:W-:Y:S02]  /*451f0*/  ISETP.NE.U32.AND P1, PT, R4, RZ, PT ;  /* 0x000000ff0400720c */ /* 0x000fe40003f25070 */
[----:B------:R-:W-:-:S04]  /*45200*/  IADD3 R33, P3, R33, R6, RZ ;  /* 0x0000000621217210 */ /* 0x000fc80007f7e0ff */
[----:B------:R-:W-:Y:S02]  /*45210*/  IADD3.X R34, R34, R3, RZ, P3, !PT ;  /* 0x0000000322227210 */ /* 0x000fe40001ffe4ff */
[----:B----4-:R-:W-:Y:S01]  /*45220*/  IADD3 R31, P4, R31, R6, RZ ;  /* 0x000000061f1f7210 */ /* 0x010fe20007f9e0ff */
[----:B------:R-:W-:Y:S01]  /*45230*/  STL [R1+0x1b28], R33 ;  /* 0x001b282101007387 */ /* 0x000fe20000100800 */
[----:B------:R-:W-:Y:S01]  /*45240*/  MOV R4, R33 ;  /* 0x0000002100047202 */ /* 0x000fe20000000f00 */
[----:B------:R-:W-:Y:S02]  /*45250*/  IMAD.MOV.U32 R5, RZ, RZ, R34 ;  /* 0x000000ffff057224 */ /* 0x000fe400078e0022 */
[----:B------:R-:W-:Y:S01]  /*45260*/  IMAD.X R32, R32, 0x1, R3, P4 ;  /* 0x0000000120207824 */ /* 0x000fe200020e0603 */
[----:B------:R1:W-:Y:S04]  /*45270*/  STL [R1+0x1b24], R34 ;  /* 0x001b242201007387 */ /* 0x0003e80000100800 */
[----:B------:R-:W-:Y:S04]  /*45280*/  STL [R1+0x1a90], R31 ;  /* 0x001a901f01007387 */ /* 0x000fe80000100800 */
[----:B------:R4:W-:Y:S04]  /*45290*/  STL [R1+0x1a8c], R32 ;  /* 0x001a8c2001007387 */ /* 0x0009e80000100800 */
[----:B-1----:R-:W3:Y:S04]  /*452a0*/  LDL.LU R34, [R1+0x1a14] ;  /* 0x001a140001227983 */ /* 0x002ee80000300800 */
[----:B------:R1:W-:Y:S04]  /*452b0*/  LDGSTS.E [R2+0x980], [R4.64], P2 ;  /* 0x0098000004027fae */ /* 0x0003e80009121848 */
[----:B------:R-:W3:Y:S01]  /*452c0*/  LDL.LU R33, [R1+0x1a18] ;  /* 0x001a180001217983 */ /* 0x000ee20000300800 */
[----:B-1----:R-:W-:Y:S01]  /*452d0*/  IMAD.MOV.U32 R5, RZ, RZ, R32 ;  /* 0x000000ffff057224 */ /* 0x002fe200078e0020 */
[----:B------:R-:W-:-:S02]  /*452e0*/  MOV R4, R31 ;  /* 0x0000001f00047202 */ /* 0x000fc40000000f00 */
[----:B----4-:R-:W4:Y:S04]  /*452f0*/  LDL.LU R32, [R1+0x1a1c] ;  /* 0x001a1c0001207983 */ /* 0x010f280000300800 */
[----:B------:R-:W4:Y:S04]  /*45300*/  LDL.LU R31, [R1+0x1a20] ;  /* 0x001a2000011f7983 */ /* 0x000f280000300800 */
[----:B------:R1:W-:Y:S01]  /*45310*/  LDGSTS.E [R2+0x1000], [R4.64], P1 ;  /* 0x0100000004027fae */ /* 0x0003e20008921848 */
[----:B------:R-:W-:-:S04]  /*45320*/  IADD3 R29, P2, R29, R6, RZ ;  /* 0x000000061d1d7210 */ /* 0x000fc80007f5e0ff */
[----:B------:R-:W-:Y:S01]  /*45330*/  IADD3.X R30, R30, R3, RZ, P2, !PT ;  /* 0x000000031e1e7210 */ /* 0x000fe200017fe4ff */
[----:B------:R-:W-:Y:S01]  /*45340*/  STL [R1+0x1a98], R29 ;  /* 0x001a981d01007387 */ /* 0x000fe20000100800 */
[----:B------:R-:W-:-:S03]  /*45350*/  IADD3 R7, P3, R7, R6, RZ ;  /* 0x0000000607077210 */ /* 0x000fc60007f7e0ff */
[----:B-1----:R-:W-:Y:S01]  /*45360*/  IMAD.MOV.U32 R5, RZ, RZ, R30 ;  /* 0x000000ffff057224 */ /* 0x002fe200078e001e */
[----:B------:R-:W-:Y:S01]  /*45370*/  MOV R4, R29 ;  /* 0x0000001d00047202 */ /* 0x000fe20000000f00 */
[----:B------:R-:W-:Y:S01]  /*45380*/  IMAD.X R24, R24, 0x1, R3, P3 ;  /* 0x0000000118187824 */ /* 0x000fe200018e0603 */
[----:B------:R1:W-:Y:S04]  /*45390*/  STL [R1+0x1a94], R30 ;  /* 0x001a941e01007387 */ /* 0x0003e80000100800 */
[----:B------:R-:W-:Y:S04]  /*453a0*/  STL [R1+0x1aa0], R7 ;  /* 0x001aa00701007387 */ /* 0x000fe80000100800 */
[----:B------:R1:W-:Y:S04]  /*453b0*/  STL [R1+0x1a9c], R24 ;  /* 0x001a9c1801007387 */ /* 0x0003e80000100800 */
[----:B------:R1:W-:Y:S04]  /*453c0*/  LDGSTS.E [R2+0x1080], [R4.64], P1 ;  /* 0x0108000004027fae */ /* 0x0003e80008921848 */
[----:B-1----:R-:W4:Y:S04]  /*453d0*/  LDL.LU R30, [R1+0x1a24] ;  /* 0x001a2400011e7983 */ /* 0x002f280000300800 */
[----:B------:R-:W4:Y:S01]  /*453e0*/  LDL.LU R29, [R1+0x1a28] ;  /* 0x001a2800011d7983 */ /* 0x000f220000300800 */
[----:B------:R-:W-:Y:S01]  /*453f0*/  IMAD.MOV.U32 R5, RZ, RZ, R24 ;  /* 0x000000ffff057224 */ /* 0x000fe200078e0018 */
[----:B------:R-:W-:-:S02]  /*45400*/  MOV R4, R7 ;  /* 0x0000000700047202 */ /* 0x000fc40000000f00 */
[----:B------:R-:W4:Y:S04]  /*45410*/  LDL.LU R24, [R1+0x198c] ;  /* 0x00198c0001187983 */ /* 0x000f280000300800 */
[----:B------:R-:W4:Y:S01]  /*45420*/  LDL.LU R7, [R1+0x1990] ;  /* 0x0019900001077983 */ /* 0x000f220000300800 */
[----:B------:R-:W-:-:S03]  /*45430*/  ISETP.GT.AND P2, PT, R0, 0xc, PT ;  /* 0x0000000c0000780c */ /* 0x000fc60003f44270 */
[----:B------:R1:W-:Y:S02]  /*45440*/  LDGSTS.E [R2+0x1100], [R4.64], P1 ;  /* 0x0110000004027fae */ /* 0x0003e40008921848 */
[----:B-1----:R-:W-:-:S04]  /*45450*/  SEL R4, RZ, 0x4, !P2 ;  /* 0x00000004ff047807 */ /* 0x002fc80005000000 */
[----:B------:R-:W-:-:S04]  /*45460*/  SEL R4, R4, RZ, !P0 ;  /* 0x000000ff04047207 */ /* 0x000fc80004000000 */
[----:B------:R-:W-:Y:S02]  /*45470*/  ISETP.NE.U32.AND P2, PT, R4, RZ, PT ;  /* 0x000000ff0400720c */ /* 0x000fe40003f45070 */
[----:B--2---:R-:W-:-:S04]  /*45480*/  IADD3 R27, P3, R27, R6, RZ ;  /* 0x000000061b1b7210 */ /* 0x004fc80007f7e0ff */
[----:B------:R-:W-:Y:S02]  /*45490*/  IADD3.X R28, R28, R3, RZ, P3, !PT ;  /* 0x000000031c1c7210 */ /* 0x000fe40001ffe4ff */
[----:B---3--:R-:W-:Y:S01]  /*454a0*/  IADD3 R25, P4, R25, R6, RZ ;  /* 0x0000000619197210 */ /* 0x008fe20007f9e0ff */
        /* <DEDUP_REMOVED lines=12> */
[----:B--2---:R-:W2:Y:S04]  /*45570*/  LDL.LU R26, [R1+0x199c] ;  /* 0x00199c00011a7983 */ /* 0x004ea80000300800 */
[----:B------:R-:W2:Y:S04]  /*45580*/  LDL.LU R25, [R1+0x19a0] ;  /* 0x0019a00001197983 */ /* 0x000ea80000300800 */
[----:B------:R1:W-:Y:S01]  /*45590*/  LDGSTS.E [R2+0x1800], [R4.64], P2 ;  /* 0x0180000004027fae */ /* 0x0003e20009121848 */
[----:B------:R-:W-:-:S04]  /*455a0*/  IADD3 R33, P1, R33, R6, RZ ;  /* 0x0000000621217210 */ /* 0x000fc80007f3e0ff */
[----:B------:R-:W-:Y:S01]  /*455b0*/  IADD3.X R34, R34, R3, RZ, P1, !PT ;  /* 0x0000000322227210 */ /* 0x000fe20000ffe4ff */
[----:B------:R-:W-:Y:S01]  /*455c0*/  STL [R1+0x1a18], R33 ;  /* 0x001a182101007387 */ /* 0x000fe20000100800 */
[----:B-1----:R-:W-:Y:S02]  /*455d0*/  MOV R4, R33 ;  /* 0x0000002100047202 */ /* 0x002fe40000000f00 */
[----:B----4-:R-:W-:Y:S01]  /*455e0*/  IADD3 R31, P3, R31, R6, RZ ;  /* 0x000000061f1f7210 */ /* 0x010fe20007f7e0ff */
[----:B------:R-:W-:Y:S01]  /*455f0*/  IMAD.MOV.U32 R5, RZ, RZ, R34 ;  /* 0x000000ffff057224 */ /* 0x000fe200078e0022 */
[----:B------:R1:W-:Y:S03]  /*45600*/  STL [R1+0x1a14], R34 ;  /* 0x001a142201007387 */ /* 0x0003e60000100800 */
[----:B------:R-:W-:Y:S01]  /*45610*/  IMAD.X R32, R32, 0x1, R3, P3 ;  /* 0x0000000120207824 */ /* 0x000fe200018e0603 */
[----:B------:R-:W-:Y:S04]  /*45620*/  STL [R1+0x1a20], R31 ;  /* 0x001a201f01007387 */ /* 0x000fe80000100800 */
[----:B------:R4:W-:Y:S01]  /*45630*/  STL [R1+0x1a1c], R32 ;  /* 0x001a1c2001007387 */ /* 0x0009e20000100800 */
[----:B------:R-:W-:-:S03]  /*45640*/  ISETP.GT.AND P1, PT, R0, 0x10, PT ;  /* 0x000000100000780c */ /* 0x000fc60003f24270 */
[----:B------:R4:W-:Y:S04]  /*45650*/  LDGSTS.E [R2+0x1880], [R4.64], P2 ;  /* 0x0188000004027fae */ /* 0x0009e80009121848 */
[----:B-1----:R-:W2:Y:S04]  /*45660*/  LDL.LU R34, [R1+0x19a4] ;  /* 0x0019a40001227983 */ /* 0x002ea80000300800 */
[----:B------:R-:W2:Y:S01]  /*45670*/  LDL.LU R33, [R1+0x19a8] ;  /* 0x0019a80001217983 */ /* 0x000ea20000300800 */
[----:B----4-:R-:W-:Y:S01]  /*45680*/  MOV R4, R31 ;  /* 0x0000001f00047202 */ /* 0x010fe20000000f00 */
[----:B------:R-:W-:-:S02]  /*45690*/  IMAD.MOV.U32 R5, RZ, RZ, R32 ;  /* 0x000000ffff057224 */ /* 0x000fc400078e0020 */
[----:B------:R-:W2:Y:S04]  /*456a0*/  LDL.LU R32, [R1+0x18ec] ;  /* 0x0018ec0001207983 */ /* 0x000ea80000300800 */
[----:B------:R-:W2:Y:S04]  /*456b0*/  LDL.LU R31, [R1+0x18f0] ;  /* 0x0018f000011f7983 */ /* 0x000ea80000300800 */
[----:B------:R1:W-:Y:S01]  /*456c0*/  LDGSTS.E [R2+0x1900], [R4.64], P2 ;  /* 0x0190000004027fae */ /* 0x0003e20009121848 */
[----:B------:R-:W-:Y:S02]  /*456d0*/  IADD3 R29, P3, R29, R6, RZ ;  /* 0x000000061d1d7210 */ /* 0x000fe40007f7e0ff */
[----:B-1----:R-:W-:-:S02]  /*456e0*/  SEL R4, RZ, 0x4, !P1 ;  /* 0x00000004ff047807 */ /* 0x002fc40004800000 */
[----:B------:R-:W-:Y:S02]  /*456f0*/  IADD3.X R30, R30, R3, RZ, P3, !PT ;  /* 0x000000031e1e7210 */ /* 0x000fe40001ffe4ff */
[----:B------:R-:W-:Y:S02]  /*45700*/  SEL R4, R4, RZ, !P0 ;  /* 0x000000ff04047207 */ /* 0x000fe40004000000 */
[----:B------:R-:W-:Y:S01]  /*45710*/  IADD3 R7, P4, R7, R6, RZ ;  /* 0x0000000607077210 */ /* 0x000fe20007f9e0ff */
[----:B------:R-:W-:Y:S01]  /*45720*/  STL [R1+0x1a28], R29 ;  /* 0x001a281d01007387 */ /* 0x000fe20000100800 */
[----:B------:R-:W-:Y:S01]  /*45730*/  ISETP.NE.U32.AND P1, PT, R4, RZ, PT ;  /* 0x000000ff0400720c */ /* 0x000fe20003f25070 */
[----:B------:R-:W-:Y:S02]  /*45740*/  IMAD.MOV.U32 R5, RZ, RZ, R30 ;  /* 0x000000ffff057224 */ /* 0x000fe400078e001e */
[----:B------:R-:W-:Y:S01]  /*45750*/  IMAD.X R24, R24, 0x1, R3, P4 ;  /* 0x0000000118187824 */ /* 0x000fe200020e0603 */
[----:B------:R-:W-:Y:S01]  /*45760*/  MOV R4, R29 ;  /* 0x0000001d00047202 */ /* 0x000fe20000000f00 */
[----:B------:R1:W-:Y:S04]  /*45770*/  STL [R1+0x1a24], R30 ;  /* 0x001a241e01007387 */ /* 0x0003e80000100800 */
[----:B------:R-:W-:Y:S04]  /*45780*/  STL [R1+0x1990], R7 ;  /* 0x0019900701007387 */ /* 0x000fe80000100800 */
[----:B------:R1:W-:Y:S04]  /*45790*/  STL [R1+0x198c], R24 ;  /* 0x00198c1801007387 */ /* 0x0003e80000100800 */
[----:B-1----:R-:W2:Y:S04]  /*457a0*/  LDL.LU R30, [R1+0x18f4] ;  /* 0x0018f400011e7983 */ /* 0x002ea80000300800 */
[----:B------:R1:W-:Y:S04]  /*457b0*/  LDGSTS.E [R2+0x1980], [R4.64], P2 ;  /* 0x0198000004027fae */ /* 0x0003e80009121848 */
[----:B------:R-:W2:Y:S01]  /*457c0*/  LDL.LU R29, [R1+0x18f8] ;  /* 0x0018f800011d7983 */ /* 0x000ea20000300800 */
[----:B-1----:R-:W-:Y:S01]  /*457d0*/  IMAD.MOV.U32 R5, RZ, RZ, R24 ;  /* 0x000000ffff057224 */ /* 0x002fe200078e0018 */
[----:B------:R-:W-:-:S02]  /*457e0*/  MOV R4, R7 ;  /* 0x0000000700047202 */ /* 0x000fc40000000f00 */
[----:B------:R-:W2:Y:S04]  /*457f0*/  LDL.LU R24, [R1+0x18fc] ;  /* 0x0018fc0001187983 */ /* 0x000ea80000300800 */
[----:B------:R-:W2:Y:S04]  /*45800*/  LDL.LU R7, [R1+0x1900] ;  /* 0x0019000001077983 */ /* 0x000ea80000300800 */
[----:B------:R1:W-:Y:S01]  /*45810*/  LDGSTS.E [R2+0x2000], [R4.64], P1 ;  /* 0x0200000004027fae */ /* 0x0003e20008921848 */
[----:B---3--:R-:W-:-:S04]  /*45820*/  IADD3 R27, P2, R27, R6, RZ ;  /* 0x000000061b1b7210 */ /* 0x008fc80007f5e0ff */
[----:B------:R-:W-:Y:S01]  /*45830*/  IADD3.X R28, R28, R3, RZ, P2, !PT ;  /* 0x000000031c1c7210 */ /* 0x000fe200017fe4ff */
[----:B------:R-:W-:Y:S01]  /*45840*/  STL [R1+0x1998], R27 ;  /* 0x0019981b01007387 */ /* 0x000fe20000100800 */
[----:B-1----:R-:W-:Y:S02]  /*45850*/  MOV R4, R27 ;  /* 0x0000001b00047202 */ /* 0x002fe40000000f00 */
[----:B--2---:R-:W-:Y:S01]  /*45860*/  IADD3 R25, P3, R25, R6, RZ ;  /* 0x0000000619197210 */ /* 0x004fe20007f7e0ff */
[----:B------:R-:W-:Y:S01]  /*45870*/  IMAD.MOV.U32 R5, RZ, RZ, R28 ;  /* 0x000000ffff057224 */ /* 0x000fe200078e001c */
[----:B------:R1:W-:Y:S03]  /*45880*/  STL [R1+0x1994], R28 ;  /* 0x0019941c01007387 */ /* 0x0003e60000100800 */
[----:B------:R-:W-:Y:S01]  /*45890*/  IMAD.X R26, R26, 0x1, R3, P3 ;  /* 0x000000011a1a7824 */ /* 0x000fe200018e0603 */
[----:B------:R-:W-:Y:S04]  /*458a0*/  STL [R1+0x19a0], R25 ;  /* 0x0019a01901007387 */ /* 0x000fe80000100800 */
[----:B------:R2:W-:Y:S04]  /*458b0*/  STL [R1+0x199c], R26 ;  /* 0x00199c1a01007387 */ /* 0x0005e80000100800 */
[----:B------:R3:W-:Y:S04]  /*458c0*/  LDGSTS.E [R2+0x2080], [R4.64], P1 ;  /* 0x0208000004027fae */ /* 0x0007e80008921848 */
[----:B-1----:R-:W4:Y:S04]  /*458d0*/  LDL.LU R28, [R1+0x1904] ;  /* 0x00190400011c7983 */ /* 0x002f280000300800 */
[----:B------:R-:W4:Y:S01]  /*458e0*/  LDL.LU R27, [R1+0x1908] ;  /* 0x00190800011b7983 */ /* 0x000f220000300800 */
[----:B---3--:R-:W-:Y:S01]  /*458f0*/  IMAD.MOV.U32 R5, RZ, RZ, R26 ;  /* 0x000000ffff057224 */ /* 0x008fe200078e001a */
[----:B------:R-:W-:-:S02]  /*45900*/  MOV R4, R25 ;  /* 0x0000001900047202 */ /* 0x000fc40000000f00 */
[----:B--2---:R-:W2:Y:S04]  /*45910*/  LDL.LU R26, [R1+0x186c] ;  /* 0x00186c00011a7983 */ /* 0x004ea80000300800 */
        /* <DEDUP_REMOVED lines=8> */
[----:B------:R-:W-:Y:S01]  /*459a0*/  IADD3 R31, P4, R31, R6, RZ ;  /* 0x000000061f1f7210 */ /* 0x000fe20007f9e0ff */
[----:B------:R-:W-:Y:S01]  /*459b0*/  STL [R1+0x19a8], R33 ;  /* 0x0019a82101007387 */ /* 0x000fe20000100800 */
[----:B------:R-:W-:Y:S01]  /*459c0*/  MOV R4, R33 ;  /* 0x0000002100047202 */ /* 0x000fe20000000f00 */
[----:B------:R-:W-:Y:S02]  /*459d0*/  IMAD.MOV.U32 R5, RZ, RZ, R34 ;  /* 0x000000ffff057224 */ /* 0x000fe400078e0022 */
[----:B------:R-:W-:Y:S01]  /*459e0*/  IMAD.X R32, R32, 0x1, R3, P4 ;  /* 0x0000000120207824 */ /* 0x000fe200020e0603 */
        /* <DEDUP_REMOVED lines=11> */
[----:B------:R-:W-:-:S04]  /*45aa0*/  IADD3 R29, P1, R29, R6, RZ ;  /* 0x000000061d1d7210 */ /* 0x000fc80007f3e0ff */
[----:B------:R-:W-:Y:S01]  /*45ab0*/  IADD3.X R30, R30, R3, RZ, P1, !PT ;  /* 0x000000031e1e7210 */ /* 0x000fe20000ffe4ff */
[----:B------:R-:W-:Y:S01]  /*45ac0*/  STL [R1+0x18f8], R29 ;  /* 0x0018f81d01007387 */ /* 0x000fe20000100800 */
[----:B-1----:R-:W-:Y:S02]  /*45ad0*/  MOV R4, R29 ;  /* 0x0000001d00047202 */ /* 0x002fe40000000f00 */
[----:B------:R-:W-:Y:S01]  /*45ae0*/  IADD3 R7, P3, R7, R6, RZ ;  /* 0x0000000607077210 */ /* 0x000fe20007f7e0ff */
[----:B------:R-:W-:Y:S01]  /*45af0*/  IMAD.MOV.U32 R5, RZ, RZ, R30 ;  /* 0x000000ffff057224 */ /* 0x000fe200078e001e */
[----:B------:R1:W-:Y:S03]  /*45b00*/  STL [R1+0x18f4], R30 ;  /* 0x0018f41e01007387 */ /* 0x0003e60000100800 */
[----:B------:R-:W-:Y:S01]  /*45b10*/  IMAD.X R24, R24, 0x1, R3, P3 ;  /* 0x0000000118187824 */ /* 0x000fe200018e0603 */
[----:B------:R-:W-:Y:S04]  /*45b20*/  STL [R1+0x1900], R7 ;  /* 0x0019000701007387 */ /* 0x000fe80000100800 */
[----:B------:R1:W-:Y:S04]  /*45b30*/  STL [R1+0x18fc], R24 ;  /* 0x0018fc1801007387 */ /* 0x0003e80000100800 */
[----:B------:R1:W-:Y:S04]  /*45b40*/  LDGSTS.E [R2+0x2880], [R4.64], P2 ;  /* 0x0288000004027fae */ /* 0x0003e80009121848 */
[----:B-1----:R-:W2:Y:S04]  /*45b50*/  LDL.LU R30, [R1+0x1884] ;  /* 0x00188400011e7983 */ /* 0x002ea80000300800 */
[----:B------:R-:W2:Y:S01]  /*45b60*/  LDL.LU R29, [R1+0x1888] ;  /* 0x00188800011d7983 */ /* 0x000ea20000300800 */
[----:B------:R-:W-:Y:S01]  /*45b70*/  IMAD.MOV.U32 R5, RZ, RZ, R24 ;  /* 0x000000ffff057224 */ /* 0x000fe200078e0018 */
[----:B------:R-:W-:-:S02]  /*45b80*/  MOV R4, R7 ;  /* 0x0000000700047202 */ /* 0x000fc40000000f00 */
[----:B------:R-:W2:Y:S04]  /*45b90*/  LDL.LU R24, [R1+0x17ec] ;  /* 0x0017ec0001187983 */ /* 0x000ea80000300800 */
[----:B------:R-:W2:Y:S01]  /*45ba0*/  LDL.LU R7, [R1+0x17f0] ;  /* 0x0017f00001077983 */ /* 0x000ea20000300800 */
[----:B------:R-:W-:-:S03]  /*45bb0*/  ISETP.GT.AND P1, PT, R0, 0x18, PT ;  /* 0x000000180000780c */ /* 0x000fc60003f24270 */
[----:B------:R1:W-:Y:S02]  /*45bc0*/  LDGSTS.E [R2+0x2900], [R4.64], P2 ;  /* 0x0290000004027fae */ /* 0x0003e40009121848 */
[----:B-1----:R-:W-:-:S04]  /*45bd0*/  SEL R4, RZ, 0x4, !P1 ;  /* 0x00000004ff047807 */ /* 0x002fc80004800000 */
[----:B------:R-:W-:-:S04]  /*45be0*/  SEL R4, R4, RZ, !P0 ;  /* 0x000000ff04047207 */ /* 0x000fc80004000000 */
[----:B------:R-:W-:Y:S02]  /*45bf0*/  ISETP.NE.U32.AND P1, PT, R4, RZ, PT ;  /* 0x000000ff0400720c */ /* 0x000fe40003f25070 */
[----:B----4-:R-:W-:-:S04]  /*45c00*/  IADD3 R27, P3, R27, R6, RZ ;  /* 0x000000061b1b7210 */ /* 0x010fc80007f7e0ff */
[----:B------:R-:W-:Y:S02]  /*45c10*/  IADD3.X R28, R28, R3, RZ, P3, !PT ;  /* 0x000000031c1c7210 */ /* 0x000fe40001ffe4ff */
[----:B---3--:R-:W-:Y:S01]  /*45c20*/  IADD3 R25, P4, R25, R6, RZ ;  /* 0x0000000619197210 */ /* 0x008fe20007f9e0ff */
[----:B------:R-:W-:Y:S01]  /*45c30*/  STL [R1+0x1908], R27 ;  /* 0x0019081b01007387 */ /* 0x000fe20000100800 */
[----:B------:R-:W-:Y:S01]  /*45c40*/  MOV R4, R27 ;  /* 0x0000001b00047202 */ /* 0x000fe20000000f00 */
[----:B------:R-:W-:Y:S02]  /*45c50*/  IMAD.MOV.U32 R5, RZ, RZ, R28 ;  /* 0x000000ffff057224 */ /* 0x000fe400078e001c */
[----:B--2---:R-:W-:Y:S01]  /*45c60*/  IMAD.X R26, R26, 0x1, R3, P4 ;  /* 0x000000011a1a7824 */ /* 0x004fe200020e0603 */
[----:B------:R1:W-:Y:S04]  /*45c70*/  STL [R1+0x1904], R28 ;  /* 0x0019041c01007387 */ /* 0x0003e80000100800 */
[----:B------:R-:W-:Y:S04]  /*45c80*/  STL [R1+0x1870], R25 ;  /* 0x0018701901007387 */ /* 0x000fe80000100800 */
[----:B------:R2:W-:Y:S04]  /*45c90*/  STL [R1+0x186c], R26 ;  /* 0x00186c1a01007387 */ /* 0x0005e80000100800 */
[----:B-1----:R-:W3:Y:S04]  /*45ca0*/  LDL.LU R28, [R1+0x17f4] ;  /* 0x0017f400011c7983 */ /* 0x002ee80000300800 */
[----:B------:R1:W-:Y:S04]  /*45cb0*/  LDGSTS.E [R2+0x2980], [R4.64], P2 ;  /* 0x0298000004027fae */ /* 0x0003e80009121848 */
[----:B------:R-:W4:Y:S01]  /*45cc0*/  LDL.LU R27, [R1+0x17f8] ;  /* 0x0017f800011b7983 */ /* 0x000f220000300800 */
        /* <DEDUP_REMOVED lines=19> */
[----:B------:R-:W-:Y:S01]  /*45e00*/  MOV R4, R31 ;  /* 0x0000001f00047202 */ /* 0x000fe20000000f00 */
        /* <DEDUP_REMOVED lines=25> */
[----:B----4-:R-:W-:-:S04]  /*45fa0*/  IADD3 R27, P1, R27, R6, RZ ;  /* 0x000000061b1b7210 */ /* 0x010fc80007f3e0ff */
[----:B---3--:R-:W-:Y:S01]  /*45fb0*/  IADD3.X R28, R28, R3, RZ, P1, !PT ;  /* 0x000000031c1c7210 */ /* 0x008fe20000ffe4ff */
        /* <DEDUP_REMOVED lines=623> */
[----:B------:R-:W-:Y:S04]  /*486b0*/  STL [R1+0x91c], R33 ;  /* 0x00091c2101007387 */ /* 0x000fe80000100800 */
[----:B------:R-:W-:Y:S01]  /*486c0*/  IMAD.X R32, R32, 0x1, R3, P4 ;  /* 0x0000000120207824 */ /* 0x000fe200020e0603 */
[----:B------:R1:W-:Y:S01]  /*486d0*/  STL [R1+0x918], R34 ;  /* 0x0009182201007387 */ /* 0x0003e20000100800 */
[----:B------:R-:W-:Y:S01]  /*486e0*/  MOV R4, R33 ;  /* 0x0000002100047202 */ /* 0x000fe20000000f00 */
[----:B------:R-:W-:-:S02]  /*486f0*/  IMAD.MOV.U32 R5, RZ, RZ, R34 ;  /* 0x000000ffff057224 */ /* 0x000fc400078e0022 */
[----:B------:R-:W-:Y:S04]  /*48700*/  STL [R1+0x984], R31 ;  /* 0x0009841f01007387 */ /* 0x000fe80000100800 */
[----:B------:R1:W-:Y:S04]  /*48710*/  STL [R1+0x980], R32 ;  /* 0x0009802001007387 */ /* 0x0003e80000100800 */
[----:B-1----:R-:W2:Y:S04]  /*48720*/  LDL.LU R34, [R1+0xa08] ;  /* 0x000a080001227983 */ /* 0x002ea80000300800 */
[----:B------:R-:W2:Y:S04]  /*48730*/  LDL.LU R33, [R1+0xa0c] ;  /* 0x000a0c0001217983 */ /* 0x000ea80000300800 */
[----:B------:R1:W-:Y:S02]  /*48740*/  LDGSTS.E [R2+0xb180], [R4.64], P1 ;  /* 0x0b18000004027fae */ /* 0x0003e40008921848 */
[----:B-1----:R-:W-:Y:S01]  /*48750*/  IMAD.MOV.U32 R5, RZ, RZ, R32 ;  /* 0x000000ffff057224 */ /* 0x002fe200078e0020 */
[----:B------:R-:W-:Y:S01]  /*48760*/  MOV R4, R31 ;  /* 0x0000001f00047202 */ /* 0x000fe20000000f00 */
[----:B------:R-:W2:Y:S04]  /*48770*/  LDL.LU R32, [R1+0xa10] ;  /* 0x000a100001207983 */ /* 0x000ea80000300800 */
[----:B------:R-:W2:Y:S04]  /*48780*/  LDL.LU R31, [R1+0xa14] ;  /* 0x000a1400011f7983 */ /* 0x000ea80000300800 */
        /* <DEDUP_REMOVED lines=42> */
[----:B------:R-:W-:Y:S02]  /*48a30*/  IADD3.X R34, R34, R3, RZ, P2, !PT ;  /* 0x0000000322227210 */ /* 0x000fe400017fe4ff */
[----:B-1----:R-:W-:-:S03]  /*48a40*/  MOV R4, R33 ;  /* 0x0000002100047202 */ /* 0x002fc60000000f00 */
[----:B------:R-:W-:Y:S01]  /*48a50*/  IMAD.MOV.U32 R5, RZ, RZ, R34 ;  /* 0x000000ffff057224 */ /* 0x000fe200078e0022 */
[----:B------:R-:W-:Y:S04]  /*48a60*/  STL [R1+0xa0c], R33 ;  /* 0x000a0c2101007387 */ /* 0x000fe80000100800 */
[----:B------:R1:W-:Y:S01]  /*48a70*/  STL [R1+0xa08], R34 ;  /* 0x000a082201007387 */ /* 0x0003e20000100800 */
[----:B------:R-:W-:-:S03]  /*48a80*/  IADD3 R31, P3, R31, R6, RZ ;  /* 0x000000061f1f7210 */ /* 0x000fc60007f7e0ff */
[----:B------:R1:W-:Y:S02]  /*48a90*/  LDGSTS.E [R2+0xc080], [R4.64], P1 ;  /* 0x0c08000004027fae */ /* 0x0003e40008921848 */
[----:B------:R-:W-:Y:S02]  /*48aa0*/  IMAD.X R32, R32, 0x1, R3, P3 ;  /* 0x0000000120207824 */ /* 0x000fe400018e0603 */
[----:B------:R-:W-:Y:S01]  /*48ab0*/  STL [R1+0xa14], R31 ;  /* 0x000a141f01007387 */ /* 0x000fe20000100800 */
[----:B------:R-:W-:-:S03]  /*48ac0*/  ISETP.GT.AND P2, PT, R0, 0x64, PT ;  /* 0x000000640000780c */ /* 0x000fc60003f44270 */
[----:B------:R1:W-:Y:S02]  /*48ad0*/  STL [R1+0xa10], R32 ;  /* 0x000a102001007387 */ /* 0x0003e40000100800 */
[----:B-1----:R-:W-:Y:S01]  /*48ae0*/  MOV R4, R31 ;  /* 0x0000001f00047202 */ /* 0x002fe20000000f00 */
[----:B------:R-:W-:Y:S01]  /*48af0*/  IMAD.MOV.U32 R5, RZ, RZ, R32 ;  /* 0x000000ffff057224 */ /* 0x000fe200078e0020 */
[----:B------:R-:W2:Y:S04]  /*48b00*/  LDL.LU R34, [R1+0xa98] ;  /* 0x000a980001227983 */ /* 0x000ea80000300800 */
[----:B------:R-:W2:Y:S04]  /*48b10*/  LDL.LU R33, [R1+0xa9c] ;  /* 0x000a9c0001217983 */ /* 0x000ea80000300800 */
[----:B------:R-:W2:Y:S04]  /*48b20*/  LDL.LU R32, [R1+0xb00] ;  /* 0x000b000001207983 */ /* 0x000ea80000300800 */
[----:B------:R-:W2:Y:S04]  /*48b30*/  LDL.LU R31, [R1+0xb04] ;  /* 0x000b0400011f7983 */ /* 0x000ea80000300800 */
[----:B------:R1:W-:Y:S02]  /*48b40*/  LDGSTS.E [R2+0xc100], [R4.64], P1 ;  /* 0x0c10000004027fae */ /* 0x0003e40008921848 */
[----:B-1----:R-:W-:-:S02]  /*48b50*/  SEL R4, RZ, 0x4, !P2 ;  /* 0x00000004ff047807 */ /* 0x002fc40005000000 */
[-C--:B------:R-:W-:Y:S02]  /*48b60*/  IADD3 R29, P3, R29, R6.reuse, RZ ;  /* 0x000000061d1d7210 */ /* 0x080fe40007f7e0ff */
[----:B------:R-:W-:Y:S02]  /*48b70*/  SEL R4, R4, RZ, !P0 ;  /* 0x000000ff04047207 */ /* 0x000fe40004000000 */
[----:B------:R-:W-:Y:S02]  /*48b80*/  IADD3.X R30, R30, R3, RZ, P3, !PT ;  /* 0x000000031e1e7210 */ /* 0x000fe40001ffe4ff */
        /* <DEDUP_REMOVED lines=122> */
[----:B------:R-:W-:-:S03]  /*49330*/  ISETP.NE.U32.AND P1, PT, R4, RZ, PT ;  /* 0x000000ff0400720c */ /* 0x000fc60003f25070 */
[----:B------:R-:W-:Y:S01]  /*49340*/  IMAD.X R24, R24, 0x1, R3, P4 ;  /* 0x0000000118187824 */ /* 0x000fe200020e0603 */
[----:B------:R1:W-:Y:S01]  /*49350*/  STL [R1+0xb98], R30 ;  /* 0x000b981e01007387 */ /* 0x0003e20000100800 */
[----:B------:R-:W-:Y:S01]  /*49360*/  MOV R4, R29 ;  /* 0x0000001d00047202 */ /* 0x000fe20000000f00 */
[----:B------:R-:W-:Y:S02]  /*49370*/  IMAD.MOV.U32 R5, RZ, RZ, R30 ;  /* 0x000000ffff057224 */ /* 0x000fe400078e001e */
        /* <DEDUP_REMOVED lines=28> */
[----:B------:R1:W-:Y:S01]  /*49540*/  LDGSTS.E [R2+0xe100], [R4.64], P1 ;  /* 0x0e10000004027fae */ /* 0x0003e20008921848 */
[----:B------:R-:W-:Y:S01]  /*49550*/  HMMA.1688.F32.TF32 R236, R236, R110, R36 ;  /* 0x0000006eecec723c */ /* 0x000fe20000081024 */
        /* <DEDUP_REMOVED lines=12> */
[----:B------:R-:W-:Y:S04]  /*49620*/  STL [R1+0xc80], R32 ;  /* 0x000c802001007387 */ /* 0x000fe80000100800 */
[----:B------:R-:W2:Y:S04]  /*49630*/  LDL.LU R36, [R1+0xd08] ;  /* 0x000d080001247983 */ /* 0x000ea80000300800 */
[----:B------:R-:W2:Y:S04]  /*49640*/  LDL.LU R35, [R1+0xd0c] ;  /* 0x000d0c0001237983 */ /* 0x000ea80000300800 */
[----:B------:R1:W-:Y:S04]  /*49650*/  LDGSTS.E [R2+0xe180], [R4.64], P1 ;  /* 0x0e18000004027fae */ /* 0x0003e80008921848 */
[----:B-1----:R-:W2:Y:S04]  /*49660*/  LDL.LU R34, [R1+0xd10] ;  /* 0x000d100001227983 */ /* 0x002ea80000300800 */
[----:B------:R-:W2:Y:S01]  /*49670*/  LDL.LU R33, [R1+0xd14] ;  /* 0x000d140001217983 */ /* 0x000ea20000300800 */
[----:B------:R-:W-:Y:S01]  /*49680*/  MOV R4, R31 ;  /* 0x0000001f00047202 */ /* 0x000fe20000000f00 */
[----:B------:R-:W-:-:S05]  /*49690*/  IMAD.MOV.U32 R5, RZ, RZ, R32 ;  /* 0x000000ffff057224 */ /* 0x000fca00078e0020 */
[----:B------:R1:W-:Y:S01]  /*496a0*/  LDGSTS.E [R2+0xe800], [R4.64], P2 ;  /* 0x0e80000004027fae */ /* 0x0003e20009121848 */
[----:B------:R-:W-:-:S04]  /*496b0*/  IADD3 R29, P1, R29, R6, RZ ;  /* 0x000000061d1d7210 */ /* 0x000fc80007f3e0ff */
[----:B------:R-:W-:Y:S02]  /*496c0*/  IADD3.X R30, R30, R3, RZ, P1, !PT ;  /* 0x000000031e1e7210 */ /* 0x000fe40000ffe4ff */
[----:B-1----:R-:W-:-:S03]  /*496d0*/  MOV R4, R29 ;  /* 0x0000001d00047202 */ /* 0x002fc60000000f00 */
[----:B------:R-:W-:Y:S01]  /*496e0*/  IMAD.MOV.U32 R5, RZ, RZ, R30 ;  /* 0x000000ffff057224 */ /* 0x000fe200078e001e */
[----:B------:R-:W-:Y:S04]  /*496f0*/  STL [R1+0xc8c], R29 ;  /* 0x000c8c1d01007387 */ /* 0x000fe80000100800 */
[----:B------:R-:W-:Y:S04]  /*49700*/  STL [R1+0xc88], R30 ;  /* 0x000c881e01007387 */ /* 0x000fe80000100800 */
[----:B------:R1:W-:Y:S01]  /*49710*/  LDGSTS.E [R2+0xe880], [R4.64], P2 ;  /* 0x0e88000004027fae */ /* 0x0003e20009121848 */
[----:B------:R-:W-:-:S05]  /*49720*/  IADD3 R7, P3, R7, R6, RZ ;  /* 0x0000000607077210 */ /* 0x000fca0007f7e0ff */
[----:B------:R-:W-:Y:S01]  /*49730*/  IMAD.X R24, R24, 0x1, R3, P3 ;  /* 0x0000000118187824 */ /* 0x000fe200018e0603 */
[----:B------:R-:W-:Y:S01]  /*49740*/  STL [R1+0xc94], R7 ;  /* 0x000c940701007387 */ /* 0x000fe20000100800 */
[----:B-1----:R-:W-:Y:S02]  /*49750*/  MOV R4, R7 ;  /* 0x0000000700047202 */ /* 0x002fe40000000f00 */
[----:B------:R-:W-:Y:S01]  /*49760*/  IMAD.MOV.U32 R5, RZ, RZ, R24 ;  /* 0x000000ffff057224 */ /* 0x000fe200078e0018 */
[----:B------:R1:W-:Y:S01]  /*49770*/  STL [R1+0xc90], R24 ;  /* 0x000c901801007387 */ /* 0x0003e20000100800 */
[----:B------:R-:W-:-:S03]  /*49780*/  ISETP.GT.AND P1, PT, R0, 0x78, PT ;  /* 0x000000780000780c */ /* 0x000fc60003f24270 */
[----:B------:R1:W-:Y:S04]  /*49790*/  LDGSTS.E [R2+0xe900], [R4.64], P2 ;  /* 0x0e90000004027fae */ /* 0x0003e80009121848 */
[----:B-1----:R-:W2:Y:S04]  /*497a0*/  LDL.LU R24, [R1+0xd18] ;  /* 0x000d180001187983 */ /* 0x002ea80000300800 */
[----:B------:R-:W2:Y:S04]  /*497b0*/  LDL.LU R7, [R1+0xd1c] ;  /* 0x000d1c0001077983 */ /* 0x000ea80000300800 */
[----:B------:R-:W2:Y:S04]  /*497c0*/  LDL.LU R32, [R1+0xd80] ;  /* 0x000d800001207983 */ /* 0x000ea80000300800 */
[----:B------:R-:W2:Y:S04]  /*497d0*/  LDL.LU R31, [R1+0xd84] ;  /* 0x000d8400011f7983 */ /* 0x000ea80000300800 */
[----:B------:R-:W2:Y:S04]  /*497e0*/  LDL.LU R30, [R1+0xd88] ;  /* 0x000d8800011e7983 */ /* 0x000ea80000300800 */
[----:B------:R-:W2:Y:S01]  /*497f0*/  LDL.LU R29, [R1+0xd8c] ;  /* 0x000d8c00011d7983 */ /* 0x000ea20000300800 */
[----:B------:R-:W-:-:S04]  /*49800*/  SEL R4, RZ, 0x4, !P1 ;  /* 0x00000004ff047807 */ /* 0x000fc80004800000 */
        /* <DEDUP_REMOVED lines=17> */
[----:B--2---:R-:W3:Y:S04]  /*49920*/  LDL.LU R26, [R1+0xd98] ;  /* 0x000d9800011a7983 */ /* 0x004ee80000300800 */
[----:B------:R-:W3:Y:S04]  /*49930*/  LDL.LU R25, [R1+0xd9c] ;  /* 0x000d9c0001197983 */ /* 0x000ee80000300800 */
[----:B------:R1:W-:Y:S01]  /*49940*/  LDGSTS.E [R2+0xf000], [R4.64], P1 ;  /* 0x0f00000004027fae */ /* 0x0003e20008921848 */
[----:B------:R-:W-:-:S04]  /*49950*/  IADD3 R35, P2, R35, R6, RZ ;  /* 0x0000000623237210 */ /* 0x000fc80007f5e0ff */
[----:B------:R-:W-:Y:S02]  /*49960*/  IADD3.X R36, R36, R3, RZ, P2, !PT ;  /* 0x0000000324247210 */ /* 0x000fe400017fe4ff */
[----:B-1----:R-:W-:-:S03]  /*49970*/  MOV R4, R35 ;  /* 0x0000002300047202 */ /* 0x002fc60000000f00 */
[----:B------:R-:W-:Y:S01]  /*49980*/  IMAD.MOV.U32 R5, RZ, RZ, R36 ;  /* 0x000000ffff057224 */ /* 0x000fe200078e0024 */
[----:B------:R-:W-:-:S04]  /*49990*/  IADD3 R33, P3, R33, R6, RZ ;  /* 0x0000000621217210 */ /* 0x000fc80007f7e0ff */
[----:B------:R1:W-:Y:S01]  /*499a0*/  LDGSTS.E [R2+0xf080], [R4.64], P1 ;  /* 0x0f08000004027fae */ /* 0x0003e20008921848 */
[----:B------:R-:W-:Y:S01]  /*499b0*/  IMAD.X R34, R34, 0x1, R3, P3 ;  /* 0x0000000122227824 */ /* 0x000fe200018e0603 */
[----:B------:R-:W-:Y:S02]  /*499c0*/  ISETP.GT.AND P2, PT, R0, 0x7c, PT ;  /* 0x0000007c0000780c */ /* 0x000fe40003f44270 */
[----:B-1----:R-:W-:Y:S01]  /*499d0*/  MOV R4, R33 ;  /* 0x0000002100047202 */ /* 0x002fe20000000f00 */
[----:B------:R-:W-:-:S05]  /*499e0*/  IMAD.MOV.U32 R5, RZ, RZ, R34 ;  /* 0x000000ffff057224 */ /* 0x000fca00078e0022 */
[----:B------:R1:W-:Y:S04]  /*499f0*/  LDGSTS.E [R2+0xf100], [R4.64], P1 ;  /* 0x0f10000004027fae */ /* 0x0003e80008921848 */
[----:B------:R-:W-:Y:S01]  /*49a00*/  STL [R1+0xd0c], R35 ;  /* 0x000d0c2301007387 */ /* 0x000fe20000100800 */
[----:B-1----:R-:W-:-:S03]  /*49a10*/  SEL R4, RZ, 0x4, !P2 ;  /* 0x00000004ff047807 */ /* 0x002fc60005000000 */
[----:B------:R-:W-:Y:S01]  /*49a20*/  STL [R1+0xd08], R36 ;  /* 0x000d082401007387 */ /* 0x000fe20000100800 */
[----:B------:R-:W-:-:S03]  /*49a30*/  SEL R4, R4, RZ, !P0 ;  /* 0x000000ff04047207 */ /* 0x000fc60004000000 */
[----:B------:R-:W-:Y:S01]  /*49a40*/  STL [R1+0xd14], R33 ;  /* 0x000d142101007387 */ /* 0x000fe20000100800 */
[----:B------:R-:W-:-:S03]  /*49a50*/  ISETP.NE.U32.AND P2, PT, R4, RZ, PT ;  /* 0x000000ff0400720c */ /* 0x000fc60003f45070 */
[----:B------:R-:W-:Y:S01]  /*49a60*/  STL [R1+0xd10], R34 ;  /* 0x000d102201007387 */ /* 0x000fe20000100800 */
[----:B------:R-:W-:-:S04]  /*49a70*/  IADD3 R7, P3, R7, R6, RZ ;  /* 0x0000000607077210 */ /* 0x000fc80007f7e0ff */
[----:B------:R-:W-:Y:S01]  /*49a80*/  IADD3.X R24, R24, R3, RZ, P3, !PT ;  /* 0x0000000318187210 */ /* 0x000fe20001ffe4ff */
[----:B------:R-:W-:Y:S01]  /*49a90*/  STL [R1+0xd1c], R7 ;  /* 0x000d1c0701007387 */ /* 0x000fe20000100800 */
[----:B------:R-:W-:Y:S02]  /*49aa0*/  IMAD.MOV.U32 R4, RZ, RZ, R7 ;  /* 0x000000ffff047224 */ /* 0x000fe400078e0007 */
[----:B------:R-:W-:Y:S01]  /*49ab0*/  MOV R5, R24 ;  /* 0x0000001800057202 */ /* 0x000fe20000000f00 */
[----:B------:R1:W-:Y:S04]  /*49ac0*/  STL [R1+0xd18], R24 ;  /* 0x000d181801007387 */ /* 0x0003e80000100800 */
[----:B------:R1:W-:Y:S01]  /*49ad0*/  LDGSTS.E [R2+0xf180], [R4.64], P1 ;  /* 0x0f18000004027fae */ /* 0x0003e20008921848 */
[----:B------:R-:W-:-:S03]  /*49ae0*/  IADD3 R31, P1, R31, R6, RZ ;  /* 0x000000061f1f7210 */ /* 0x000fc60007f3e0ff */
[----:B-1----:R-:W2:Y:S04]  /*49af0*/  LDL.LU R24, [R1+0x1b80] ;  /* 0x001b800001187983 */ /* 0x002ea80000300800 */
[----:B------:R-:W2:Y:S01]  /*49b00*/  LDL.LU R7, [R1+0x1ba8] ;  /* 0x001ba80001077983 */ /* 0x000ea20000300800 */
[----:B------:R-:W-:Y:S01]  /*49b10*/  IADD3 R29, P3, R29, R6, RZ ;  /* 0x000000061d1d7210 */ /* 0x000fe20007f7e0ff */
[----:B------:R-:W-:-:S03]  /*49b20*/  IMAD.X R32, R32, 0x1, R3, P1 ;  /* 0x0000000120207824 */ /* 0x000fc600008e0603 */
[----:B------:R-:W-:Y:S01]  /*49b30*/  IADD3.X R30, R30, R3, RZ, P3, !PT ;  /* 0x000000031e1e7210 */ /* 0x000fe20001ffe4ff */
[----:B------:R-:W-:Y:S04]  /*49b40*/  STL [R1+0xd84], R31 ;  /* 0x000d841f01007387 */ /* 0x000fe80000100800 */
[----:B------:R1:W-:Y:S04]  /*49b50*/  STL [R1+0xd80], R32 ;  /* 0x000d802001007387 */ /* 0x0003e80000100800 */
[----:B------:R-:W-:Y:S04]  /*49b60*/  STL [R1+0xd8c], R29 ;  /* 0x000d8c1d01007387 */ /* 0x000fe80000100800 */
[----:B------:R1:W-:Y:S01]  /*49b70*/  STL [R1+0xd88], R30 ;  /* 0x000d881e01007387 */ /* 0x0003e20000100800 */
[----:B------:R-:W-:-:S03]  /*49b80*/  MOV R5, R32 ;  /* 0x0000002000057202 */ /* 0x000fc60000000f00 */
[----:B------:R-:W2:Y:S01]  /*49b90*/  LDL.LU R34, [R1+0x1b78] ;  /* 0x001b780001227983 */ /* 0x000ea20000300800 */
[----:B------:R-:W-:-:S03]  /*49ba0*/  IMAD.MOV.U32 R4, RZ, RZ, R31 ;  /* 0x000000ffff047224 */ /* 0x000fc600078e001f */
[----:B------:R-:W2:Y:S04]  /*49bb0*/  LDL.LU R33, [R1+0x1b84] ;  /* 0x001b840001217983 */ /* 0x000ea80000300800 */
[----:B-1----:R-:W2:Y:S04]  /*49bc0*/  LDL.LU R32, [R1+0x1b70] ;  /* 0x001b700001207983 */ /* 0x002ea80000300800 */
[----:B------:R-:W2:Y:S04]  /*49bd0*/  LDL.LU R31, [R1+0x1b7c] ;  /* 0x001b7c00011f7983 */ /* 0x000ea80000300800 */
[----:B------:R1:W-:Y:S02]  /*49be0*/  LDGSTS.E [R2+0xf800], [R4.64], P2 ;  /* 0x0f80000004027fae */ /* 0x0003e40009121848 */
[----:B-1----:R-:W-:Y:S01]  /*49bf0*/  IMAD.MOV.U32 R4, RZ, RZ, R29 ;  /* 0x000000ffff047224 */ /* 0x002fe200078e001d */
[----:B------:R-:W-:-:S05]  /*49c00*/  MOV R5, R30 ;  /* 0x0000001e00057202 */ /* 0x000fca0000000f00 */
[----:B------:R1:W-:Y:S01]  /*49c10*/  LDGSTS.E [R2+0xf880], [R4.64], P2 ;  /* 0x0f88000004027fae */ /* 0x0003e20009121848 */
[----:B----4-:R-:W-:-:S05]  /*49c20*/  IADD3 R27, P1, R27, R6, RZ ;  /* 0x000000061b1b7210 */ /* 0x010fca0007f3e0ff */
[----:B---3--:R-:W-:Y:S01]  /*49c30*/  IMAD.X R28, R28, 0x1, R3, P1 ;  /* 0x000000011c1c7824 */ /* 0x008fe200008e0603 */
[----:B------:R-:W-:Y:S01]  /*49c40*/  STL [R1+0xd94], R27 ;  /* 0x000d941b01007387 */ /* 0x000fe20000100800 */
[----:B-1----:R-:W-:Y:S01]  /*49c50*/  IMAD.MOV.U32 R4, RZ, RZ, R27 ;  /* 0x000000ffff047224 */ /* 0x002fe200078e001b */
[----:B------:R-:W-:Y:S02]  /*49c60*/  IADD3 R25, P3, R25, R6, RZ ;  /* 0x0000000619197210 */ /* 0x000fe40007f7e0ff */
[----:B------:R1:W-:Y:S02]  /*49c70*/  STL [R1+0xd90], R28 ;  /* 0x000d901c01007387 */ /* 0x0003e40000100800 */
[----:B------:R-:W-:Y:S02]  /*49c80*/  IADD3.X R26, R26, R3, RZ, P3, !PT ;  /* 0x000000031a1a7210 */ /* 0x000fe40001ffe4ff */
[----:B------:R-:W-:Y:S01]  /*49c90*/  STL [R1+0xd9c], R25 ;  /* 0x000d9c1901007387 */ /* 0x000fe20000100800 */
[----:B------:R-:W-:-:S03]  /*49ca0*/  MOV R5, R28 ;  /* 0x0000001c00057202 */ /* 0x000fc60000000f00 */
[----:B------:R3:W-:Y:S04]  /*49cb0*/  STL [R1+0xd98], R26 ;  /* 0x000d981a01007387 */ /* 0x0007e80000100800 */
[----:B------:R-:W4:Y:S04]  /*49cc0*/  LDL.LU R30, [R1+0x1b68] ;  /* 0x001b6800011e7983 */ /* 0x000f280000300800 */
[----:B------:R-:W4:Y:S04]  /*49cd0*/  LDL.LU R29, [R1+0x1b74] ;  /* 0x001b7400011d7983 */ /* 0x000f280000300800 */
[----:B------:R3:W-:Y:S04]  /*49ce0*/  LDGSTS.E [R2+0xf900], [R4.64], P2 ;  /* 0x0f90000004027fae */ /* 0x0007e80009121848 */
[----:B-1----:R-:W4:Y:S01]  /*49cf0*/  LDL.LU R28, [R1+0x1b00] ;  /* 0x001b0000011c7983 */ /* 0x002f220000300800 */
[----:B---3--:R-:W-:-:S03]  /*49d00*/  MOV R5, R26 ;  /* 0x0000001a00057202 */ /* 0x008fc60000000f00 */
[----:B------:R-:W3:Y:S01]  /*49d10*/  LDL.LU R26, [R1+0x1b2c] ;  /* 0x001b2c00011a7983 */ /* 0x000ee20000300800 */
[----:B------:R-:W-:Y:S01]  /*49d20*/  IMAD.MOV.U32 R4, RZ, RZ, R25 ;  /* 0x000000ffff047224 */ /* 0x000fe200078e0019 */
[----:B------:R-:W-:-:S04]  /*49d30*/  ISETP.GT.AND P1, PT, R0, 0x1, PT ;  /* 0x000000010000780c */ /* 0x000fc80003f24270 */
[----:B------:R1:W-:Y:S01]  /*49d40*/  LDGSTS.E [R2+0xf980], [R4.64], P2 ;  /* 0x0f98000004027fae */ /* 0x0003e20009121848 */
[----:B------:R-:W-:Y:S01]  /*49d50*/  IMAD.SHL.U32 R84, R89, 0x4, RZ ;  /* 0x0000000459547824 */ /* 0x000fe200078e00ff */
[----:B-1----:R-:W-:-:S04]  /*49d60*/  SEL R2, RZ, 0x4, !P1 ;  /* 0x00000004ff027807 */ /* 0x002fc80004800000 */
[----:B------:R-:W-:-:S04]  /*49d70*/  SEL R2, R2, RZ, !P0 ;  /* 0x000000ff02027207 */ /* 0x000fc80004000000 */
[----:B------:R-:W-:Y:S02]  /*49d80*/  ISETP.NE.U32.AND P1, PT, R2, RZ, PT ;  /* 0x000000ff0200720c */ /* 0x000fe40003f25070 */
[----:B------:R-:W-:Y:S02]  /*49d90*/  LOP3.LUT R36, R84, 0x20, RZ, 0x3c, !PT ;  /* 0x0000002054247812 */ /* 0x000fe400078e3cff */
[----:B------:R-:W-:-:S04]  /*49da0*/  MOV R2, UR5 ;  /* 0x0000000500027c02 */ /* 0x000fc80008000f00 */
[----:B------:R-:W-:Y:S02]  /*49db0*/  LEA R2, R2, R36, 0x10 ;  /* 0x0000002402027211 */ /* 0x000fe400078e80ff */
[----:B--2---:R-:W-:-:S05]  /*49dc0*/  IADD3 R7, P2, R7, R6, RZ ;  /* 0x0000000607077210 */ /* 0x004fca0007f5e0ff */
[----:B------:R-:W-:Y:S01]  /*49dd0*/  IMAD.X R24, R24, 0x1, R3, P2 ;  /* 0x0000000118187824 */ /* 0x000fe200010e0603 */
[----:B------:R-:W-:Y:S04]  /*49de0*/  STL [R1+0x1ba8], R7 ;  /* 0x001ba80701007387 */ /* 0x000fe80000100800 */
[----:B------:R1:W-:Y:S01]  /*49df0*/  STL [R1+0x1b80], R24 ;  /* 0x001b801801007387 */ /* 0x0003e20000100800 */
[----:B------:R-:W-:-:S03]  /*49e00*/  MOV R5, R24 ;  /* 0x0000001800057202 */ /* 0x000fc60000000f00 */
[----:B------:R-:W2:Y:S01]  /*49e10*/  LDL.LU R27, [R1+0x1af8] ;  /* 0x001af800011b7983 */ /* 0x000ea20000300800 */
[----:B------:R-:W-:-:S03]  /*49e20*/  IMAD.MOV.U32 R4, RZ, RZ, R7 ;  /* 0x000000ffff047224 */ /* 0x000fc600078e0007 */
[----:B------:R-:W2:Y:S04]  /*49e30*/  LDL.LU R25, [R1+0x1b04] ;  /* 0x001b040001197983 */ /* 0x000ea80000300800 */
[----:B-1----:R-:W2:Y:S04]  /*49e40*/  LDL.LU R24, [R1+0x1af0] ;  /* 0x001af00001187983 */ /* 0x002ea80000300800 */
[----:B------:R-:W2:Y:S01]  /*49e50*/  LDL.LU R7, [R1+0x1afc] ;  /* 0x001afc0001077983 */ /* 0x000ea20000300800 */
[----:B------:R-:W-:-:S03]  /*49e60*/  IADD3 R33, P2, R33, R6, RZ ;  /* 0x0000000621217210 */ /* 0x000fc60007f5e0ff */
[----:B------:R1:W-:Y:S02]  /*49e70*/  LDGSTS.E [R2+0x200], [R4.64], P1 ;  /* 0x0020000004027fae */ /* 0x0003e40008921848 */
[----:B------:R-:W-:Y:S01]  /*49e80*/  IMAD.X R34, R34, 0x1, R3, P2 ;  /* 0x0000000122227824 */ /* 0x000fe200010e0603 */
[----:B------:R-:W-:Y:S01]  /*49e90*/  IADD3 R31, P3, R31, R6, RZ ;  /* 0x000000061f1f7210 */ /* 0x000fe20007f7e0ff */
[----:B------:R-:W-:Y:S03]  /*49ea0*/  STL [R1+0x1b84], R33 ;  /* 0x001b842101007387 */ /* 0x000fe60000100800 */
[----:B------:R-:W-:Y:S01]  /*49eb0*/  IADD3.X R32, R32, R3, RZ, P3, !PT ;  /* 0x0000000320207210 */ /* 0x000fe20001ffe4ff */
[----:B------:R1:W-:Y:S02]  /*49ec0*/  STL [R1+0x1b78], R34 ;  /* 0x001b782201007387 */ /* 0x0003e40000100800 */
[----:B-1----:R-:W-:Y:S01]  /*49ed0*/  IMAD.MOV.U32 R4, RZ, RZ, R33 ;  /* 0x000000ffff047224 */ /* 0x002fe200078e0021 */
[----:B------:R-:W-:Y:S01]  /*49ee0*/  MOV R5, R34 ;  /* 0x0000002200057202 */ /* 0x000fe20000000f00 */
[----:B------:R-:W-:Y:S04]  /*49ef0*/  STL [R1+0x1b7c], R31 ;  /* 0x001b7c1f01007387 */ /* 0x000fe80000100800 */
[----:B------:R1:W-:Y:S04]  /*49f00*/  STL [R1+0x1b70], R32 ;  /* 0x001b702001007387 */ /* 0x0003e80000100800 */
[----:B------:R-:W2:Y:S01]  /*49f10*/  LDL.LU R34, [R1+0x1ae8] ;  /* 0x001ae80001227983 */ /* 0x000ea20000300800 */
[----:B------:R-:W-:-:S03]  /*49f20*/  ISETP.GT.AND P2, PT, R0, 0x5, PT ;  /* 0x000000050000780c */ /* 0x000fc60003f44270 */
[----:B------:R1:W-:Y:S04]  /*49f30*/  LDGSTS.E [R2+0x280], [R4.64], P1 ;  /* 0x0028000004027fae */ /* 0x0003e80008921848 */
[----:B------:R-:W2:Y:S01]  /*49f40*/  LDL.LU R33, [R1+0x1af4] ;  /* 0x001af40001217983 */ /* 0x000ea20000300800 */
[----:B-1----:R-:W-:Y:S01]  /*49f50*/  IMAD.MOV.U32 R4, RZ, RZ, R31 ;  /* 0x000000ffff047224 */ /* 0x002fe200078e001f */
[----:B------:R-:W-:Y:S02]  /*49f60*/  MOV R5, R32 ;  /* 0x0000002000057202 */ /* 0x000fe40000000f00 */
[----:B------:R-:W2:Y:S04]  /*49f70*/  LDL.LU R32, [R1+0x1a80] ;  /* 0x001a800001207983 */ /* 0x000ea80000300800 */
[----:B------:R-:W2:Y:S04]  /*49f80*/  LDL.LU R31, [R1+0x1aac] ;  /* 0x001aac00011f7983 */ /* 0x000ea80000300800 */
[----:B------:R1:W-:Y:S02]  /*49f90*/  LDGSTS.E [R2+0x300], [R4.64], P1 ;  /* 0x0030000004027fae */ /* 0x0003e40008921848 */
[----:B-1----:R-:W-:-:S04]  /*49fa0*/  SEL R4, RZ, 0x4, !P2 ;  /* 0x00000004ff047807 */ /* 0x002fc80005000000 */
[----:B------:R-:W-:-:S04]  /*49fb0*/  SEL R4, R4, RZ, !P0 ;  /* 0x000000ff04047207 */ /* 0x000fc80004000000 */
[----:B------:R-:W-:Y:S02]  /*49fc0*/  ISETP.NE.U32.AND P2, PT, R4, RZ, PT ;  /* 0x000000ff0400720c */ /* 0x000fe40003f45070 */
[----:B----4-:R-:W-:-:S05]  /*49fd0*/  IADD3 R29, P3, R29, R6, RZ ;  /* 0x000000061d1d7210 */ /* 0x010fca0007f7e0ff */
[----:B------:R-:W-:Y:S01]  /*49fe0*/  IMAD.X R30, R30, 0x1, R3, P3 ;  /* 0x000000011e1e7824 */ /* 0x000fe200018e0603 */
[----:B------:R-:W-:Y:S01]  /*49ff0*/  STL [R1+0x1b74], R29 ;  /* 0x001b741d01007387 */ /* 0x000fe20000100800 */
[----:B------:R-:W-:-:S03]  /*4a000*/  IMAD.MOV.U32 R4, RZ, RZ, R29 ;  /* 0x000000ffff047224 */ /* 0x000fc600078e001d */
[----:B------:R1:W-:Y:S01]  /*4a010*/  STL [R1+0x1b68], R30 ;  /* 0x001b681e01007387 */ /* 0x0003e20000100800 */
[----:B------:R-:W-:-:S05]  /*4a020*/  MOV R5, R30 ;  /* 0x0000001e00057202 */ /* 0x000fca0000000f00 */
[----:B------:R4:W-:Y:S01]  /*4a030*/  LDGSTS.E [R2+0x380], [R4.64], P1 ;  /* 0x0038000004027fae */ /* 0x0009e20008921848 */
[----:B---3--:R-:W-:-:S04]  /*4a040*/  IADD3 R26, P4, R26, R6, RZ ;  /* 0x000000061a1a7210 */ /* 0x008fc80007f9e0ff */
[----:B------:R-:W-:Y:S01]  /*4a050*/  IADD3.X R28, R28, R3, RZ, P4, !PT ;  /* 0x000000031c1c7210 */ /* 0x000fe200027fe4ff */
[----:B------:R-:W-:Y:S04]  /*4a060*/  STL [R1+0x1b2c], R26 ;  /* 0x001b2c1a01007387 */ /* 0x000fe80000100800 */
[----:B------:R3:W-:Y:S01]  /*4a070*/  STL [R1+0x1b00], R28 ;  /* 0x001b001c01007387 */ /* 0x0007e20000100800 */
[----:B----4-:R-:W-:-:S03]  /*4a080*/  MOV R5, R28 ;  /* 0x0000001c00057202 */ /* 0x010fc60000000f00 */
[----:B-1----:R-:W4:Y:S01]  /*4a090*/  LDL.LU R30, [R1+0x1a78] ;  /* 0x001a7800011e7983 */ /* 0x002f220000300800 */
[----:B------:R-:W-:-:S03]  /*4a0a0*/  IMAD.MOV.U32 R4, RZ, RZ, R26 ;  /* 0x000000ffff047224 */ /* 0x000fc600078e001a */
[----:B------:R-:W4:Y:S04]  /*4a0b0*/  LDL.LU R29, [R1+0x1a84] ;  /* 0x001a8400011d7983 */ /* 0x000f280000300800 */
[----:B---3--:R-:W4:Y:S04]  /*4a0c0*/  LDL.LU R28, [R1+0x1a70] ;  /* 0x001a7000011c7983 */ /* 0x008f280000300800 */
[----:B------:R-:W4:Y:S04]  /*4a0d0*/  LDL.LU R26, [R1+0x1a7c] ;  /* 0x001a7c00011a7983 */ /* 0x000f280000300800 */
[----:B------:R1:W-:Y:S01]  /*4a0e0*/  LDGSTS.E [R2+0xa00], [R4.64], P2 ;  /* 0x00a0000004027fae */ /* 0x0003e20009121848 */
[----:B--2---:R-:W-:-:S05]  /*4a0f0*/  IADD3 R25, P1, R25, R6, RZ ;  /* 0x0000000619197210 */ /* 0x004fca0007f3e0ff */
[----:B------:R-:W-:Y:S01]  /*4a100*/  IMAD.X R27, R27, 0x1, R3, P1 ;  /* 0x000000011b1b7824 */ /* 0x000fe200008e0603 */
[----:B------:R-:W-:Y:S01]  /*4a110*/  IADD3 R7, P3, R7, R6, RZ ;  /* 0x0000000607077210 */ /* 0x000fe20007f7e0ff */
[----:B------:R-:W-:Y:S01]  /*4a120*/  STL [R1+0x1b04], R25 ;  /* 0x001b041901007387 */ /* 0x000fe20000100800 */
[----:B-1----:R-:W-:Y:S02]  /*4a130*/  IMAD.MOV.U32 R4, RZ, RZ, R25 ;  /* 0x000000ffff047224 */ /* 0x002fe400078e0019 */
[----:B------:R-:W-:Y:S01]  /*4a140*/  IADD3.X R24, R24, R3, RZ, P3, !PT ;  /* 0x0000000318187210 */ /* 0x000fe20001ffe4ff */
[----:B------:R1:W-:Y:S01]  /*4a150*/  STL [R1+0x1af8], R27 ;  /* 0x001af81b01007387 */ /* 0x0003e20000100800 */
[----:B------:R-:W-:-:S03]  /*4a160*/  MOV R5, R27 ;  /* 0x0000001b00057202 */ /* 0x000fc60000000f00 */
[----:B------:R-:W-:Y:S04]  /*4a170*/  STL [R1+0x1afc], R7 ;  /* 0x001afc0701007387 */ /* 0x000fe80000100800 */
[----:B------:R2:W-:Y:S04]  /*4a180*/  STL [R1+0x1af0], R24 ;  /* 0x001af01801007387 */ /* 0x0005e80000100800 */
[----:B-1----:R-:W3:Y:S01]  /*4a190*/  LDL.LU R27, [R1+0x1a68] ;  /* 0x001a6800011b7983 */ /* 0x002ee20000300800 */
[----:B------:R-:W-:-:S03]  /*4a1a0*/  ISETP.GT.AND P1, PT, R0, 0x9, PT ;  /* 0x000000090000780c */ /* 0x000fc60003f24270 */
[----:B------:R1:W-:Y:S04]  /*4a1b0*/  LDGSTS.E [R2+0xa80], [R4.64], P2 ;  /* 0x00a8000004027fae */ /* 0x0003e80009121848 */
[----:B------:R-:W3:Y:S01]  /*4a1c0*/  LDL.LU R25, [R1+0x1a74] ;  /* 0x001a740001197983 */ /* 0x000ee20000300800 */
[----:B-1----:R-:W-:Y:S01]  /*4a1d0*/  IMAD.MOV.U32 R4, RZ, RZ, R7 ;  /* 0x000000ffff047224 */ /* 0x002fe200078e0007 */
[----:B------:R-:W-:Y:S02]  /*4a1e0*/  MOV R5, R24 ;  /* 0x0000001800057202 */ /* 0x000fe40000000f00 */
[----:B--2---:R-:W2:Y:S01]  /*4a1f0*/  LDL.LU R24, [R1+0x1a00] ;  /* 0x001a000001187983 */ /* 0x004ea20000300800 */
[----:B------:R-:W-:-:S03]  /*4a200*/  IADD3 R33, P3, R33, R6, RZ ;  /* 0x0000000621217210 */ /* 0x000fc60007f7e0ff */
[----:B------:R-:W2:Y:S04]  /*4a210*/  LDL.LU R7, [R1+0x1a2c] ;  /* 0x001a2c0001077983 */ /* 0x000ea80000300800 */
[----:B------:R1:W-:Y:S01]  /*4a220*/  LDGSTS.E [R2+0xb00], [R4.64], P2 ;  /* 0x00b0000004027fae */ /* 0x0003e20009121848 */
[----:B------:R-:W-:Y:S01]  /*4a230*/  IMAD.X R34, R34, 0x1, R3, P3 ;  /* 0x0000000122227824 */ /* 0x000fe200018e0603 */
[----:B------:R-:W-:Y:S02]  /*4a240*/  IADD3 R31, P4, R31, R6, RZ ;  /* 0x000000061f1f7210 */ /* 0x000fe40007f9e0ff */
[----:B-1----:R-:W-:Y:S02]  /*4a250*/  SEL R4, RZ, 0x4, !P1 ;  /* 0x00000004ff047807 */ /* 0x002fe40004800000 */
[----:B------:R-:W-:-:S02]  /*4a260*/  IADD3.X R32, R32, R3, RZ, P4, !PT ;  /* 0x0000000320207210 */ /* 0x000fc400027fe4ff */
[----:B------:R-:W-:Y:S01]  /*4a270*/  SEL R4, R4, RZ, !P0 ;  /* 0x000000ff04047207 */ /* 0x000fe20004000000 */
[----:B------:R-:W-:Y:S01]  /*4a280*/  STL [R1+0x1af4], R33 ;  /* 0x001af42101007387 */ /* 0x000fe20000100800 */
[----:B------:R-:W-:Y:S02]  /*4a290*/  MOV R5, R34 ;  /* 0x0000002200057202 */ /* 0x000fe40000000f00 */
[----:B------:R-:W-:Y:S01]  /*4a2a0*/  ISETP.NE.U32.AND P1, PT, R4, RZ, PT ;  /* 0x000000ff0400720c */ /* 0x000fe20003f25070 */
[----:B------:R1:W-:Y:S01]  /*4a2b0*/  STL [R1+0x1ae8], R34 ;  /* 0x001ae82201007387 */ /* 0x0003e20000100800 */
[----:B------:R-:W-:-:S03]  /*4a2c0*/  IMAD.MOV.U32 R4, RZ, RZ, R33 ;  /* 0x000000ffff047224 */ /* 0x000fc600078e0021 */
[----:B------:R-:W-:Y:S04]  /*4a2d0*/  STL [R1+0x1aac], R31 ;  /* 0x001aac1f01007387 */ /* 0x000fe80000100800 */
[----:B------:R1:W-:Y:S04]  /*4a2e0*/  STL [R1+0x1a80], R32 ;  /* 0x001a802001007387 */ /* 0x0003e80000100800 */
[----:B-1----:R-:W2:Y:S04]  /*4a2f0*/  LDL.LU R34, [R1+0x19f8] ;  /* 0x0019f80001227983 */ /* 0x002ea80000300800 */
[----:B------:R-:W2:Y:S04]  /*4a300*/  LDL.LU R33, [R1+0x1a04] ;  /* 0x001a040001217983 */ /* 0x000ea80000300800 */
[----:B------:R1:W-:Y:S02]  /*4a310*/  LDGSTS.E [R2+0xb80], [R4.64], P2 ;  /* 0x00b8000004027fae */ /* 0x0003e40009121848 */
[----:B-1----:R-:W-:Y:S01]  /*4a320*/  MOV R5, R32 ;  /* 0x0000002000057202 */ /* 0x002fe20000000f00 */
[----:B------:R-:W-:Y:S01]  /*4a330*/  IMAD.MOV.U32 R4, RZ, RZ, R31 ;  /* 0x000000ffff047224 */ /* 0x000fe200078e001f */
[----:B------:R-:W2:Y:S04]  /*4a340*/  LDL.LU R32, [R1+0x19f0] ;  /* 0x0019f00001207983 */ /* 0x000ea80000300800 */
[----:B------:R-:W2:Y:S04]  /*4a350*/  LDL.LU R31, [R1+0x19fc] ;  /* 0x0019fc00011f7983 */ /* 0x000ea80000300800 */
[----:B------:R1:W-:Y:S01]  /*4a360*/  LDGSTS.E [R2+0x1200], [R4.64], P1 ;  /* 0x0120000004027fae */ /* 0x0003e20008921848 */
[----:B----4-:R-:W-:-:S05]  /*4a370*/  IADD3 R29, P2, R29, R6, RZ ;  /* 0x000000061d1d7210 */ /* 0x010fca0007f5e0ff */
        /* <DEDUP_REMOVED lines=9> */
[----:B-1----:R-:W2:Y:S04]  /*4a410*/  LDL.LU R30, [R1+0x19e8] ;  /* 0x0019e800011e7983 */ /* 0x002ea80000300800 */
[----:B------:R1:W-:Y:S04]  /*4a420*/  LDGSTS.E [R2+0x1280], [R4.64], P1 ;  /* 0x0128000004027fae */ /* 0x0003e80008921848 */
[----:B------:R-:W2:Y:S01]  /*4a430*/  LDL.LU R29, [R1+0x19f4] ;  /* 0x0019f400011d7983 */ /* 0x000ea20000300800 */
[----:B-1----:R-:W-:Y:S01]  /*4a440*/  MOV R5, R28 ;  /* 0x0000001c00057202 */ /* 0x002fe20000000f00 */
[----:B------:R-:W-:-:S02]  /*4a450*/  IMAD.MOV.U32 R4, RZ, RZ, R26 ;  /* 0x000000ffff047224 */ /* 0x000fc400078e001a */
[----:B----4-:R-:W4:Y:S04]  /*4a460*/  LDL.LU R28, [R1+0x1980] ;  /* 0x00198000011c7983 */ /* 0x010f280000300800 */
[----:B------:R-:W4:Y:S01]  /*4a470*/  LDL.LU R26, [R1+0x19ac] ;  /* 0x0019ac00011a7983 */ /* 0x000f220000300800 */
[----:B------:R-:W-:-:S03]  /*4a480*/  ISETP.GT.AND P2, PT, R0, 0xd, PT ;  /* 0x0000000d0000780c */ /* 0x000fc60003f44270 */
[----:B------:R1:W-:Y:S02]  /*4a490*/  LDGSTS.E [R2+0x1300], [R4.64], P1 ;  /* 0x0130000004027fae */ /* 0x0003e40008921848 */
[----:B-1----:R-:W-:-:S04]  /*4a4a0*/  SEL R4, RZ, 0x4, !P2 ;  /* 0x00000004ff047807 */ /* 0x002fc80005000000 */
[----:B------:R-:W-:-:S04]  /*4a4b0*/  SEL R4, R4, RZ, !P0 ;  /* 0x000000ff04047207 */ /* 0x000fc80004000000 */
[----:B------:R-:W-:Y:S02]  /*4a4c0*/  ISETP.NE.U32.AND P2, PT, R4, RZ, PT ;  /* 0x000000ff0400720c */ /* 0x000fe40003f45070 */
[----:B---3--:R-:W-:-:S05]  /*4a4d0*/  IADD3 R25, P3, R25, R6, RZ ;  /* 0x0000000619197210 */ /* 0x008fca0007f7e0ff */
[----:B------:R-:W-:Y:S01]  /*4a4e0*/  IMAD.X R27, R27, 0x1, R3, P3 ;  /* 0x000000011b1b7824 */ /* 0x000fe200018e0603 */
[----:B------:R-:W-:Y:S01]  /*4a4f0*/  STL [R1+0x1a74], R25 ;  /* 0x001a741901007387 */ /* 0x000fe20000100800 */
[----:B------:R-:W-:Y:S01]  /*4a500*/  IMAD.MOV.U32 R4, RZ, RZ, R25 ;  /* 0x000000ffff047224 */ /* 0x000fe200078e0019 */
[----:B--2---:R-:W-:Y:S02]  /*4a510*/  IADD3 R7, P4, R7, R6, RZ ;  /* 0x0000000607077210 */ /* 0x004fe40007f9e0ff */
[----:B------:R1:W-:Y:S02]  /*4a520*/  STL [R1+0x1a68], R27 ;  /* 0x001a681b01007387 */ /* 0x0003e40000100800 */
[----:B------:R-:W-:Y:S02]  /*4a530*/  IADD3.X R24, R24, R3, RZ, P4, !PT ;  /* 0x0000000318187210 */ /* 0x000fe400027fe4ff */
[----:B------:R-:W-:Y:S01]  /*4a540*/  STL [R1+0x1a2c], R7 ;  /* 0x001a2c0701007387 */ /* 0x000fe20000100800 */
[----:B------:R-:W-:-:S03]  /*4a550*/  MOV R5, R27 ;  /* 0x0000001b00057202 */ /* 0x000fc60000000f00 */
[----:B------:R2:W-:Y:S04]  /*4a560*/  STL [R1+0x1a00], R24 ;  /* 0x001a001801007387 */ /* 0x0005e80000100800 */
[----:B-1----:R-:W3:Y:S04]  /*4a570*/  LDL.LU R27, [R1+0x1978] ;  /* 0x00197800011b7983 */ /* 0x002ee80000300800 */
[----:B------:R-:W3:Y:S04]  /*4a580*/  LDL.LU R25, [R1+0x1984] ;  /* 0x0019840001197983 */ /* 0x000ee80000300800 */
[----:B------:R1:W-:Y:S02]  /*4a590*/  LDGSTS.E [R2+0x1380], [R4.64], P1 ;  /* 0x0138000004027fae */ /* 0x0003e40008921848 */
[----:B-1----:R-:W-:Y:S01]  /*4a5a0*/  MOV R5, R24 ;  /* 0x0000001800057202 */ /* 0x002fe20000000f00 */
[----:B------:R-:W-:Y:S01]  /*4a5b0*/  IMAD.MOV.U32 R4, RZ, RZ, R7 ;  /* 0x000000ffff047224 */ /* 0x000fe200078e0007 */
[----:B--2---:R-:W3:Y:S04]  /*4a5c0*/  LDL.LU R24, [R1+0x1970] ;  /* 0x0019700001187983 */ /* 0x004ee80000300800 */
[----:B------:R-:W3:Y:S01]  /*4a5d0*/  LDL.LU R7, [R1+0x197c] ;  /* 0x00197c0001077983 */ /* 0x000ee20000300800 */
[----:B------:R-:W-:-:S03]  /*4a5e0*/  IADD3 R33, P1, R33, R6, RZ ;  /* 0x0000000621217210 */ /* 0x000fc60007f3e0ff */
[----:B------:R1:W-:Y:S02]  /*4a5f0*/  LDGSTS.E [R2+0x1a00], [R4.64], P2 ;  /* 0x01a0000004027fae */ /* 0x0003e40009121848 */
[----:B------:R-:W-:Y:S02]  /*4a600*/  IMAD.X R34, R34, 0x1, R3, P1 ;  /* 0x0000000122227824 */ /* 0x000fe400008e0603 */
[----:B------:R-:W-:Y:S04]  /*4a610*/  STL [R1+0x1a04], R33 ;  /* 0x001a042101007387 */ /* 0x000fe80000100800 */
[----:B------:R1:W-:Y:S02]  /*4a620*/  STL [R1+0x19f8], R34 ;  /* 0x0019f82201007387 */ /* 0x0003e40000100800 */
[----:B-1----:R-:W-:Y:S01]  /*4a630*/  IMAD.MOV.U32 R4, RZ, RZ, R33 ;  /* 0x000000ffff047224 */ /* 0x002fe200078e0021 */
[----:B------:R-:W-:-:S02]  /*4a640*/  MOV R5, R34 ;  /* 0x0000002200057202 */ /* 0x000fc40000000f00 */
[----:B------:R-:W-:-:S03]  /*4a650*/  IADD3 R31, P3, R31, R6, RZ ;  /* 0x000000061f1f7210 */ /* 0x000fc60007f7e0ff */
[----:B------:R1:W-:Y:S01]  /*4a660*/  LDGSTS.E [R2+0x1a80], [R4.64], P2 ;  /* 0x01a8000004027fae */ /* 0x0003e20009121848 */
[----:B------:R-:W-:-:S03]  /*4a670*/  IADD3.X R32, R32, R3, RZ, P3, !PT ;  /* 0x0000000320207210 */ /* 0x000fc60001ffe4ff */
[----:B------:R-:W-:Y:S04]  /*4a680*/  STL [R1+0x19fc], R31 ;  /* 0x0019fc1f01007387 */ /* 0x000fe80000100800 */
[----:B------:R1:W-:Y:S04]  /*4a690*/  STL [R1+0x19f0], R32 ;  /* 0x0019f02001007387 */ /* 0x0003e80000100800 */
[----:B------:R-:W3:Y:S01]  /*4a6a0*/  LDL.LU R34, [R1+0x1968] ;  /* 0x0019680001227983 */ /* 0x000ee20000300800 */
[----:B-1----:R-:W-:Y:S01]  /*4a6b0*/  IMAD.MOV.U32 R4, RZ, RZ, R31 ;  /* 0x000000ffff047224 */ /* 0x002fe200078e001f */
[----:B------:R-:W-:-:S02]  /*4a6c0*/  MOV R5, R32 ;  /* 0x0000002000057202 */ /* 0x000fc40000000f00 */
[----:B------:R-:W3:Y:S01]  /*4a6d0*/  LDL.LU R33, [R1+0x1974] ;  /* 0x0019740001217983 */ /* 0x000ee20000300800 */
[----:B------:R-:W-:-:S03]  /*4a6e0*/  ISETP.GT.AND P1, PT, R0, 0x11, PT ;  /* 0x000000110000780c */ /* 0x000fc60003f24270 */
[----:B------:R-:W3:Y:S04]  /*4a6f0*/  LDL.LU R32, [R1+0x190c] ;  /* 0x00190c0001207983 */ /* 0x000ee80000300800 */
[----:B------:R-:W3:Y:S04]  /*4a700*/  LDL.LU R31, [R1+0x1910] ;  /* 0x00191000011f7983 */ /* 0x000ee80000300800 */
[----:B------:R1:W-:Y:S02]  /*4a710*/  LDGSTS.E [R2+0x1b00], [R4.64], P2 ;  /* 0x01b0000004027fae */ /* 0x0003e40009121848 */
[----:B-1----:R-:W-:-:S04]  /*4a720*/  SEL R4, RZ, 0x4, !P1 ;  /* 0x00000004ff047807 */ /* 0x002fc80004800000 */
[----:B------:R-:W-:-:S04]  /*4a730*/  SEL R4, R4, RZ, !P0 ;  /* 0x000000ff04047207 */ /* 0x000fc80004000000 */
[----:B------:R-:W-:Y:S02]  /*4a740*/  ISETP.NE.U32.AND P1, PT, R4, RZ, PT ;  /* 0x000000ff0400720c */ /* 0x000fe40003f25070 */
[----:B------:R-:W-:-:S05]  /*4a750*/  IADD3 R29, P3, R29, R6, RZ ;  /* 0x000000061d1d7210 */ /* 0x000fca0007f7e0ff */
[----:B------:R-:W-:Y:S01]  /*4a760*/  IMAD.X R30, R30, 0x1, R3, P3 ;  /* 0x000000011e1e7824 */ /* 0x000fe200018e0603 */
[----:B------:R-:W-:Y:S01]  /*4a770*/  STL [R1+0x19f4], R29 ;  /* 0x0019f41d01007387 */ /* 0x000fe20000100800 */
[----:B------:R-:W-:Y:S01]  /*4a780*/  IMAD.MOV.U32 R4, RZ, RZ, R29 ;  /* 0x000000ffff047224 */ /* 0x000fe200078e001d */
[----:B----4-:R-:W-:Y:S02]  /*4a790*/  IADD3 R26, P4, R26, R6, RZ ;  /* 0x000000061a1a7210 */ /* 0x010fe40007f9e0ff */
[----:B------:R1:W-:Y:S02]  /*4a7a0*/  STL [R1+0x19e8], R30 ;  /* 0x0019e81e01007387 */ /* 0x0003e40000100800 */
[----:B------:R-:W-:Y:S02]  /*4a7b0*/  IADD3.X R28, R28, R3, RZ, P4, !PT ;  /* 0x000000031c1c7210 */ /* 0x000fe400027fe4ff */
[----:B------:R-:W-:Y:S01]  /*4a7c0*/  STL [R1+0x19ac], R26 ;  /* 0x0019ac1a01007387 */ /* 0x000fe20000100800 */
[----:B------:R-:W-:-:S03]  /*4a7d0*/  MOV R5, R30 ;  /* 0x0000001e00057202 */ /* 0x000fc60000000f00 */
[----:B------:R4:W-:Y:S04]  /*4a7e0*/  STL [R1+0x1980], R28 ;  /* 0x0019801c01007387 */ /* 0x0009e80000100800 */
[----:B-1----:R-:W2:Y:S04]  /*4a7f0*/  LDL.LU R30, [R1+0x1914] ;  /* 0x00191400011e7983 */ /* 0x002ea80000300800 */
[----:B------:R-:W2:Y:S04]  /*4a800*/  LDL.LU R29, [R1+0x1918] ;  /* 0x00191800011d7983 */ /* 0x000ea80000300800 */
[----:B------:R1:W-:Y:S02]  /*4a810*/  LDGSTS.E [R2+0x1b80], [R4.64], P2 ;  /* 0x01b8000004027fae */ /* 0x0003e40009121848 */
[----:B-1----:R-:W-:Y:S01]  /*4a820*/  MOV R5, R28 ;  /* 0x0000001c00057202 */ /* 0x002fe20000000f00 */
[----:B------:R-:W-:Y:S01]  /*4a830*/  IMAD.MOV.U32 R4, RZ, RZ, R26 ;  /* 0x000000ffff047224 */ /* 0x000fe200078e001a */
[----:B----4-:R-:W2:Y:S04]  /*4a840*/  LDL.LU R28, [R1+0x191c] ;  /* 0x00191c00011c7983 */ /* 0x010ea80000300800 */
[----:B------:R-:W2:Y:S04]  /*4a850*/  LDL.LU R26, [R1+0x1920] ;  /* 0x00192000011a7983 */ /* 0x000ea80000300800 */
[----:B------:R1:W-:Y:S01]  /*4a860*/  LDGSTS.E [R2+0x2200], [R4.64], P1 ;  /* 0x0220000004027fae */ /* 0x0003e20008921848 */
[----:B---3--:R-:W-:-:S05]  /*4a870*/  IADD3 R25, P2, R25, R6, RZ ;  /* 0x0000000619197210 */ /* 0x008fca0007f5e0ff */
[----:B------:R-:W-:Y:S01]  /*4a880*/  IMAD.X R27, R27, 0x1, R3, P2 ;  /* 0x000000011b1b7824 */ /* 0x000fe200010e0603 */
[----:B------:R-:W-:Y:S01]  /*4a890*/  STL [R1+0x1984], R25 ;  /* 0x0019841901007387 */ /* 0x000fe20000100800 */
[----:B-1----:R-:W-:-:S03]  /*4a8a0*/  IMAD.MOV.U32 R4, RZ, RZ, R25 ;  /* 0x000000ffff047224 */ /* 0x002fc600078e0019 */
[----:B------:R-:W-:Y:S01]  /*4a8b0*/  MOV R5, R27 ;  /* 0x0000001b00057202 */ /* 0x000fe20000000f00 */
[----:B------:R1:W-:Y:S01]  /*4a8c0*/  STL [R1+0x1978], R27 ;  /* 0x0019781b01007387 */ /* 0x0003e20000100800 */
[----:B------:R-:W-:-:S03]  /*4a8d0*/  IADD3 R7, P3, R7, R6, RZ ;  /* 0x0000000607077210 */ /* 0x000fc60007f7e0ff */
[----:B------:R3:W-:Y:S01]  /*4a8e0*/  LDGSTS.E [R2+0x2280], [R4.64], P1 ;  /* 0x0228000004027fae */ /* 0x0007e20008921848 */
[----:B------:R-:W-:-:S03]  /*4a8f0*/  IADD3.X R24, R24, R3, RZ, P3, !PT ;  /* 0x0000000318187210 */ /* 0x000fc60001ffe4ff */
[----:B------:R-:W-:Y:S04]  /*4a900*/  STL [R1+0x197c], R7 ;  /* 0x00197c0701007387 */ /* 0x000fe80000100800 */
[----:B------:R3:W-:Y:S04]  /*4a910*/  STL [R1+0x1970], R24 ;  /* 0x0019701801007387 */ /* 0x0007e80000100800 */
[----:B-1----:R-:W4:Y:S01]  /*4a920*/  LDL.LU R27, [R1+0x1924] ;  /* 0x00192400011b7983 */ /* 0x002f220000300800 */
[----:B---3--:R-:W-:Y:S01]  /*4a930*/  IMAD.MOV.U32 R4, RZ, RZ, R7 ;  /* 0x000000ffff047224 */ /* 0x008fe200078e0007 */
[----:B------:R-:W-:-:S02]  /*4a940*/  MOV R5, R24 ;  /* 0x0000001800057202 */ /* 0x000fc40000000f00 */
[----:B------:R-:W3:Y:S01]  /*4a950*/  LDL.LU R25, [R1+0x1928] ;  /* 0x0019280001197983 */ /* 0x000ee20000300800 */
[----:B------:R-:W-:-:S03]  /*4a960*/  ISETP.GT.AND P2, PT, R0, 0x15, PT ;  /* 0x000000150000780c */ /* 0x000fc60003f44270 */
[----:B------:R-:W4:Y:S04]  /*4a970*/  LDL.LU R24, [R1+0x188c] ;  /* 0x00188c0001187983 */ /* 0x000f280000300800 */
[----:B------:R-:W4:Y:S04]  /*4a980*/  LDL.LU R7, [R1+0x1890] ;  /* 0x0018900001077983 */ /* 0x000f280000300800 */
[----:B------:R1:W-:Y:S01]  /*4a990*/  LDGSTS.E [R2+0x2300], [R4.64], P1 ;  /* 0x0230000004027fae */ /* 0x0003e20008921848 */
[----:B------:R-:W-:Y:S02]  /*4a9a0*/  IADD3 R33, P3, R33, R6, RZ ;  /* 0x0000000621217210 */ /* 0x000fe40007f7e0ff */
[----:B-1----:R-:W-:-:S03]  /*4a9b0*/  SEL R4, RZ, 0x4, !P2 ;  /* 0x00000004ff047807 */ /* 0x002fc60005000000 */
[----:B------:R-:W-:Y:S01]  /*4a9c0*/  IMAD.X R34, R34, 0x1, R3, P3 ;  /* 0x0000000122227824 */ /* 0x000fe200018e0603 */
[----:B------:R-:W-:Y:S02]  /*4a9d0*/  SEL R4, R4, RZ, !P0 ;  /* 0x000000ff04047207 */ /* 0x000fe40004000000 */
[----:B------:R-:W-:Y:S01]  /*4a9e0*/  IADD3 R31, P4, R31, R6, RZ ;  /* 0x000000061f1f7210 */ /* 0x000fe20007f9e0ff */
[----:B------:R-:W-:Y:S01]  /*4a9f0*/  STL [R1+0x1974], R33 ;  /* 0x0019742101007387 */ /* 0x000fe20000100800 */
[----:B------:R-:W-:Y:S02]  /*4aa00*/  ISETP.NE.U32.AND P2, PT, R4, RZ, PT ;  /* 0x000000ff0400720c */ /* 0x000fe40003f45070 */
[----:B------:R-:W-:Y:S01]  /*4aa10*/  IADD3.X R32, R32, R3, RZ, P4, !PT ;  /* 0x0000000320207210 */ /* 0x000fe200027fe4ff */
[----:B------:R1:W-:Y:S01]  /*4aa20*/  STL [R1+0x1968], R34 ;  /* 0x0019682201007387 */ /* 0x0003e20000100800 */
[----:B------:R-:W-:Y:S01]  /*4aa30*/  IMAD.MOV.U32 R4, RZ, RZ, R33 ;  /* 0x000000ffff047224 */ /* 0x000fe200078e0021 */
[----:B------:R-:W-:-:S02]  /*4aa40*/  MOV R5, R34 ;  /* 0x0000002200057202 */ /* 0x000fc40000000f00 */
[----:B------:R-:W-:Y:S04]  /*4aa50*/  STL [R1+0x1910], R31 ;  /* 0x0019101f01007387 */ /* 0x000fe80000100800 */
[----:B------:R1:W-:Y:S04]  /*4aa60*/  STL [R1+0x190c], R32 ;  /* 0x00190c2001007387 */ /* 0x0003e80000100800 */
[----:B-1----:R-:W4:Y:S04]  /*4aa70*/  LDL.LU R34, [R1+0x1894] ;  /* 0x0018940001227983 */ /* 0x002f280000300800 */
[----:B------:R-:W4:Y:S04]  /*4aa80*/  LDL.LU R33, [R1+0x1898] ;  /* 0x0018980001217983 */ /* 0x000f280000300800 */
[----:B------:R1:W-:Y:S02]  /*4aa90*/  LDGSTS.E [R2+0x2380], [R4.64], P1 ;  /* 0x0238000004027fae */ /* 0x0003e40008921848 */
[----:B-1----:R-:W-:Y:S01]  /*4aaa0*/  MOV R5, R32 ;  /* 0x0000002000057202 */ /* 0x002fe20000000f00 */
[----:B------:R-:W-:Y:S01]  /*4aab0*/  IMAD.MOV.U32 R4, RZ, RZ, R31 ;  /* 0x000000ffff047224 */ /* 0x000fe200078e001f */
[----:B------:R-:W4:Y:S04]  /*4aac0*/  LDL.LU R32, [R1+0x189c] ;  /* 0x00189c0001207983 */ /* 0x000f280000300800 */
[----:B------:R-:W4:Y:S04]  /*4aad0*/  LDL.LU R31, [R1+0x18a0] ;  /* 0x0018a000011f7983 */ /* 0x000f280000300800 */
[----:B------:R1:W-:Y:S01]  /*4aae0*/  LDGSTS.E [R2+0x2a00], [R4.64], P2 ;  /* 0x02a0000004027fae */ /* 0x0003e20009121848 */
[----:B--2---:R-:W-:-:S05]  /*4aaf0*/  IADD3 R29, P1, R29, R6, RZ ;  /* 0x000000061d1d7210 */ /* 0x004fca0007f3e0ff */
[----:B------:R-:W-:Y:S01]  /*4ab00*/  IMAD.X R30, R30, 0x1, R3, P1 ;  /* 0x000000011e1e7824 */ /* 0x000fe200008e0603 */
[----:B------:R-:W-:Y:S01]  /*4ab10*/  STL [R1+0x1918], R29 ;  /* 0x0019181d01007387 */ /* 0x000fe20000100800 */
[----:B-1----:R-:W-:-:S03]  /*4ab20*/  IMAD.MOV.U32 R4, RZ, RZ, R29 ;  /* 0x000000ffff047224 */ /* 0x002fc600078e001d */
[----:B------:R-:W-:Y:S01]  /*4ab30*/  MOV R5, R30 ;  /* 0x0000001e00057202 */ /* 0x000fe20000000f00 */
[----:B------:R1:W-:Y:S04]  /*4ab40*/  STL [R1+0x1914], R30 ;  /* 0x0019141e01007387 */ /* 0x0003e80000100800 */
[----:B------:R2:W-:Y:S01]  /*4ab50*/  LDGSTS.E [R2+0x2a80], [R4.64], P2 ;  /* 0x02a8000004027fae */ /* 0x0005e20009121848 */
[----:B------:R-:W-:-:S04]  /*4ab60*/  IADD3 R26, P3, R26, R6, RZ ;  /* 0x000000061a1a7210 */ /* 0x000fc80007f7e0ff */
[----:B------:R-:W-:Y:S01]  /*4ab70*/  IADD3.X R28, R28, R3, RZ, P3, !PT ;  /* 0x000000031c1c7210 */ /* 0x000fe20001ffe4ff */
[----:B------:R-:W-:Y:S04]  /*4ab80*/  STL [R1+0x1920], R26 ;  /* 0x0019201a01007387 */ /* 0x000fe80000100800 */
[----:B------:R1:W-:Y:S01]  /*4ab90*/  STL [R1+0x191c], R28 ;  /* 0x00191c1c01007387 */ /* 0x0003e20000100800 */
[----:B--2---:R-:W-:-:S03]  /*4aba0*/  MOV R5, R28 ;  /* 0x0000001c00057202 */ /* 0x004fc60000000f00 */
[----:B-1----:R-:W2:Y:S01]  /*4abb0*/  LDL.LU R30, [R1+0x18a4] ;  /* 0x0018a400011e7983 */ /* 0x002ea20000300800 */
[----:B------:R-:W-:-:S03]  /*4abc0*/  IMAD.MOV.U32 R4, RZ, RZ, R26 ;  /* 0x000000ffff047224 */ /* 0x000fc600078e001a */
[----:B------:R-:W2:Y:S04]  /*4abd0*/  LDL.LU R29, [R1+0x18a8] ;  /* 0x0018a800011d7983 */ /* 0x000ea80000300800 */
[----:B------:R-:W2:Y:S04]  /*4abe0*/  LDL.LU R28, [R1+0x180c] ;  /* 0x00180c00011c7983 */ /* 0x000ea80000300800 */
[----:B------:R-:W2:Y:S01]  /*4abf0*/  LDL.LU R26, [R1+0x1810] ;  /* 0x00181000011a7983 */ /* 0x000ea20000300800 */
[----:B------:R-:W-:-:S03]  /*4ac00*/  ISETP.GT.AND P1, PT, R0, 0x19, PT ;  /* 0x000000190000780c */ /* 0x000fc60003f24270 */
[----:B------:R1:W-:Y:S02]  /*4ac10*/  LDGSTS.E [R2+0x2b00], [R4.64], P2 ;  /* 0x02b0000004027fae */ /* 0x0003e40009121848 */
[----:B-1----:R-:W-:-:S04]  /*4ac20*/  SEL R4, RZ, 0x4, !P1 ;  /* 0x00000004ff047807 */ /* 0x002fc80004800000 */
[----:B------:R-:W-:-:S04]  /*4ac30*/  SEL R4, R4, RZ, !P0 ;  /* 0x000000ff04047207 */ /* 0x000fc80004000000 */
[----:B------:R-:W-:Y:S02]  /*4ac40*/  ISETP.NE.U32.AND P1, PT, R4, RZ, PT ;  /* 0x000000ff0400720c */ /* 0x000fe40003f25070 */
[----:B---3--:R-:W-:-:S05]  /*4ac50*/  IADD3 R25, P3, R25, R6, RZ ;  /* 0x0000000619197210 */ /* 0x008fca0007f7e0ff */
[----:B----4-:R-:W-:Y:S01]  /*4ac60*/  IMAD.X R27, R27, 0x1, R3, P3 ;  /* 0x000000011b1b7824 */ /* 0x010fe200018e0603 */
[----:B------:R-:W-:Y:S01]  /*4ac70*/  IADD3 R7, P4, R7, R6, RZ ;  /* 0x0000000607077210 */ /* 0x000fe20007f9e0ff */
[----:B------:R-:W-:Y:S03]  /*4ac80*/  STL [R1+0x1928], R25 ;  /* 0x0019281901007387 */ /* 0x000fe60000100800 */
[----:B------:R-:W-:Y:S01]  /*4ac90*/  IADD3.X R24, R24, R3, RZ, P4, !PT ;  /* 0x0000000318187210 */ /* 0x000fe200027fe4ff */
[----:B------:R1:W-:Y:S01]  /*4aca0*/  STL [R1+0x1924], R27 ;  /* 0x0019241b01007387 */ /* 0x0003e20000100800 */
[----:B------:R-:W-:Y:S01]  /*4acb0*/  IMAD.MOV.U32 R4, RZ, RZ, R25 ;  /* 0x000000ffff047224 */ /* 0x000fe200078e0019 */
[----:B------:R-:W-:Y:S02]  /*4acc0*/  MOV R5, R27 ;  /* 0x0000001b00057202 */ /* 0x000fe40000000f00 */
[----:B------:R-:W-:Y:S04]  /*4acd0*/  STL [R1+0x1890], R7 ;  /* 0x0018900701007387 */ /* 0x000fe80000100800 */
[----:B------:R3:W-:Y:S04]  /*4ace0*/  STL [R1+0x188c], R24 ;  /* 0x00188c1801007387 */ /* 0x0007e80000100800 */
[----:B-1----:R-:W4:Y:S04]  /*4acf0*/  LDL.LU R27, [R1+0x1814] ;  /* 0x00181400011b7983 */ /* 0x002f280000300800 */
[----:B------:R-:W4:Y:S04]  /*4ad00*/  LDL.LU R25, [R1+0x1818] ;  /* 0x0018180001197983 */ /* 0x000f280000300800 */
[----:B------:R1:W-:Y:S02]  /*4ad10*/  LDGSTS.E [R2+0x2b80], [R4.64], P2 ;  /* 0x02b8000004027fae */ /* 0x0003e40009121848 */
[----:B-1----:R-:W-:Y:S01]  /*4ad20*/  MOV R5, R24 ;  /* 0x0000001800057202 */ /* 0x002fe20000000f00 */
[----:B------:R-:W-:Y:S01]  /*4ad30*/  IMAD.MOV.U32 R4, RZ, RZ, R7 ;  /* 0x000000ffff047224 */ /* 0x000fe200078e0007 */
[----:B---3--:R-:W4:Y:S04]  /*4ad40*/  LDL.LU R24, [R1+0x181c] ;  /* 0x00181c0001187983 */ /* 0x008f280000300800 */
[----:B------:R-:W4:Y:S01]  /*4ad50*/  LDL.LU R7, [R1+0x1820] ;  /* 0x0018200001077983 */ /* 0x000f220000300800 */
        /* <DEDUP_REMOVED lines=12> */
[----:B------:R-:W4:Y:S01]  /*4ae20*/  LDL.LU R34, [R1+0x1824] ;  /* 0x0018240001227983 */ /* 0x000f220000300800 */
[----:B-1----:R-:W-:Y:S01]  /*4ae30*/  IMAD.MOV.U32 R4, RZ, RZ, R31 ;  /* 0x000000ffff047224 */ /* 0x002fe200078e001f */
[----:B------:R-:W-:-:S02]  /*4ae40*/  MOV R5, R32 ;  /* 0x0000002000057202 */ /* 0x000fc40000000f00 */
[----:B------:R-:W4:Y:S01]  /*4ae50*/  LDL.LU R33, [R1+0x1828] ;  /* 0x0018280001217983 */ /* 0x000f220000300800 */
[----:B------:R-:W-:-:S03]  /*4ae60*/  ISETP.GT.AND P2, PT, R0, 0x1d, PT ;  /* 0x0000001d0000780c */ /* 0x000fc60003f44270 */
[----:B------:R-:W4:Y:S04]  /*4ae70*/  LDL.LU R32, [R1+0x178c] ;  /* 0x00178c0001207983 */ /* 0x000f280000300800 */
[----:B------:R-:W4:Y:S04]  /*4ae80*/  LDL.LU R31, [R1+0x1790] ;  /* 0x00179000011f7983 */ /* 0x000f280000300800 */
[----:B------:R1:W-:Y:S02]  /*4ae90*/  LDGSTS.E [R2+0x3300], [R4.64], P1 ;  /* 0x0330000004027fae */ /* 0x0003e40008921848 */
[----:B-1----:R-:W-:-:S04]  /*4aea0*/  SEL R4, RZ, 0x4, !P2 ;  /* 0x00000004ff047807 */ /* 0x002fc80005000000 */
[----:B------:R-:W-:-:S04]  /*4aeb0*/  SEL R4, R4, RZ, !P0 ;  /* 0x000000ff04047207 */ /* 0x000fc80004000000 */
[----:B------:R-:W-:Y:S02]  /*4aec0*/  ISETP.NE.U32.AND P2, PT, R4, RZ, PT ;  /* 0x000000ff0400720c */ /* 0x000fe40003f45070 */
[----:B--2---:R-:W-:-:S05]  /*4aed0*/  IADD3 R29, P3, R29, R6, RZ ;  /* 0x000000061d1d7210 */ /* 0x004fca0007f7e0ff */
[----:B------:R-:W-:Y:S01]  /*4aee0*/  IMAD.X R30, R30, 0x1, R3, P3 ;  /* 0x000000011e1e7824 */ /* 0x000fe200018e0603 */
        /* <DEDUP_REMOVED lines=8> */
[----:B-1----:R-:W3:Y:S04]  /*4af70*/  LDL.LU R30, [R1+0x1794] ;  /* 0x00179400011e7983 */ /* 0x002ee80000300800 */
[----:B------:R-:W3:Y:S04]  /*4af80*/  LDL.LU R29, [R1+0x1798] ;  /* 0x00179800011d7983 */ /* 0x000ee80000300800 */
[----:B------:R1:W-:Y:S02]  /*4af90*/  LDGSTS.E [R2+0x3380], [R4.64], P1 ;  /* 0x0338000004027fae */ /* 0x0003e40008921848 */
[----:B-1----:R-:W-:Y:S01]  /*4afa0*/  MOV R5, R28 ;  /* 0x0000001c00057202 */ /* 0x002fe20000000f00 */
[----:B------:R-:W-:Y:S01]  /*4afb0*/  IMAD.MOV.U32 R4, RZ, RZ, R26 ;  /* 0x000000ffff047224 */ /* 0x000fe200078e001a */
[----:B--2---:R-:W3:Y:S04]  /*4afc0*/  LDL.LU R28, [R1+0x179c] ;  /* 0x00179c00011c7983 */ /* 0x004ee80000300800 */
[----:B------:R-:W3:Y:S04]  /*4afd0*/  LDL.LU R26, [R1+0x17a0] ;  /* 0x0017a000011a7983 */ /* 0x000ee80000300800 */
[----:B------:R1:W-:Y:S01]  /*4afe0*/  LDGSTS.E [R2+0x3a00], [R4.64], P2 ;  /* 0x03a0000004027fae */ /* 0x0003e20009121848 */
[----:B----4-:R-:W-:-:S05]  /*4aff0*/  IADD3 R25, P1, R25, R6, RZ ;  /* 0x0000000619197210 */ /* 0x010fca0007f3e0ff */
        /* <DEDUP_REMOVED lines=10> */
[----:B-1----:R-:W2:Y:S01]  /*4b0a0*/  LDL.LU R27, [R1+0x17a4] ;  /* 0x0017a400011b7983 */ /* 0x002ea20000300800 */
[----:B----4-:R-:W-:Y:S01]  /*4b0b0*/  IMAD.MOV.U32 R4, RZ, RZ, R7 ;  /* 0x000000ffff047224 */ /* 0x010fe200078e0007 */
[----:B------:R-:W-:-:S02]  /*4b0c0*/  MOV R5, R24 ;  /* 0x0000001800057202 */ /* 0x000fc40000000f00 */
[----:B------:R-:W4:Y:S01]  /*4b0d0*/  LDL.LU R25, [R1+0x17a8] ;  /* 0x0017a80001197983 */ /* 0x000f220000300800 */
[----:B------:R-:W-:-:S03]  /*4b0e0*/  ISETP.GT.AND P1, PT, R0, 0x21, PT ;  /* 0x000000210000780c */ /* 0x000fc60003f24270 */
[----:B------:R-:W2:Y:S04]  /*4b0f0*/  LDL.LU R24, [R1+0x170c] ;  /* 0x00170c0001187983 */ /* 0x000ea80000300800 */
[----:B------:R-:W2:Y:S04]  /*4b100*/  LDL.LU R7, [R1+0x1710] ;  /* 0x0017100001077983 */ /* 0x000ea80000300800 */
        /* <DEDUP_REMOVED lines=22> */
[----:B---3--:R-:W-:-:S05]  /*4b270*/  IADD3 R29, P2, R29, R6, RZ ;  /* 0x000000061d1d7210 */ /* 0x008fca0007f5e0ff */
        /* <DEDUP_REMOVED lines=10> */
[----:B---3--:R-:W-:-:S03]  /*4b320*/  MOV R5, R28 ;  /* 0x0000001c00057202 */ /* 0x008fc60000000f00 */
[----:B-1----:R-:W3:Y:S01]  /*4b330*/  LDL.LU R30, [R1+0x1724] ;  /* 0x00172400011e7983 */ /* 0x002ee20000300800 */
[----:B------:R-:W-:-:S03]  /*4b340*/  IMAD.MOV.U32 R4, RZ, RZ, R26 ;  /* 0x000000ffff047224 */ /* 0x000fc600078e001a */
[----:B------:R-:W3:Y:S04]  /*4b350*/  LDL.LU R29, [R1+0x1728] ;  /* 0x00172800011d7983 */ /* 0x000ee80000300800 */
[----:B------:R-:W3:Y:S04]  /*4b360*/  LDL.LU R28, [R1+0x166c] ;  /* 0x00166c00011c7983 */ /* 0x000ee80000300800 */
[----:B------:R-:W3:Y:S01]  /*4b370*/  LDL.LU R26, [R1+0x1670] ;  /* 0x00167000011a7983 */ /* 0x000ee20000300800 */
[----:B------:R-:W-:-:S03]  /*4b380*/  ISETP.GT.AND P2, PT, R0, 0x25, PT ;  /* 0x000000250000780c */ /* 0x000fc60003f44270 */
[----:B------:R1:W-:Y:S02]  /*4b390*/  LDGSTS.E [R2+0x4300], [R4.64], P1 ;  /* 0x0430000004027fae */ /* 0x0003e40008921848 */
[----:B-1----:R-:W-:-:S04]  /*4b3a0*/  SEL R4, RZ, 0x4, !P2 ;  /* 0x00000004ff047807 */ /* 0x002fc80005000000 */
[----:B------:R-:W-:-:S04]  /*4b3b0*/  SEL R4, R4, RZ, !P0 ;  /* 0x000000ff04047207 */ /* 0x000fc80004000000 */
[----:B------:R-:W-:Y:S02]  /*4b3c0*/  ISETP.NE.U32.AND P2, PT, R4, RZ, PT ;  /* 0x000000ff0400720c */ /* 0x000fe40003f45070 */
[----:B----4-:R-:W-:-:S05]  /*4b3d0*/  IADD3 R25, P3, R25, R6, RZ ;  /* 0x0000000619197210 */ /* 0x010fca0007f7e0ff */
[----:B--2---:R-:W-:Y:S01]  /*4b3e0*/  IMAD.X R27, R27, 0x1, R3, P3 ;  /* 0x000000011b1b7824 */ /* 0x004fe200018e0603 */
        /* <DEDUP_REMOVED lines=13> */
[----:B--2---:R-:W4:Y:S04]  /*4b4c0*/  LDL.LU R24, [R1+0x167c] ;  /* 0x00167c0001187983 */ /* 0x004f280000300800 */
        /* <DEDUP_REMOVED lines=24> */
[----:B---3--:R-:W-:-:S05]  /*4b650*/  IADD3 R29, P3, R29, R6, RZ ;  /* 0x000000061d1d7210 */ /* 0x008fca0007f7e0ff */
        /* <DEDUP_REMOVED lines=9> */
[----:B-1----:R-:W2:Y:S04]  /*4b6f0*/  LDL.LU R30, [R1+0x15f4] ;  /* 0x0015f400011e7983 */ /* 0x002ea80000300800 */
[----:B------:R-:W2:Y:S04]  /*4b700*/  LDL.LU R29, [R1+0x15f8] ;  /* 0x0015f800011d7983 */ /* 0x000ea80000300800 */
[----:B------:R1:W-:Y:S02]  /*4b710*/  LDGSTS.E [R2+0x4b80], [R4.64], P2 ;  /* 0x04b8000004027fae */ /* 0x0003e40009121848 */
[----:B-1----:R-:W-:Y:S01]  /*4b720*/  MOV R5, R28 ;  /* 0x0000001c00057202 */ /* 0x002fe20000000f00 */
[----:B------:R-:W-:Y:S01]  /*4b730*/  IMAD.MOV.U32 R4, RZ, RZ, R26 ;  /* 0x000000ffff047224 */ /* 0x000fe200078e001a */
[----:B---3--:R-:W2:Y:S04]  /*4b740*/  LDL.LU R28, [R1+0x15fc] ;  /* 0x0015fc00011c7983 */ /* 0x008ea80000300800 */
[----:B------:R-:W2:Y:S04]  /*4b750*/  LDL.LU R26, [R1+0x1600] ;  /* 0x00160000011a7983 */ /* 0x000ea80000300800 */
        /* <DEDUP_REMOVED lines=12> */
[----:B-1----:R-:W3:Y:S01]  /*4b820*/  LDL.LU R27, [R1+0x1604] ;  /* 0x00160400011b7983 */ /* 0x002ee20000300800 */
[----:B----4-:R-:W-:Y:S01]  /*4b830*/  IMAD.MOV.U32 R4, RZ, RZ, R7 ;  /* 0x000000ffff047224 */ /* 0x010fe200078e0007 */
[----:B------:R-:W-:-:S02]  /*4b840*/  MOV R5, R24 ;  /* 0x0000001800057202 */ /* 0x000fc40000000f00 */
[----:B------:R-:W4:Y:S01]  /*4b850*/  LDL.LU R25, [R1+0x1608] ;  /* 0x0016080001197983 */ /* 0x000f220000300800 */
[----:B------:R-:W-:-:S03]  /*4b860*/  ISETP.GT.AND P2, PT, R0, 0x2d, PT ;  /* 0x0000002d0000780c */ /* 0x000fc60003f44270 */
[----:B------:R-:W3:Y:S04]  /*4b870*/  LDL.LU R24, [R1+0x156c] ;  /* 0x00156c0001187983 */ /* 0x000ee80000300800 */
[----:B------:R-:W3:Y:S04]  /*4b880*/  LDL.LU R7, [R1+0x1570] ;  /* 0x0015700001077983 */ /* 0x000ee80000300800 */
        /* <DEDUP_REMOVED lines=14> */
[----:B-1----:R-:W3:Y:S04]  /*4b970*/  LDL.LU R34, [R1+0x1574] ;  /* 0x0015740001227983 */ /* 0x002ee80000300800 */
[----:B------:R-:W3:Y:S04]  /*4b980*/  LDL.LU R33, [R1+0x1578] ;  /* 0x0015780001217983 */ /* 0x000ee80000300800 */
[----:B------:R1:W-:Y:S02]  /*4b990*/  LDGSTS.E [R2+0x5380], [R4.64], P1 ;  /* 0x0538000004027fae */ /* 0x0003e40008921848 */
[----:B-1----:R-:W-:Y:S01]  /*4b9a0*/  MOV R5, R32 ;  /* 0x0000002000057202 */ /* 0x002fe20000000f00 */
[----:B------:R-:W-:Y:S01]  /*4b9b0*/  IMAD.MOV.U32 R4, RZ, RZ, R31 ;  /* 0x000000ffff047224 */ /* 0x000fe200078e001f */
[----:B------:R-:W3:Y:S04]  /*4b9c0*/  LDL.LU R32, [R1+0x157c] ;  /* 0x00157c0001207983 */ /* 0x000ee80000300800 */
[----:B------:R-:W3:Y:S04]  /*4b9d0*/  LDL.LU R31, [R1+0x1580] ;  /* 0x00158000011f7983 */ /* 0x000ee80000300800 */
        /* <DEDUP_REMOVED lines=23> */
[----:B----4-:R-:W-:-:S05]  /*4bb50*/  IADD3 R25, P3, R25, R6, RZ ;  /* 0x0000000619197210 */ /* 0x010fca0007f7e0ff */
[----:B---3--:R-:W-:Y:S01]  /*4bb60*/  IMAD.X R27, R27, 0x1, R3, P3 ;  /* 0x000000011b1b7824 */ /* 0x008fe200018e0603 */
        /* <DEDUP_REMOVED lines=361> */
[----:B------:R-:W-:Y:S01]  /*4d200*/  STL [R1+0x83c], R25 ;  /* 0x00083c1901007387 */ /* 0x000fe20000100800 */
[----:B------:R-:W-:Y:S02]  /*4d210*/  IMAD.MOV.U32 R4, RZ, RZ, R25 ;  /* 0x000000ffff047224 */ /* 0x000fe400078e0019 */
[----:B------:R-:W-:Y:S01]  /*4d220*/  IADD3.X R24, R24, R3, RZ, P4, !PT ;  /* 0x0000000318187210 */ /* 0x000fe200027fe4ff */
[----:B------:R1:W-:Y:S01]  /*4d230*/  STL [R1+0x838], R27 ;  /* 0x0008381b01007387 */ /* 0x0003e20000100800 */
[----:B------:R-:W-:-:S03]  /*4d240*/  MOV R5, R27 ;  /* 0x0000001b00057202 */ /* 0x000fc60000000f00 */
[----:B------:R-:W-:Y:S04]  /*4d250*/  STL [R1+0x8a4], R7 ;  /* 0x0008a40701007387 */ /* 0x000fe80000100800 */
[----:B------:R2:W-:Y:S04]  /*4d260*/  STL [R1+0x8a0], R24 ;  /* 0x0008a01801007387 */ /* 0x0005e80000100800 */
[----:B-1----:R-:W4:Y:S04]  /*4d270*/  LDL.LU R27, [R1+0x928] ;  /* 0x00092800011b7983 */ /* 0x002f280000300800 */
[----:B------:R1:W-:Y:S04]  /*4d280*/  LDGSTS.E [R2+0xa380], [R4.64], P1 ;  /* 0x0a38000004027fae */ /* 0x0003e80008921848 */
[----:B------:R-:W4:Y:S01]  /*4d290*/  LDL.LU R25, [R1+0x92c] ;  /* 0x00092c0001197983 */ /* 0x000f220000300800 */
[----:B-1----:R-:W-:Y:S01]  /*4d2a0*/  MOV R5, R24 ;  /* 0x0000001800057202 */ /* 0x002fe20000000f00 */
[----:B------:R-:W-:-:S02]  /*4d2b0*/  IMAD.MOV.U32 R4, RZ, RZ, R7 ;  /* 0x000000ffff047224 */ /* 0x000fc400078e0007 */
[----:B--2---:R-:W4:Y:S04]  /*4d2c0*/  LDL.LU R24, [R1+0x930] ;  /* 0x0009300001187983 */ /* 0x004f280000300800 */
[----:B------:R-:W4:Y:S04]  /*4d2d0*/  LDL.LU R7, [R1+0x934] ;  /* 0x0009340001077983 */ /* 0x000f280000300800 */
[----:B------:R1:W-:Y:S01]  /*4d2e0*/  LDGSTS.E [R2+0xaa00], [R4.64], P2 ;  /* 0x0aa0000004027fae */ /* 0x0003e20009121848 */
[----:B------:R-:W-:-:S05]  /*4d2f0*/  IADD3 R33, P1, R33, R6, RZ ;  /* 0x0000000621217210 */ /* 0x000fca0007f3e0ff */
        /* <DEDUP_REMOVED lines=11> */
[----:B------:R-:W-:Y:S01]  /*4d3b0*/  IMAD.MOV.U32 R4, RZ, RZ, R31 ;  /* 0x000000ffff047224 */ /* 0x000fe200078e001f */
        /* <DEDUP_REMOVED lines=37> */
[----:B-1----:R-:W3:Y:S04]  /*4d610*/  LDL.LU R27, [R1+0x9b8] ;  /* 0x0009b800011b7983 */ /* 0x002ee80000300800 */
[----:B------:R-:W3:Y:S04]  /*4d620*/  LDL.LU R25, [R1+0x9bc] ;  /* 0x0009bc0001197983 */ /* 0x000ee80000300800 */
[----:B------:R1:W-:Y:S01]  /*4d630*/  LDGSTS.E [R2+0xb280], [R4.64], P1 ;  /* 0x0b28000004027fae */ /* 0x0003e20008921848 */
[----:B------:R-:W-:-:S02]  /*4d640*/  ISETP.GT.AND P2, PT, R0, 0x5d, PT ;  /* 0x0000005d0000780c */ /* 0x000fc40003f44270 */
[----:B-1----:R-:W-:Y:S01]  /*4d650*/  MOV R5, R24 ;  /* 0x0000001800057202 */ /* 0x002fe20000000f00 */
[----:B------:R-:W-:Y:S01]  /*4d660*/  IMAD.MOV.U32 R4, RZ, RZ, R7 ;  /* 0x000000ffff047224 */ /* 0x000fe200078e0007 */
[----:B----4-:R-:W4:Y:S04]  /*4d670*/  LDL.LU R24, [R1+0xa20] ;  /* 0x000a200001187983 */ /* 0x010f280000300800 */
[----:B------:R-:W4:Y:S04]  /*4d680*/  LDL.LU R7, [R1+0xa24] ;  /* 0x000a240001077983 */ /* 0x000f280000300800 */
[----:B------:R1:W-:Y:S01]  /*4d690*/  LDGSTS.E [R2+0xb300], [R4.64], P1 ;  /* 0x0b30000004027fae */ /* 0x0003e20008921848 */
[----:B------:R-:W-:-:S05]  /*4d6a0*/  IADD3 R33, P3, R33, R6, RZ ;  /* 0x0000000621217210 */ /* 0x000fca0007f7e0ff */
[----:B------:R-:W-:Y:S01]  /*4d6b0*/  IMAD.X R34, R34, 0x1, R3, P3 ;  /* 0x0000000122227824 */ /* 0x000fe200018e0603 */
[----:B------:R-:W-:Y:S02]  /*4d6c0*/  IADD3 R31, P4, R31, R6, RZ ;  /* 0x000000061f1f7210 */ /* 0x000fe40007f9e0ff */
[----:B-1----:R-:W-:Y:S02]  /*4d6d0*/  SEL R4, RZ, 0x4, !P2 ;  /* 0x00000004ff047807 */ /* 0x002fe40005000000 */
[----:B------:R-:W-:Y:S01]  /*4d6e0*/  IADD3.X R32, R32, R3, RZ, P4, !PT ;  /* 0x0000000320207210 */ /* 0x000fe200027fe4ff */
[----:B------:R-:W-:Y:S01]  /*4d6f0*/  STL [R1+0x93c], R33 ;  /* 0x00093c2101007387 */ /* 0x000fe20000100800 */
[----:B------:R-:W-:-:S03]  /*4d700*/  SEL R4, R4, RZ, !P0 ;  /* 0x000000ff04047207 */ /* 0x000fc60004000000 */
[----:B------:R1:W-:Y:S01]  /*4d710*/  STL [R1+0x938], R34 ;  /* 0x0009382201007387 */ /* 0x0003e20000100800 */
[----:B------:R-:W-:Y:S01]  /*4d720*/  ISETP.NE.U32.AND P2, PT, R4, RZ, PT ;  /* 0x000000ff0400720c */ /* 0x000fe20003f45070 */
[----:B------:R-:W-:Y:S01]  /*4d730*/  IMAD.MOV.U32 R4, RZ, RZ, R33 ;  /* 0x000000ffff047224 */ /* 0x000fe200078e0021 */
[----:B------:R-:W-:Y:S01]  /*4d740*/  MOV R5, R34 ;  /* 0x0000002200057202 */ /* 0x000fe20000000f00 */
        /* <DEDUP_REMOVED lines=35> */
[----:B------:R-:W-:-:S03]  /*4d980*/  IMAD.MOV.U32 R4, RZ, RZ, R25 ;  /* 0x000000ffff047224 */ /* 0x000fc600078e0019 */
[----:B------:R-:W-:Y:S01]  /*4d990*/  MOV R5, R27 ;  /* 0x0000001b00057202 */ /* 0x000fe20000000f00 */
[----:B------:R1:W-:Y:S04]  /*4d9a0*/  STL [R1+0x9b8], R27 ;  /* 0x0009b81b01007387 */ /* 0x0003e80000100800 */
[----:B------:R3:W-:Y:S01]  /*4d9b0*/  LDGSTS.E [R2+0xbb80], [R4.64], P2 ;  /* 0x0bb8000004027fae */ /* 0x0007e20009121848 */
[----:B----4-:R-:W-:-:S04]  /*4d9c0*/  IADD3 R7, P4, R7, R6, RZ ;  /* 0x0000000607077210 */ /* 0x010fc80007f9e0ff */
[----:B------:R-:W-:Y:S01]  /*4d9d0*/  IADD3.X R24, R24, R3, RZ, P4, !PT ;  /* 0x0000000318187210 */ /* 0x000fe200027fe4ff */
[----:B------:R-:W-:Y:S04]  /*4d9e0*/  STL [R1+0xa24], R7 ;  /* 0x000a240701007387 */ /* 0x000fe80000100800 */
[----:B------:R4:W-:Y:S01]  /*4d9f0*/  STL [R1+0xa20], R24 ;  /* 0x000a201801007387 */ /* 0x0009e20000100800 */
[----:B---3--:R-:W-:-:S03]  /*4da00*/  MOV R5, R24 ;  /* 0x0000001800057202 */ /* 0x008fc60000000f00 */
[----:B-1----:R-:W3:Y:S01]  /*4da10*/  LDL.LU R27, [R1+0xaa8] ;  /* 0x000aa800011b7983 */ /* 0x002ee20000300800 */
[----:B------:R-:W-:-:S03]  /*4da20*/  IMAD.MOV.U32 R4, RZ, RZ, R7 ;  /* 0x000000ffff047224 */ /* 0x000fc600078e0007 */
[----:B------:R-:W3:Y:S04]  /*4da30*/  LDL.LU R25, [R1+0xaac] ;  /* 0x000aac0001197983 */ /* 0x000ee80000300800 */
[----:B----4-:R-:W4:Y:S04]  /*4da40*/  LDL.LU R24, [R1+0xab0] ;  /* 0x000ab00001187983 */ /* 0x010f280000300800 */
[----:B------:R-:W4:Y:S04]  /*4da50*/  LDL.LU R7, [R1+0xab4] ;  /* 0x000ab40001077983 */ /* 0x000f280000300800 */
[----:B------:R1:W-:Y:S01]  /*4da60*/  LDGSTS.E [R2+0xc200], [R4.64], P1 ;  /* 0x0c20000004027fae */ /* 0x0003e20008921848 */
[----:B------:R-:W-:-:S05]  /*4da70*/  IADD3 R33, P2, R33, R6, RZ ;  /* 0x0000000621217210 */ /* 0x000fca0007f5e0ff */
[----:B------:R-:W-:Y:S02]  /*4da80*/  IMAD.X R34, R34, 0x1, R3, P2 ;  /* 0x0000000122227824 */ /* 0x000fe400010e0603 */
[----:B-1----:R-:W-:-:S03]  /*4da90*/  IMAD.MOV.U32 R4, RZ, RZ, R33 ;  /* 0x000000ffff047224 */ /* 0x002fc600078e0021 */
[----:B------:R-:W-:Y:S01]  /*4daa0*/  MOV R5, R34 ;  /* 0x0000002200057202 */ /* 0x000fe20000000f00 */
[----:B------:R-:W-:Y:S04]  /*4dab0*/  STL [R1+0xa2c], R33 ;  /* 0x000a2c2101007387 */ /* 0x000fe80000100800 */
[----:B------:R1:W-:Y:S01]  /*4dac0*/  STL [R1+0xa28], R34 ;  /* 0x000a282201007387 */ /* 0x0003e20000100800 */
[----:B------:R-:W-:-:S03]  /*4dad0*/  IADD3 R31, P3, R31, R6, RZ ;  /* 0x000000061f1f7210 */ /* 0x000fc60007f7e0ff */
[----:B------:R1:W-:Y:S01]  /*4dae0*/  LDGSTS.E [R2+0xc280], [R4.64], P1 ;  /* 0x0c28000004027fae */ /* 0x0003e20008921848 */
[----:B------:R-:W-:-:S03]  /*4daf0*/  IADD3.X R32, R32, R3, RZ, P3, !PT ;  /* 0x0000000320207210 */ /* 0x000fc60001ffe4ff */
[----:B------:R-:W-:Y:S01]  /*4db00*/  STL [R1+0xa34], R31 ;  /* 0x000a341f01007387 */ /* 0x000fe20000100800 */
[----:B------:R-:W-:-:S03]  /*4db10*/  ISETP.GT.AND P2, PT, R0, 0x65, PT ;  /* 0x000000650000780c */ /* 0x000fc60003f44270 */
[----:B------:R1:W-:Y:S02]  /*4db20*/  STL [R1+0xa30], R32 ;  /* 0x000a302001007387 */ /* 0x0003e40000100800 */
[----:B-1----:R-:W-:Y:S01]  /*4db30*/  IMAD.MOV.U32 R4, RZ, RZ, R31 ;  /* 0x000000ffff047224 */ /* 0x002fe200078e001f */
[----:B------:R-:W-:Y:S01]  /*4db40*/  MOV R5, R32 ;  /* 0x0000002000057202 */ /* 0x000fe20000000f00 */
[----:B------:R-:W4:Y:S04]  /*4db50*/  LDL.LU R34, [R1+0xab8] ;  /* 0x000ab80001227983 */ /* 0x000f280000300800 */
[----:B------:R-:W4:Y:S04]  /*4db60*/  LDL.LU R33, [R1+0xabc] ;  /* 0x000abc0001217983 */ /* 0x000f280000300800 */
        /* <DEDUP_REMOVED lines=21> */
[----:B--2---:R-:W2:Y:S04]  /*4dcc0*/  LDL.LU R28, [R1+0xb30] ;  /* 0x000b3000011c7983 */ /* 0x004ea80000300800 */
[----:B------:R-:W2:Y:S04]  /*4dcd0*/  LDL.LU R26, [R1+0xb34] ;  /* 0x000b3400011a7983 */ /* 0x000ea80000300800 */
[----:B------:R1:W-:Y:S01]  /*4dce0*/  LDGSTS.E [R2+0xca00], [R4.64], P2 ;  /* 0x0ca0000004027fae */ /* 0x0003e20009121848 */
[----:B---3--:R-:W-:-:S05]  /*4dcf0*/  IADD3 R25, P1, R25, R6, RZ ;  /* 0x0000000619197210 */ /* 0x008fca0007f3e0ff */
[----:B------:R-:W-:Y:S01]  /*4dd00*/  IMAD.X R27, R27, 0x1, R3, P1 ;  /* 0x000000011b1b7824 */ /* 0x000fe200008e0603 */
[----:B----4-:R-:W-:Y:S01]  /*4dd10*/  IADD3 R7, P3, R7, R6, RZ ;  /* 0x0000000607077210 */ /* 0x010fe20007f7e0ff */
[----:B------:R-:W-:Y:S03]  /*4dd20*/  STL [R1+0xaac], R25 ;  /* 0x000aac1901007387 */ /* 0x000fe60000100800 */
[----:B------:R-:W-:Y:S01]  /*4dd30*/  IADD3.X R24, R24, R3, RZ, P3, !PT ;  /* 0x0000000318187210 */ /* 0x000fe20001ffe4ff */
[----:B------:R3:W-:Y:S01]  /*4dd40*/  STL [R1+0xaa8], R27 ;  /* 0x000aa81b01007387 */ /* 0x0007e20000100800 */
[----:B-1----:R-:W-:Y:S01]  /*4dd50*/  IMAD.MOV.U32 R4, RZ, RZ, R25 ;  /* 0x000000ffff047224 */ /* 0x002fe200078e0019 */
[----:B------:R-:W-:Y:S02]  /*4dd60*/  MOV R5, R27 ;  /* 0x0000001b00057202 */ /* 0x000fe40000000f00 */
[----:B------:R-:W-:Y:S04]  /*4dd70*/  STL [R1+0xab4], R7 ;  /* 0x000ab40701007387 */ /* 0x000fe80000100800 */
[----:B------:R1:W-:Y:S04]  /*4dd80*/  STL [R1+0xab0], R24 ;  /* 0x000ab01801007387 */ /* 0x0003e80000100800 */
[----:B---3--:R-:W3:Y:S04]  /*4dd90*/  LDL.LU R27, [R1+0xb38] ;  /* 0x000b3800011b7983 */ /* 0x008ee80000300800 */
[----:B------:R-:W4:Y:S04]  /*4dda0*/  LDL.LU R25, [R1+0xb3c] ;  /* 0x000b3c0001197983 */ /* 0x000f280000300800 */
[----:B------:R1:W-:Y:S01]  /*4ddb0*/  LDGSTS.E [R2+0xca80], [R4.64], P2 ;  /* 0x0ca8000004027fae */ /* 0x0003e20009121848 */
[----:B------:R-:W-:-:S02]  /*4ddc0*/  ISETP.GT.AND P1, PT, R0, 0x69, PT ;  /* 0x000000690000780c */ /* 0x000fc40003f24270 */
[----:B-1----:R-:W-:Y:S01]  /*4ddd0*/  MOV R5, R24 ;  /* 0x0000001800057202 */ /* 0x002fe20000000f00 */
[----:B------:R-:W-:Y:S01]  /*4dde0*/  IMAD.MOV.U32 R4, RZ, RZ, R7 ;  /* 0x000000ffff047224 */ /* 0x000fe200078e0007 */
[----:B------:R-:W3:Y:S04]  /*4ddf0*/  LDL.LU R24, [R1+0xba0] ;  /* 0x000ba00001187983 */ /* 0x000ee80000300800 */
[----:B------:R-:W3:Y:S04]  /*4de00*/  LDL.LU R7, [R1+0xba4] ;  /* 0x000ba40001077983 */ /* 0x000ee80000300800 */
[----:B------:R1:W-:Y:S01]  /*4de10*/  LDGSTS.E [R2+0xcb00], [R4.64], P2 ;  /* 0x0cb0000004027fae */ /* 0x0003e20009121848 */
[----:B------:R-:W-:-:S02]  /*4de20*/  IADD3 R33, P3, R33, R6, RZ ;  /* 0x0000000621217210 */ /* 0x000fc40007f7e0ff */
[----:B-1----:R-:W-:-:S03]  /*4de30*/  SEL R4, RZ, 0x4, !P1 ;  /* 0x00000004ff047807 */ /* 0x002fc60004800000 */
[----:B------:R-:W-:Y:S01]  /*4de40*/  IMAD.X R34, R34, 0x1, R3, P3 ;  /* 0x0000000122227824 */ /* 0x000fe200018e0603 */
[----:B------:R-:W-:Y:S02]  /*4de50*/  IADD3 R31, P4, R31, R6, RZ ;  /* 0x000000061f1f7210 */ /* 0x000fe40007f9e0ff */
[----:B------:R-:W-:Y:S02]  /*4de60*/  SEL R4, R4, RZ, !P0 ;  /* 0x000000ff04047207 */ /* 0x000fe40004000000 */
[----:B------:R-:W-:Y:S01]  /*4de70*/  IADD3.X R32, R32, R3, RZ, P4, !PT ;  /* 0x0000000320207210 */ /* 0x000fe200027fe4ff */
[----:B------:R-:W-:Y:S01]  /*4de80*/  STL [R1+0xabc], R33 ;  /* 0x000abc2101007387 */ /* 0x000fe20000100800 */
[----:B------:R-:W-:Y:S01]  /*4de90*/  ISETP.NE.U32.AND P1, PT, R4, RZ, PT ;  /* 0x000000ff0400720c */ /* 0x000fe20003f25070 */
[----:B------:R-:W-:Y:S01]  /*4dea0*/  IMAD.MOV.U32 R4, RZ, RZ, R33 ;  /* 0x000000ffff047224 */ /* 0x000fe200078e0021 */
[----:B------:R-:W-:Y:S01]  /*4deb0*/  MOV R5, R34 ;  /* 0x0000002200057202 */ /* 0x000fe20000000f00 */
[----:B------:R1:W-:Y:S04]  /*4dec0*/  STL [R1+0xab8], R34 ;  /* 0x000ab82201007387 */ /* 0x0003e80000100800 */
        /* <DEDUP_REMOVED lines=10> */
[----:B------:R-:W-:-:S05]  /*4df70*/  IADD3 R29, P2, R29, R6, RZ ;  /* 0x000000061d1d7210 */ /* 0x000fca0007f5e0ff */
[----:B------:R-:W-:Y:S01]  /*4df80*/  IMAD.X R30, R30, 0x1, R3, P2 ;  /* 0x000000011e1e7824 */ /* 0x000fe200010e0603 */
[----:B------:R-:W-:Y:S01]  /*4df90*/  STL [R1+0xb2c], R29 ;  /* 0x000b2c1d01007387 */ /* 0x000fe20000100800 */
[----:B-1----:R-:W-:-:S03]  /*4dfa0*/  IMAD.MOV.U32 R4, RZ, RZ, R29 ;  /* 0x000000ffff047224 */ /* 0x002fc600078e001d */
[----:B------:R-:W-:Y:S01]  /*4dfb0*/  MOV R5, R30 ;  /* 0x0000001e00057202 */ /* 0x000fe20000000f00 */
[----:B------:R1:W-:Y:S04]  /*4dfc0*/  STL [R1+0xb28], R30 ;  /* 0x000b281e01007387 */ /* 0x0003e80000100800 */
[----:B------:R1:W-:Y:S01]  /*4dfd0*/  LDGSTS.E [R2+0xd280], [R4.64], P1 ;  /* 0x0d28000004027fae */ /* 0x0003e20008921848 */
[----:B--2---:R-:W-:-:S04]  /*4dfe0*/  IADD3 R26, P3, R26, R6, RZ ;  /* 0x000000061a1a7210 */ /* 0x004fc80007f7e0ff */
[----:B------:R-:W-:Y:S01]  /*4dff0*/  IADD3.X R28, R28, R3, RZ, P3, !PT ;  /* 0x000000031c1c7210 */ /* 0x000fe20001ffe4ff */
[----:B------:R-:W-:Y:S04]  /*4e000*/  STL [R1+0xb34], R26 ;  /* 0x000b341a01007387 */ /* 0x000fe80000100800 */
[----:B------:R2:W-:Y:S01]  /*4e010*/  STL [R1+0xb30], R28 ;  /* 0x000b301c01007387 */ /* 0x0005e20000100800 */
[----:B-1----:R-:W-:-:S03]  /*4e020*/  MOV R5, R28 ;  /* 0x0000001c00057202 */ /* 0x002fc60000000f00 */
[----:B------:R-:W3:Y:S01]  /*4e030*/  LDL.LU R30, [R1+0xbb8] ;  /* 0x000bb800011e7983 */ /* 0x000ee20000300800 */
[----:B------:R-:W-:-:S03]  /*4e040*/  IMAD.MOV.U32 R4, RZ, RZ, R26 ;  /* 0x000000ffff047224 */ /* 0x000fc600078e001a */
[----:B------:R-:W3:Y:S04]  /*4e050*/  LDL.LU R29, [R1+0xbbc] ;  /* 0x000bbc00011d7983 */ /* 0x000ee80000300800 */
[----:B--2---:R-:W2:Y:S04]  /*4e060*/  LDL.LU R28, [R1+0xc20] ;  /* 0x000c2000011c7983 */ /* 0x004ea80000300800 */
        /* <DEDUP_REMOVED lines=8> */
[----:B------:R-:W-:Y:S01]  /*4e0f0*/  STL [R1+0xb3c], R25 ;  /* 0x000b3c1901007387 */ /* 0x000fe20000100800 */
[----:B------:R-:W-:-:S03]  /*4e100*/  IMAD.MOV.U32 R4, RZ, RZ, R25 ;  /* 0x000000ffff047224 */ /* 0x000fc600078e0019 */
        /* <DEDUP_REMOVED lines=24> */
[----:B------:R1:W-:Y:S01]  /*4e290*/  STL [R1+0xbb0], R32 ;  /* 0x000bb02001007387 */ /* 0x0003e20000100800 */
[----:B------:R-:W-:-:S03]  /*4e2a0*/  ISETP.GT.AND P1, PT, R0, 0x71, PT ;  /* 0x000000710000780c */ /* 0x000fc60003f24270 */
[----:B-1----:R-:W4:Y:S01]  /*4e2b0*/  LDL.LU R34, [R1+0xc38] ;  /* 0x000c380001227983 */ /* 0x002f220000300800 */
[----:B------:R-:W-:Y:S01]  /*4e2c0*/  IMAD.MOV.U32 R4, RZ, RZ, R31 ;  /* 0x000000ffff047224 */ /* 0x000fe200078e001f */
[----:B------:R-:W-:Y:S02]  /*4e2d0*/  MOV R5, R32 ;  /* 0x0000002000057202 */ /* 0x000fe40000000f00 */
[----:B------:R-:W4:Y:S04]  /*4e2e0*/  LDL.LU R33, [R1+0xc3c] ;  /* 0x000c3c0001217983 */ /* 0x000f280000300800 */
[----:B------:R-:W4:Y:S04]  /*4e2f0*/  LDL.LU R32, [R1+0xca0] ;  /* 0x000ca00001207983 */ /* 0x000f280000300800 */
[----:B------:R-:W4:Y:S04]  /*4e300*/  LDL.LU R31, [R1+0xca4] ;  /* 0x000ca400011f7983 */ /* 0x000f280000300800 */
[----:B------:R1:W-:Y:S02]  /*4e310*/  LDGSTS.E [R2+0xdb00], [R4.64], P2 ;  /* 0x0db0000004027fae */ /* 0x0003e40009121848 */
[----:B-1----:R-:W-:-:S04]  /*4e320*/  SEL R4, RZ, 0x4, !P1 ;  /* 0x00000004ff047807 */ /* 0x002fc80004800000 */
[----:B------:R-:W-:-:S04]  /*4e330*/  SEL R4, R4, RZ, !P0 ;  /* 0x000000ff04047207 */ /* 0x000fc80004000000 */
[----:B------:R-:W-:Y:S02]  /*4e340*/  ISETP.NE.U32.AND P1, PT, R4, RZ, PT ;  /* 0x000000ff0400720c */ /* 0x000fe40003f25070 */
[----:B------:R-:W-:-:S05]  /*4e350*/  IADD3 R29, P3, R29, R6, RZ ;  /* 0x000000061d1d7210 */ /* 0x000fca0007f7e0ff */
[----:B------:R-:W-:Y:S01]  /*4e360*/  IMAD.X R30, R30, 0x1, R3, P3 ;  /* 0x000000011e1e7824 */ /* 0x000fe200018e0603 */
[----:B--2---:R-:W-:Y:S01]  /*4e370*/  IADD3 R26, P4, R26, R6, RZ ;  /* 0x000000061a1a7210 */ /* 0x004fe20007f9e0ff */
[----:B------:R-:W-:Y:S03]  /*4e380*/  STL [R1+0xbbc], R29 ;  /* 0x000bbc1d01007387 */ /* 0x000fe60000100800 */
[----:B------:R-:W-:Y:S01]  /*4e390*/  IADD3.X R28, R28, R3, RZ, P4, !PT ;  /* 0x000000031c1c7210 */ /* 0x000fe200027fe4ff */
[----:B------:R1:W-:Y:S01]  /*4e3a0*/  STL [R1+0xbb8], R30 ;  /* 0x000bb81e01007387 */ /* 0x0003e20000100800 */
[----:B------:R-:W-:Y:S01]  /*4e3b0*/  MOV R5, R30 ;  /* 0x0000001e00057202 */ /* 0x000fe20000000f00 */
[----:B------:R-:W-:Y:S02]  /*4e3c0*/  IMAD.MOV.U32 R4, RZ, RZ, R29 ;  /* 0x000000ffff047224 */ /* 0x000fe400078e001d */
        /* <DEDUP_REMOVED lines=41> */
[----:B------:R-:W-:Y:S04]  /*4e660*/  STL [R1+0xca0], R32 ;  /* 0x000ca02001007387 */ /* 0x000fe80000100800 */
[----:B------:R-:W3:Y:S04]  /*4e670*/  LDL.LU R37, [R1+0xd28] ;  /* 0x000d280001257983 */ /* 0x000ee80000300800 */
[----:B------:R-:W3:Y:S04]  /*4e680*/  LDL.LU R35, [R1+0xd2c] ;  /* 0x000d2c0001237983 */ /* 0x000ee80000300800 */
[----:B------:R1:W-:Y:S04]  /*4e690*/  LDGSTS.E [R2+0xe380], [R4.64], P1 ;  /* 0x0e38000004027fae */ /* 0x0003e80008921848 */
[----:B-1----:R-:W3:Y:S04]  /*4e6a0*/  LDL.LU R34, [R1+0xd30] ;  /* 0x000d300001227983 */ /* 0x002ee80000300800 */
[----:B------:R-:W3:Y:S01]  /*4e6b0*/  LDL.LU R33, [R1+0xd34] ;  /* 0x000d340001217983 */ /* 0x000ee20000300800 */
[----:B------:R-:W-:Y:S01]  /*4e6c0*/  IMAD.MOV.U32 R4, RZ, RZ, R31 ;  /* 0x000000ffff047224 */ /* 0x000fe200078e001f */
[----:B------:R-:W-:-:S05]  /*4e6d0*/  MOV R5, R32 ;  /* 0x0000002000057202 */ /* 0x000fca0000000f00 */
[----:B------:R1:W-:Y:S01]  /*4e6e0*/  LDGSTS.E [R2+0xea00], [R4.64], P2 ;  /* 0x0ea0000004027fae */ /* 0x0003e20009121848 */
[----:B------:R-:W-:-:S05]  /*4e6f0*/  IADD3 R29, P1, R29, R6, RZ ;  /* 0x000000061d1d7210 */ /* 0x000fca0007f3e0ff */
[----:B------:R-:W-:Y:S02]  /*4e700*/  IMAD.X R30, R30, 0x1, R3, P1 ;  /* 0x000000011e1e7824 */ /* 0x000fe400008e0603 */
[----:B-1----:R-:W-:-:S03]  /*4e710*/  IMAD.MOV.U32 R4, RZ, RZ, R29 ;  /* 0x000000ffff047224 */ /* 0x002fc600078e001d */
[----:B------:R-:W-:Y:S01]  /*4e720*/  MOV R5, R30 ;  /* 0x0000001e00057202 */ /* 0x000fe20000000f00 */
[----:B------:R-:W-:Y:S04]  /*4e730*/  STL [R1+0xcac], R29 ;  /* 0x000cac1d01007387 */ /* 0x000fe80000100800 */
[----:B------:R-:W-:Y:S04]  /*4e740*/  STL [R1+0xca8], R30 ;  /* 0x000ca81e01007387 */ /* 0x000fe80000100800 */
[----:B------:R1:W-:Y:S01]  /*4e750*/  LDGSTS.E [R2+0xea80], [R4.64], P2 ;  /* 0x0ea8000004027fae */ /* 0x0003e20009121848 */
[----:B--2---:R-:W-:-:S04]  /*4e760*/  IADD3 R26, P3, R26, R6, RZ ;  /* 0x000000061a1a7210 */ /* 0x004fc80007f7e0ff */
[----:B------:R-:W-:Y:S01]  /*4e770*/  IADD3.X R28, R28, R3, RZ, P3, !PT ;  /* 0x000000031c1c7210 */ /* 0x000fe20001ffe4ff */
[----:B------:R-:W-:Y:S04]  /*4e780*/  STL [R1+0xcb4], R26 ;  /* 0x000cb41a01007387 */ /* 0x000fe80000100800 */
[----:B------:R2:W-:Y:S01]  /*4e790*/  STL [R1+0xcb0], R28 ;  /* 0x000cb01c01007387 */ /* 0x0005e20000100800 */
[----:B-1----:R-:W-:Y:S01]  /*4e7a0*/  MOV R5, R28 ;  /* 0x0000001c00057202 */ /* 0x002fe20000000f00 */
[----:B------:R-:W-:Y:S01]  /*4e7b0*/  IMAD.MOV.U32 R4, RZ, RZ, R26 ;  /* 0x000000ffff047224 */ /* 0x000fe200078e001a */
[----:B------:R-:W-:-:S04]  /*4e7c0*/  ISETP.GT.AND P1, PT, R0, 0x79, PT ;  /* 0x000000790000780c */ /* 0x000fc80003f24270 */
[----:B------:R1:W-:Y:S04]  /*4e7d0*/  LDGSTS.E [R2+0xeb00], [R4.64], P2 ;  /* 0x0eb0000004027fae */ /* 0x0003e80009121848 */
[----:B--2---:R-:W2:Y:S04]  /*4e7e0*/  LDL.LU R28, [R1+0xd38] ;  /* 0x000d3800011c7983 */ /* 0x004ea80000300800 */
[----:B------:R-:W2:Y:S04]  /*4e7f0*/  LDL.LU R26, [R1+0xd3c] ;  /* 0x000d3c00011a7983 */ /* 0x000ea80000300800 */
[----:B------:R-:W2:Y:S04]  /*4e800*/  LDL.LU R32, [R1+0xda0] ;  /* 0x000da00001207983 */ /* 0x000ea80000300800 */
[----:B------:R-:W2:Y:S04]  /*4e810*/  LDL.LU R31, [R1+0xda4] ;  /* 0x000da400011f7983 */ /* 0x000ea80000300800 */
[----:B------:R-:W2:Y:S04]  /*4e820*/  LDL.LU R30, [R1+0xda8] ;  /* 0x000da800011e7983 */ /* 0x000ea80000300800 */
[----:B------:R-:W2:Y:S01]  /*4e830*/  LDL.LU R29, [R1+0xdac] ;  /* 0x000dac00011d7983 */ /* 0x000ea20000300800 */
        /* <DEDUP_REMOVED lines=18> */
[----:B----4-:R-:W3:Y:S04]  /*4e960*/  LDL.LU R24, [R1+0xdb8] ;  /* 0x000db80001187983 */ /* 0x010ee80000300800 */
[----:B------:R-:W3:Y:S04]  /*4e970*/  LDL.LU R7, [R1+0xdbc] ;  /* 0x000dbc0001077983 */ /* 0x000ee80000300800 */
[----:B------:R1:W-:Y:S01]  /*4e980*/  LDGSTS.E [R2+0xf200], [R4.64], P1 ;  /* 0x0f20000004027fae */ /* 0x0003e20008921848 */
[----:B------:R-:W-:-:S05]  /*4e990*/  IADD3 R35, P2, R35, R6, RZ ;  /* 0x0000000623237210 */ /* 0x000fca0007f5e0ff */
[----:B------:R-:W-:Y:S02]  /*4e9a0*/  IMAD.X R37, R37, 0x1, R3, P2 ;  /* 0x0000000125257824 */ /* 0x000fe400010e0603 */
[----:B-1----:R-:W-:-:S03]  /*4e9b0*/  IMAD.MOV.U32 R4, RZ, RZ, R35 ;  /* 0x000000ffff047224 */ /* 0x002fc600078e0023 */
[----:B------:R-:W-:Y:S02]  /*4e9c0*/  MOV R5, R37 ;  /* 0x0000002500057202 */ /* 0x000fe40000000f00 */
[----:B------:R-:W-:-:S03]  /*4e9d0*/  IADD3 R33, P3, R33, R6, RZ ;  /* 0x0000000621217210 */ /* 0x000fc60007f7e0ff */
[----:B------:R1:W-:Y:S01]  /*4e9e0*/  LDGSTS.E [R2+0xf280], [R4.64], P1 ;  /* 0x0f28000004027fae */ /* 0x0003e20008921848 */
[----:B------:R-:W-:Y:S02]  /*4e9f0*/  IADD3.X R34, R34, R3, RZ, P3, !PT ;  /* 0x0000000322227210 */ /* 0x000fe40001ffe4ff */
[----:B------:R-:W-:Y:S01]  /*4ea00*/  ISETP.GT.AND P2, PT, R0, 0x7d, PT ;  /* 0x0000007d0000780c */ /* 0x000fe20003f44270 */
[----:B-1----:R-:W-:Y:S01]  /*4ea10*/  IMAD.MOV.U32 R4, RZ, RZ, R33 ;  /* 0x000000ffff047224 */ /* 0x002fe200078e0021 */
[----:B------:R-:W-:Y:S01]  /*4ea20*/  MOV R5, R34 ;  /* 0x0000002200057202 */ /* 0x000fe20000000f00 */
[----:B------:R-:W-:Y:S04]  /*4ea30*/  STL [R1+0xd2c], R35 ;  /* 0x000d2c2301007387 */ /* 0x000fe80000100800 */
[----:B------:R1:W-:Y:S04]  /*4ea40*/  LDGSTS.E [R2+0xf300], [R4.64], P1 ;  /* 0x0f30000004027fae */ /* 0x0003e80008921848 */
[----:B------:R-:W-:Y:S01]  /*4ea50*/  STL [R1+0xd28], R37 ;  /* 0x000d282501007387 */ /* 0x000fe20000100800 */
[----:B-1----:R-:W-:-:S03]  /*4ea60*/  SEL R4, RZ, 0x4, !P2 ;  /* 0x00000004ff047807 */ /* 0x002fc60005000000 */
[----:B------:R-:W-:Y:S01]  /*4ea70*/  STL [R1+0xd34], R33 ;  /* 0x000d342101007387 */ /* 0x000fe20000100800 */
[----:B------:R-:W-:-:S03]  /*4ea80*/  SEL R4, R4, RZ, !P0 ;  /* 0x000000ff04047207 */ /* 0x000fc60004000000 */
[----:B------:R-:W-:Y:S01]  /*4ea90*/  STL [R1+0xd30], R34 ;  /* 0x000d302201007387 */ /* 0x000fe20000100800 */
[----:B------:R-:W-:Y:S02]  /*4eaa0*/  ISETP.NE.U32.AND P2, PT, R4, RZ, PT ;  /* 0x000000ff0400720c */ /* 0x000fe40003f45070 */
[----:B--2---:R-:W-:-:S05]  /*4eab0*/  IADD3 R26, P3, R26, R6, RZ ;  /* 0x000000061a1a7210 */ /* 0x004fca0007f7e0ff */
[----:B------:R-:W-:Y:S01]  /*4eac0*/  IMAD.X R28, R28, 0x1, R3, P3 ;  /* 0x000000011c1c7824 */ /* 0x000fe200018e0603 */
[----:B------:R-:W-:Y:S01]  /*4ead0*/  STL [R1+0xd3c], R26 ;  /* 0x000d3c1a01007387 */ /* 0x000fe20000100800 */
[----:B------:R-:W-:Y:S02]  /*4eae0*/  MOV R4, R26 ;  /* 0x0000001a00047202 */ /* 0x000fe40000000f00 */
[----:B------:R-:W-:Y:S01]  /*4eaf0*/  IMAD.MOV.U32 R5, RZ, RZ, R28 ;  /* 0x000000ffff057224 */ /* 0x000fe200078e001c */
[----:B------:R1:W-:Y:S04]  /*4eb00*/  STL [R1+0xd38], R28 ;  /* 0x000d381c01007387 */ /* 0x0003e80000100800 */
[----:B------:R2:W-:Y:S04]  /*4eb10*/  LDGSTS.E [R2+0xf380], [R4.64], P1 ;  /* 0x0f38000004027fae */ /* 0x0005e80008921848 */
[----:B-1----:R-:W4:Y:S04]  /*4eb20*/  LDL.LU R28, [R1+0x1b60] ;  /* 0x001b6000011c7983 */ /* 0x002f280000300800 */
[----:B------:R-:W4:Y:S01]  /*4eb30*/  LDL.LU R26, [R1+0x1b6c] ;  /* 0x001b6c00011a7983 */ /* 0x000f220000300800 */
[----:B------:R-:W-:-:S02]  /*4eb40*/  IADD3 R31, P1, R31, R6, RZ ;  /* 0x000000061f1f7210 */ /* 0x000fc40007f3e0ff */
[----:B------:R-:W-:Y:S02]  /*4eb50*/  IADD3 R29, P3, R29, R6, RZ ;  /* 0x000000061d1d7210 */ /* 0x000fe40007f7e0ff */
[----:B------:R-:W-:Y:S01]  /*4eb60*/  IADD3.X R32, R32, R3, RZ, P1, !PT ;  /* 0x0000000320207210 */ /* 0x000fe20000ffe4ff */
[----:B------:R-:W-:Y:S02]  /*4eb70*/  STL [R1+0xda4], R31 ;  /* 0x000da41f01007387 */ /* 0x000fe40000100800 */
[----:B------:R-:W-:Y:S02]  /*4eb80*/  IMAD.X R30, R30, 0x1, R3, P3 ;  /* 0x000000011e1e7824 */ /* 0x000fe400018e0603 */
[----:B------:R1:W-:Y:S04]  /*4eb90*/  STL [R1+0xda0], R32 ;  /* 0x000da02001007387 */ /* 0x0003e80000100800 */
[----:B------:R-:W-:Y:S01]  /*4eba0*/  STL [R1+0xdac], R29 ;  /* 0x000dac1d01007387 */ /* 0x000fe20000100800 */
[----:B--2---:R-:W-:-:S03]  /*4ebb0*/  IMAD.MOV.U32 R5, RZ, RZ, R32 ;  /* 0x000000ffff057224 */ /* 0x004fc600078e0020 */
[----:B------:R-:W-:Y:S01]  /*4ebc0*/  STL [R1+0xda8], R30 ;  /* 0x000da81e01007387 */ /* 0x000fe20000100800 */
[----:B------:R-:W-:-:S03]  /*4ebd0*/  MOV R4, R31 ;  /* 0x0000001f00047202 */ /* 0x000fc60000000f00 */
[----:B------:R-:W4:Y:S04]  /*4ebe0*/  LDL.LU R34, [R1+0x1b58] ;  /* 0x001b580001227983 */ /* 0x000f280000300800 */
[----:B------:R-:W4:Y:S04]  /*4ebf0*/  LDL.LU R33, [R1+0x1b64] ;  /* 0x001b640001217983 */ /* 0x000f280000300800 */
[----:B-1----:R-:W4:Y:S04]  /*4ec00*/  LDL.LU R32, [R1+0x1b50] ;  /* 0x001b500001207983 */ /* 0x002f280000300800 */
[----:B------:R-:W4:Y:S04]  /*4ec10*/  LDL.LU R31, [R1+0x1b5c] ;  /* 0x001b5c00011f7983 */ /* 0x000f280000300800 */
[----:B------:R1:W-:Y:S02]  /*4ec20*/  LDGSTS.E [R2+0xfa00], [R4.64], P2 ;  /* 0x0fa0000004027fae */ /* 0x0003e40009121848 */
[----:B-1----:R-:W-:Y:S01]  /*4ec30*/  MOV R4, R29 ;  /* 0x0000001d00047202 */ /* 0x002fe20000000f00 */
[----:B------:R-:W-:-:S05]  /*4ec40*/  IMAD.MOV.U32 R5, RZ, RZ, R30 ;  /* 0x000000ffff057224 */ /* 0x000fca00078e001e */
        /* <DEDUP_REMOVED lines=16> */
[----:B------:R-:W2:Y:S04]  /*4ed50*/  LDL.LU R24, [R1+0x1ae0] ;  /* 0x001ae00001187983 */ /* 0x000ea80000300800 */
[----:B------:R-:W2:Y:S04]  /*4ed60*/  LDL.LU R7, [R1+0x1aec] ;  /* 0x001aec0001077983 */ /* 0x000ea80000300800 */
[----:B------:R1:W-:Y:S01]  /*4ed70*/  LDGSTS.E [R2+0xfb80], [R4.64], P2 ;  /* 0x0fb8000004027fae */ /* 0x0003e20009121848 */
[----:B----4-:R-:W-:-:S04]  /*4ed80*/  IADD3 R26, P2, R26, R6, RZ ;  /* 0x000000061a1a7210 */ /* 0x010fc80007f5e0ff */
[----:B------:R-:W-:Y:S01]  /*4ed90*/  IADD3.X R28, R28, R3, RZ, P2, !PT ;  /* 0x000000031c1c7210 */ /* 0x000fe200017fe4ff */
[----:B------:R-:W-:Y:S04]  /*4eda0*/  STL [R1+0x1b6c], R26 ;  /* 0x001b6c1a01007387 */ /* 0x000fe80000100800 */
[----:B------:R4:W-:Y:S01]  /*4edb0*/  STL [R1+0x1b60], R28 ;  /* 0x001b601c01007387 */ /* 0x0009e20000100800 */
[----:B-1----:R-:W-:-:S03]  /*4edc0*/  IMAD.MOV.U32 R5, RZ, RZ, R28 ;  /* 0x000000ffff057224 */ /* 0x002fc600078e001c */
[----:B------:R-:W3:Y:S01]  /*4edd0*/  LDL.LU R30, [R1+0x1ad8] ;  /* 0x001ad800011e7983 */ /* 0x000ee20000300800 */
[----:B------:R-:W-:-:S03]  /*4ede0*/  MOV R4, R26 ;  /* 0x0000001a00047202 */ /* 0x000fc60000000f00 */
[----:B------:R-:W3:Y:S04]  /*4edf0*/  LDL.LU R29, [R1+0x1ae4] ;  /* 0x001ae400011d7983 */ /* 0x000ee80000300800 */
[----:B----4-:R-:W3:Y:S04]  /*4ee00*/  LDL.LU R28, [R1+0x1ad0] ;  /* 0x001ad000011c7983 */ /* 0x010ee80000300800 */
[----:B------:R-:W3:Y:S01]  /*4ee10*/  LDL.LU R26, [R1+0x1adc] ;  /* 0x001adc00011a7983 */ /* 0x000ee20000300800 */
[----:B------:R-:W-:-:S04]  /*4ee20*/  ISETP.GT.AND P1, PT, R0, 0x2, PT ;  /* 0x000000020000780c */ /* 0x000fc80003f24270 */
[----:B------:R-:W-:-:S04]  /*4ee30*/  SEL R2, RZ, 0x4, !P1 ;  /* 0x00000004ff027807 */ /* 0x000fc80004800000 */
[----:B------:R-:W-:Y:S02]  /*4ee40*/  SEL R2, R2, RZ, !P0 ;  /* 0x000000ff02027207 */ /* 0x000fe40004000000 */
[----:B------:R-:W-:Y:S02]  /*4ee50*/  SHF.L.U32 R85, R89, 0x2, RZ ;  /* 0x0000000259557819 */ /* 0x000fe400000006ff */
[----:B------:R-:W-:Y:S01]  /*4ee60*/  ISETP.NE.U32.AND P1, PT, R2, RZ, PT ;  /* 0x000000ff0200720c */ /* 0x000fe20003f25070 */
[----:B------:R-:W-:Y:S01]  /*4ee70*/  IMAD.U32 R2, RZ, RZ, UR5 ;  /* 0x00000005ff027e24 */ /* 0x000fe2000f8e00ff */
[----:B------:R-:W-:Y:S02]  /*4ee80*/  LOP3.LUT R39, R85, 0x40, RZ, 0x3c, !PT ;  /* 0x0000004055277812 */ /* 0x000fe400078e3cff */
[-C--:B------:R-:W-:Y:S02]  /*4ee90*/  IADD3 R33, P2, R33, R6.reuse, RZ ;  /* 0x0000000621217210 */ /* 0x080fe40007f5e0ff */
[----:B------:R-:W-:Y:S01]  /*4eea0*/  IADD3 R31, P3, R31, R6, RZ ;  /* 0x000000061f1f7210 */ /* 0x000fe20007f7e0ff */
[----:B------:R-:W-:Y:S01]  /*4eeb0*/  IMAD R2, R2, 0x10000, R39 ;  /* 0x0001000002027824 */ /* 0x000fe200078e0227 */
[----:B------:R-:W-:Y:S01]  /*4eec0*/  IADD3.X R34, R34, R3, RZ, P2, !PT ;  /* 0x0000000322227210 */ /* 0x000fe200017fe4ff */
[----:B------:R-:W-:Y:S02]  /*4eed0*/  STL [R1+0x1b64], R33 ;  /* 0x001b642101007387 */ /* 0x000fe40000100800 */
[----:B------:R-:W-:-:S02]  /*4eee0*/  IMAD.X R32, R32, 0x1, R3, P3 ;  /* 0x0000000120207824 */ /* 0x000fc400018e0603 */
[----:B------:R1:W-:Y:S04]  /*4eef0*/  LDGSTS.E [R2+0x400], [R4.64], P1 ;  /* 0x0040000004027fae */ /* 0x0003e80008921848 */
[----:B------:R1:W-:Y:S04]  /*4ef00*/  STL [R1+0x1b58], R34 ;  /* 0x001b582201007387 */ /* 0x0003e80000100800 */
[----:B------:R-:W-:Y:S01]  /*4ef10*/  STL [R1+0x1b5c], R31 ;  /* 0x001b5c1f01007387 */ /* 0x000fe20000100800 */
[----:B-1----:R-:W-:Y:S01]  /*4ef20*/  MOV R4, R33 ;  /* 0x0000002100047202 */ /* 0x002fe20000000f00 */
[----:B------:R-:W-:-:S02]  /*4ef30*/  IMAD.MOV.U32 R5, RZ, RZ, R34 ;  /* 0x000000ffff057224 */ /* 0x000fc400078e0022 */
[----:B------:R1:W-:Y:S01]  /*4ef40*/  STL [R1+0x1b50], R32 ;  /* 0x001b502001007387 */ /* 0x0003e20000100800 */
[----:B------:R-:W-:-:S03]  /*4ef50*/  ISETP.GT.AND P2, PT, R0, 0x6, PT ;  /* 0x000000060000780c */ /* 0x000fc60003f44270 */
[----:B------:R1:W-:Y:S04]  /*4ef60*/  LDGSTS.E [R2+0x480], [R4.64], P1 ;  /* 0x0048000004027fae */ /* 0x0003e80008921848 */
[----:B------:R-:W3:Y:S04]  /*4ef70*/  LDL.LU R34, [R1+0x1ac8] ;  /* 0x001ac80001227983 */ /* 0x000ee80000300800 */
[----:B------:R-:W3:Y:S01]  /*4ef80*/  LDL.LU R33, [R1+0x1ad4] ;  /* 0x001ad40001217983 */ /* 0x000ee20000300800 */
[----:B-1----:R-:W-:Y:S01]  /*4ef90*/  MOV R4, R31 ;  /* 0x0000001f00047202 */ /* 0x002fe20000000f00 */
[----:B------:R-:W-:-:S02]  /*4efa0*/  IMAD.MOV.U32 R5, RZ, RZ, R32 ;  /* 0x000000ffff057224 */ /* 0x000fc400078e0020 */
[----:B------:R-:W3:Y:S04]  /*4efb0*/  LDL.LU R32, [R1+0x1a60] ;  /* 0x001a600001207983 */ /* 0x000ee80000300800 */
[----:B------:R-:W3:Y:S04]  /*4efc0*/  LDL.LU R31, [R1+0x1a6c] ;  /* 0x001a6c00011f7983 */ /* 0x000ee80000300800 */
[----:B------:R1:W-:Y:S02]  /*4efd0*/  LDGSTS.E [R2+0x500], [R4.64], P1 ;  /* 0x0050000004027fae */ /* 0x0003e40008921848 */
[----:B-1----:R-:W-:-:S04]  /*4efe0*/  SEL R4, RZ, 0x4, !P2 ;  /* 0x00000004ff047807 */ /* 0x002fc80005000000 */
[----:B------:R-:W-:-:S04]  /*4eff0*/  SEL R4, R4, RZ, !P0 ;  /* 0x000000ff04047207 */ /* 0x000fc80004000000 */
[----:B------:R-:W-:Y:S02]  /*4f000*/  ISETP.NE.U32.AND P2, PT, R4, RZ, PT ;  /* 0x000000ff0400720c */ /* 0x000fe40003f45070 */
[----:B--2---:R-:W-:-:S04]  /*4f010*/  IADD3 R25, P3, R25, R6, RZ ;  /* 0x0000000619197210 */ /* 0x004fc80007f7e0ff */
        /* <DEDUP_REMOVED lines=9> */
[----:B-1----:R-:W4:Y:S04]  /*4f0b0*/  LDL.LU R27, [R1+0x1a58] ;  /* 0x001a5800011b7983 */ /* 0x002f280000300800 */
[----:B------:R1:W-:Y:S04]  /*4f0c0*/  LDGSTS.E [R2+0x580], [R4.64], P1 ;  /* 0x0058000004027fae */ /* 0x0003e80008921848 */
[----:B------:R-:W4:Y:S01]  /*4f0d0*/  LDL.LU R25, [R1+0x1a64] ;  /* 0x001a640001197983 */ /* 0x000f220000300800 */
[----:B-1----:R-:W-:Y:S01]  /*4f0e0*/  IMAD.MOV.U32 R5, RZ, RZ, R24 ;  /* 0x000000ffff057224 */ /* 0x002fe200078e0018 */
[----:B------:R-:W-:-:S02]  /*4f0f0*/  MOV R4, R7 ;  /* 0x0000000700047202 */ /* 0x000fc40000000f00 */
[----:B--2---:R-:W4:Y:S04]  /*4f100*/  LDL.LU R24, [R1+0x1a50] ;  /* 0x001a500001187983 */ /* 0x004f280000300800 */
        /* <DEDUP_REMOVED lines=18> */
[----:B------:R-:W2:Y:S01]  /*4f230*/  LDL.LU R26, [R1+0x19ec] ;  /* 0x0019ec00011a7983 */ /* 0x000ea20000300800 */
[----:B------:R-:W-:-:S03]  /*4f240*/  ISETP.GT.AND P1, PT, R0, 0xa, PT ;  /* 0x0000000a0000780c */ /* 0x000fc60003f24270 */
[----:B------:R1:W-:Y:S01]  /*4f250*/  LDGSTS.E [R2+0xd00], [R4.64], P2 ;  /* 0x00d0000004027fae */ /* 0x0003e20009121848 */
[-C--:B------:R-:W-:Y:S02]  /*4f260*/  IADD3 R33, P3, R33, R6.reuse, RZ ;  /* 0x0000000621217210 */ /* 0x080fe40007f7e0ff */
[----:B-1----:R-:W-:Y:S02]  /*4f270*/  SEL R4, RZ, 0x4, !P1 ;  /* 0x00000004ff047807 */ /* 0x002fe40004800000 */
[----:B------:R-:W-:Y:S02]  /*4f280*/  IADD3.X R34, R34, R3, RZ, P3, !PT ;  /* 0x0000000322227210 */ /* 0x000fe40001ffe4ff */
[----:B------:R-:W-:Y:S02]  /*4f290*/  SEL R4, R4, RZ, !P0 ;  /* 0x000000ff04047207 */ /* 0x000fe40004000000 */
[----:B------:R-:W-:Y:S01]  /*4f2a0*/  IADD3 R31, P4, R31, R6, RZ ;  /* 0x000000061f1f7210 */ /* 0x000fe20007f9e0ff */
[----:B------:R-:W-:Y:S01]  /*4f2b0*/  STL [R1+0x1ad4], R33 ;  /* 0x001ad42101007387 */ /* 0x000fe20000100800 */
[----:B------:R-:W-:Y:S01]  /*4f2c0*/  ISETP.NE.U32.AND P1, PT, R4, RZ, PT ;  /* 0x000000ff0400720c */ /* 0x000fe20003f25070 */
[----:B------:R-:W-:-:S02]  /*4f2d0*/  IMAD.MOV.U32 R5, RZ, RZ, R34 ;  /* 0x000000ffff057224 */ /* 0x000fc400078e0022 */
        /* <DEDUP_REMOVED lines=24> */
[----:B-1----:R-:W3:Y:S04]  /*4f460*/  LDL.LU R27, [R1+0x19c8] ;  /* 0x0019c800011b7983 */ /* 0x002ee80000300800 */
[----:B------:R-:W3:Y:S01]  /*4f470*/  LDL.LU R25, [R1+0x19d4] ;  /* 0x0019d40001197983 */ /* 0x000ee20000300800 */
[----:B----4-:R-:W-:Y:S01]  /*4f480*/  IMAD.MOV.U32 R5, RZ, RZ, R24 ;  /* 0x000000ffff057224 */ /* 0x010fe200078e0018 */
        /* <DEDUP_REMOVED lines=38> */
[----:B-1----:R-:W4:Y:S04]  /*4f6f0*/  LDL.LU R34, [R1+0x1948] ;  /* 0x0019480001227983 */ /* 0x002f280000300800 */
[----:B------:R-:W4:Y:S01]  /*4f700*/  LDL.LU R33, [R1+0x1954] ;  /* 0x0019540001217983 */ /* 0x000f220000300800 */
[----:B------:R-:W-:Y:S01]  /*4f710*/  MOV R4, R31 ;  /* 0x0000001f00047202 */ /* 0x000fe20000000f00 */
[----:B------:R-:W-:-:S02]  /*4f720*/  IMAD.MOV.U32 R5, RZ, RZ, R32 ;  /* 0x000000ffff057224 */ /* 0x000fc400078e0020 */
[----:B------:R-:W4:Y:S04]  /*4f730*/  LDL.LU R32, [R1+0x18e0] ;  /* 0x0018e00001207983 */ /* 0x000f280000300800 */
[----:B------:R-:W4:Y:S04]  /*4f740*/  LDL.LU R31, [R1+0x192c] ;  /* 0x00192c00011f7983 */ /* 0x000f280000300800 */
[----:B------:R1:W-:Y:S02]  /*4f750*/  LDGSTS.E [R2+0x1d00], [R4.64], P2 ;  /* 0x01d0000004027fae */ /* 0x0003e40009121848 */
[----:B-1----:R-:W-:-:S04]  /*4f760*/  SEL R4, RZ, 0x4, !P1 ;  /* 0x00000004ff047807 */ /* 0x002fc80004800000 */
[----:B------:R-:W-:-:S04]  /*4f770*/  SEL R4, R4, RZ, !P0 ;  /* 0x000000ff04047207 */ /* 0x000fc80004000000 */
[----:B------:R-:W-:Y:S02]  /*4f780*/  ISETP.NE.U32.AND P1, PT, R4, RZ, PT ;  /* 0x000000ff0400720c */ /* 0x000fe40003f25070 */
[----:B---3--:R-:W-:-:S04]  /*4f790*/  IADD3 R25, P3, R25, R6, RZ ;  /* 0x0000000619197210 */ /* 0x008fc80007f7e0ff */
        /* <DEDUP_REMOVED lines=14> */
[----:B---3--:R-:W2:Y:S04]  /*4f880*/  LDL.LU R24, [R1+0x18d0] ;  /* 0x0018d00001187983 */ /* 0x008ea80000300800 */
        /* <DEDUP_REMOVED lines=17> */
[----:B------:R-:W4:Y:S04]  /*4f9a0*/  LDL.LU R28, [R1+0x1860] ;  /* 0x00186000011c7983 */ /* 0x000f280000300800 */
[----:B------:R-:W4:Y:S01]  /*4f9b0*/  LDL.LU R26, [R1+0x18ac] ;  /* 0x0018ac00011a7983 */ /* 0x000f220000300800 */
[----:B------:R-:W-:-:S03]  /*4f9c0*/  ISETP.GT.AND P2, PT, R0, 0x16, PT ;  /* 0x000000160000780c */ /* 0x000fc60003f44270 */
[----:B------:R1:W-:Y:S02]  /*4f9d0*/  LDGSTS.E [R2+0x2500], [R4.64], P1 ;  /* 0x0250000004027fae */ /* 0x0003e40008921848 */
[----:B-1----:R-:W-:Y:S02]  /*4f9e0*/  SEL R4, RZ, 0x4, !P2 ;  /* 0x00000004ff047807 */ /* 0x002fe40005000000 */
[-C--:B------:R-:W-:Y:S02]  /*4f9f0*/  IADD3 R33, P3, R33, R6.reuse, RZ ;  /* 0x0000000621217210 */ /* 0x080fe40007f7e0ff */
[----:B------:R-:W-:Y:S02]  /*4fa00*/  SEL R4, R4, RZ, !P0 ;  /* 0x000000ff04047207 */ /* 0x000fe40004000000 */
[----:B------:R-:W-:Y:S02]  /*4fa10*/  IADD3.X R34, R34, R3, RZ, P3, !PT ;  /* 0x0000000322227210 */ /* 0x000fe40001ffe4ff */
        /* <DEDUP_REMOVED lines=17> */
[----:B--2---:R-:W-:-:S04]  /*4fb30*/  IADD3 R25, P1, R25, R6, RZ ;  /* 0x0000000619197210 */ /* 0x004fc80007f3e0ff */
        /* <DEDUP_REMOVED lines=12> */
[----:B--2---:R-:W-:Y:S01]  /*4fc00*/  IMAD.MOV.U32 R5, RZ, RZ, R24 ;  /* 0x000000ffff057224 */ /* 0x004fe200078e0018 */
        /* <DEDUP_REMOVED lines=8> */
[----:B---3--:R-:W-:-:S04]  /*4fc90*/  IADD3 R29, P3, R29, R6, RZ ;  /* 0x000000061d1d7210 */ /* 0x008fc80007f7e0ff */
        /* <DEDUP_REMOVED lines=14> */
[----:B---3--:R-:W3:Y:S04]  /*4fd80*/  LDL.LU R28, [R1+0x17d0] ;  /* 0x0017d000011c7983 */ /* 0x008ee80000300800 */
[----:B------:R-:W3:Y:S04]  /*4fd90*/  LDL.LU R26, [R1+0x17dc] ;  /* 0x0017dc00011a7983 */ /* 0x000ee80000300800 */
        /* <DEDUP_REMOVED lines=13> */
[----:B-1----:R-:W3:Y:S04]  /*4fe70*/  LDL.LU R34, [R1+0x17c8] ;  /* 0x0017c80001227983 */ /* 0x002ee80000300800 */
[----:B------:R-:W3:Y:S01]  /*4fe80*/  LDL.LU R33, [R1+0x17d4] ;  /* 0x0017d40001217983 */ /* 0x000ee20000300800 */
[----:B------:R-:W-:Y:S01]  /*4fe90*/  MOV R4, R31 ;  /* 0x0000001f00047202 */ /* 0x000fe20000000f00 */
[----:B------:R-:W-:-:S02]  /*4fea0*/  IMAD.MOV.U32 R5, RZ, RZ, R32 ;  /* 0x000000ffff057224 */ /* 0x000fc400078e0020 */
[----:B------:R-:W3:Y:S04]  /*4feb0*/  LDL.LU R32, [R1+0x1760] ;  /* 0x0017600001207983 */ /* 0x000ee80000300800 */
[----:B------:R-:W3:Y:S04]  /*4fec0*/  LDL.LU R31, [R1+0x17ac] ;  /* 0x0017ac00011f7983 */ /* 0x000ee80000300800 */
[----:B------:R1:W-:Y:S02]  /*4fed0*/  LDGSTS.E [R2+0x3500], [R4.64], P1 ;  /* 0x0350000004027fae */ /* 0x0003e40008921848 */
[----:B-1----:R-:W-:-:S04]  /*4fee0*/  SEL R4, RZ, 0x4, !P2 ;  /* 0x00000004ff047807 */ /* 0x002fc80005000000 */
[----:B------:R-:W-:-:S04]  /*4fef0*/  SEL R4, R4, RZ, !P0 ;  /* 0x000000ff04047207 */ /* 0x000fc80004000000 */
[----:B------:R-:W-:Y:S02]  /*4ff00*/  ISETP.NE.U32.AND P2, PT, R4, RZ, PT ;  /* 0x000000ff0400720c */ /* 0x000fe40003f45070 */
[----:B------:R-:W-:-:S04]  /*4ff10*/  IADD3 R25, P3, R25, R6, RZ ;  /* 0x0000000619197210 */ /* 0x000fc80007f7e0ff */
[----:B------:R-:W-:Y:S02]  /*4ff20*/  IADD3.X R27, R27, R3, RZ, P3, !PT ;  /* 0x000000031b1b7210 */ /* 0x000fe40001ffe4ff */
[----:B--2---:R-:W-:Y:S01]  /*4ff30*/  IADD3 R7, P4, R7, R6, RZ ;  /* 0x0000000607077210 */ /* 0x004fe20007f9e0ff */
        /* <DEDUP_REMOVED lines=12> */
[----:B--2---:R-:W3:Y:S04]  /*50000*/  LDL.LU R24, [R1+0x1750] ;  /* 0x0017500001187983 */ /* 0x004ee80000300800 */
[----:B------:R-:W3:Y:S04]  /*50010*/  LDL.LU R7, [R1+0x175c] ;  /* 0x00175c0001077983 */ /* 0x000ee80000300800 */
[----:B------:R1:W-:Y:S01]  /*50020*/  LDGSTS.E [R2+0x3c00], [R4.64], P2 ;  /* 0x03c0000004027fae */ /* 0x0003e20009121848 */
[----:B----4-:R-:W-:-:S04]  /*50030*/  IADD3 R29, P1, R29, R6, RZ ;  /* 0x000000061d1d7210 */ /* 0x010fc80007f3e0ff */
[----:B------:R-:W-:Y:S01]  /*50040*/  IADD3.X R30, R30, R3, RZ, P1, !PT ;  /* 0x000000031e1e7210 */ /* 0x000fe20000ffe4ff */
[----:B------:R-:W-:Y:S01]  /*50050*/  STL [R1+0x17e4], R29 ;  /* 0x0017e41d01007387 */ /* 0x000fe20000100800 */
[----:B-1----:R-:W-:Y:S02]  /*50060*/  MOV R4, R29 ;  /* 0x0000001d00047202 */ /* 0x002fe40000000f00 */
[----:B---3--:R-:W-:Y:S01]  /*50070*/  IADD3 R26, P3, R26, R6, RZ ;  /* 0x000000061a1a7210 */ /* 0x008fe20007f7e0ff */
        /* <DEDUP_REMOVED lines=8> */
[----:B----4-:R-:W-:Y:S01]  /*50100*/  IMAD.MOV.U32 R5, RZ, RZ, R28 ;  /* 0x000000ffff057224 */ /* 0x010fe200078e001c */
[----:B------:R-:W-:-:S02]  /*50110*/  MOV R4, R26 ;  /* 0x0000001a00047202 */ /* 0x000fc40000000f00 */
[----:B---3--:R-:W3:Y:S04]  /*50120*/  LDL.LU R28, [R1+0x16e0] ;  /* 0x0016e000011c7983 */ /* 0x008ee80000300800 */
        /* <DEDUP_REMOVED lines=21> */
[----:B------:R-:W3:Y:S04]  /*50280*/  LDL.LU R32, [R1+0x16d0] ;  /* 0x0016d00001207983 */ /* 0x000ee80000300800 */
        /* <DEDUP_REMOVED lines=15> */
[----:B------:R-:W-:Y:S01]  /*50380*/  IMAD.MOV.U32 R5, RZ, RZ, R24 ;  /* 0x000000ffff057224 */ /* 0x000fe200078e0018 */
        /* <DEDUP_REMOVED lines=10> */
[----:B----4-:R-:W-:Y:S01]  /*50430*/  IADD3 R26, P4, R26, R6, RZ ;  /* 0x000000061a1a7210 */ /* 0x010fe20007f9e0ff */
[----:B------:R-:W-:Y:S01]  /*50440*/  STL [R1+0x1754], R29 ;  /* 0x0017541d01007387 */ /* 0x000fe20000100800 */
[----:B------:R-:W-:Y:S01]  /*50450*/  MOV R4, R29 ;  /* 0x0000001d00047202 */ /* 0x000fe20000000f00 */
[----:B------:R-:W-:Y:S02]  /*50460*/  IMAD.MOV.U32 R5, RZ, RZ, R30 ;  /* 0x000000ffff057224 */ /* 0x000fe400078e001e */
[----:B---3--:R-:W-:Y:S01]  /*50470*/  IMAD.X R28, R28, 0x1, R3, P4 ;  /* 0x000000011c1c7824 */ /* 0x008fe200020e0603 */
        /* <DEDUP_REMOVED lines=311> */
[----:B------:R-:W-:Y:S02]  /*517f0*/  SEL R4, R4, RZ, !P0 ;  /* 0x000000ff04047207 */ /* 0x000fe40004000000 */
[----:B------:R-:W-:-:S04]  /*51800*/  IADD3 R33, P3, R33, R6, RZ ;  /* 0x0000000621217210 */ /* 0x000fc80007f7e0ff */
        /* <DEDUP_REMOVED lines=300> */
[----:B-1----:R-:W-:Y:S01]  /*52ad0*/  MOV R4, R33 ;  /* 0x0000002100047202 */ /* 0x002fe20000000f00 */
[----:B------:R-:W-:Y:S02]  /*52ae0*/  STL [R1+0xa4c], R33 ;  /* 0x000a4c2101007387 */ /* 0x000fe40000100800 */
[----:B------:R-:W-:Y:S02]  /*52af0*/  IMAD.MOV.U32 R5, RZ, RZ, R34 ;  /* 0x000000ffff057224 */ /* 0x000fe400078e0022 */
        /* <DEDUP_REMOVED lines=141> */
[----:B------:R-:W-:-:S03]  /*533d0*/  MOV R4, R25 ;  /* 0x0000001900047202 */ /* 0x000fc60000000f00 */
[----:B------:R-:W-:Y:S01]  /*533e0*/  IMAD.X R24, R24, 0x1, R3, P4 ;  /* 0x0000000118187824 */ /* 0x000fe200020e0603 */
[----:B------:R1:W-:Y:S01]  /*533f0*/  STL [R1+0xbd8], R27 ;  /* 0x000bd81b01007387 */ /* 0x0003e20000100800 */
[----:B------:R-:W-:-:S03]  /*53400*/  IMAD.MOV.U32 R5, RZ, RZ, R27 ;  /* 0x000000ffff057224 */ /* 0x000fc600078e001b */
        /* <DEDUP_REMOVED lines=34> */
[----:B------:R-:W-:Y:S04]  /*53630*/  STL [R1+0xc5c], R33 ;  /* 0x000c5c2101007387 */ /* 0x000fe80000100800 */
[----:B------:R-:W-:Y:S01]  /*53640*/  IMAD.X R32, R32, 0x1, R3, P4 ;  /* 0x0000000120207824 */ /* 0x000fe200020e0603 */
[----:B------:R1:W-:Y:S01]  /*53650*/  STL [R1+0xc58], R34 ;  /* 0x000c582201007387 */ /* 0x0003e20000100800 */
[----:B------:R-:W-:Y:S01]  /*53660*/  ISETP.NE.U32.AND P2, PT, R4, RZ, PT ;  /* 0x000000ff0400720c */ /* 0x000fe20003f45070 */
[----:B------:R-:W-:-:S02]  /*53670*/  IMAD.MOV.U32 R5, RZ, RZ, R34 ;  /* 0x000000ffff057224 */ /* 0x000fc400078e0022 */
[----:B------:R-:W-:Y:S01]  /*53680*/  STL [R1+0xcc4], R31 ;  /* 0x000cc41f01007387 */ /* 0x000fe20000100800 */
[----:B------:R-:W-:-:S03]  /*53690*/  MOV R4, R33 ;  /* 0x0000002100047202 */ /* 0x000fc60000000f00 */
        /* <DEDUP_REMOVED lines=11> */
[----:B-1----:R-:W-:Y:S01]  /*53750*/  MOV R4, R25 ;  /* 0x0000001900047202 */ /* 0x002fe20000000f00 */
[----:B------:R1:W-:Y:S02]  /*53760*/  STL [R1+0xccc], R25 ;  /* 0x000ccc1901007387 */ /* 0x0003e40000100800 */
[----:B------:R-:W-:Y:S02]  /*53770*/  IMAD.MOV.U32 R5, RZ, RZ, R27 ;  /* 0x000000ffff057224 */ /* 0x000fe400078e001b */
[----:B------:R-:W-:Y:S04]  /*53780*/  STL [R1+0xcc8], R27 ;  /* 0x000cc81b01007387 */ /* 0x000fe80000100800 */
[----:B------:R1:W-:Y:S01]  /*53790*/  LDGSTS.E [R2+0xec80], [R4.64], P2 ;  /* 0x0ec8000004027fae */ /* 0x0003e20009121848 */
[----:B------:R-:W-:-:S05]  /*537a0*/  IADD3 R7, P3, R7, R6, RZ ;  /* 0x0000000607077210 */ /* 0x000fca0007f7e0ff */
[----:B------:R-:W-:Y:S01]  /*537b0*/  IMAD.X R24, R24, 0x1, R3, P3 ;  /* 0x0000000118187824 */ /* 0x000fe200018e0603 */
[----:B------:R-:W-:Y:S03]  /*537c0*/  STL [R1+0xcd4], R7 ;  /* 0x000cd40701007387 */ /* 0x000fe60000100800 */
[----:B-1----:R-:W-:Y:S01]  /*537d0*/  IMAD.MOV.U32 R5, RZ, RZ, R24 ;  /* 0x000000ffff057224 */ /* 0x002fe200078e0018 */
[----:B------:R1:W-:Y:S04]  /*537e0*/  STL [R1+0xcd0], R24 ;  /* 0x000cd01801007387 */ /* 0x0003e80000100800 */
[----:B------:R-:W2:Y:S04]  /*537f0*/  LDL.LU R25, [R1+0xd58] ;  /* 0x000d580001197983 */ /* 0x000ea80000300800 */
[----:B-1----:R-:W2:Y:S01]  /*53800*/  LDL.LU R24, [R1+0xd5c] ;  /* 0x000d5c0001187983 */ /* 0x002ea20000300800 */
[----:B------:R-:W-:-:S03]  /*53810*/  MOV R4, R7 ;  /* 0x0000000700047202 */ /* 0x000fc60000000f00 */
[----:B------:R-:W2:Y:S01]  /*53820*/  LDL.LU R32, [R1+0xdc0] ;  /* 0x000dc00001207983 */ /* 0x000ea20000300800 */
[----:B------:R-:W-:-:S03]  /*53830*/  ISETP.GT.AND P1, PT, R0, 0x7a, PT ;  /* 0x0000007a0000780c */ /* 0x000fc60003f24270 */
[----:B------:R-:W2:Y:S04]  /*53840*/  LDL.LU R31, [R1+0xdc4] ;  /* 0x000dc400011f7983 */ /* 0x000ea80000300800 */
[----:B------:R-:W2:Y:S04]  /*53850*/  LDL.LU R27, [R1+0xdc8] ;  /* 0x000dc800011b7983 */ /* 0x000ea80000300800 */
[----:B------:R-:W2:Y:S04]  /*53860*/  LDL.LU R7, [R1+0xdcc] ;  /* 0x000dcc0001077983 */ /* 0x000ea80000300800 */
        /* <DEDUP_REMOVED lines=53> */
[----:B------:R-:W-:Y:S01]  /*53bc0*/  STL [R1+0xdc4], R31 ;  /* 0x000dc41f01007387 */ /* 0x000fe20000100800 */
[----:B------:R-:W-:Y:S01]  /*53bd0*/  IMAD.MOV.U32 R4, RZ, RZ, R31 ;  /* 0x000000ffff047224 */ /* 0x000fe200078e001f */
[----:B------:R-:W-:Y:S02]  /*53be0*/  MOV R5, R32 ;  /* 0x0000002000057202 */ /* 0x000fe40000000f00 */
[----:B------:R-:W-:Y:S04]  /*53bf0*/  STL [R1+0xdc0], R32 ;  /* 0x000dc02001007387 */ /* 0x000fe80000100800 */
[----:B------:R-:W-:Y:S04]  /*53c00*/  STL [R1+0xdcc], R7 ;  /* 0x000dcc0701007387 */ /* 0x000fe80000100800 */
[----:B------:R1:W-:Y:S04]  /*53c10*/  STL [R1+0xdc8], R27 ;  /* 0x000dc81b01007387 */ /* 0x0003e80000100800 */
[----:B------:R-:W2:Y:S04]  /*53c20*/  LDL.LU R34, [R1+0x1b38] ;  /* 0x001b380001227983 */ /* 0x000ea80000300800 */
        /* <DEDUP_REMOVED lines=8> */
[----:B---3--:R-:W-:Y:S01]  /*53cb0*/  IMAD.X R30, R30, 0x1, R3, P1 ;  /* 0x000000011e1e7824 */ /* 0x008fe200008e0603 */
[----:B------:R3:W-:Y:S01]  /*53cc0*/  STL [R1+0xdd4], R29 ;  /* 0x000dd41d01007387 */ /* 0x0007e20000100800 */
[----:B-1----:R-:W-:Y:S01]  /*53cd0*/  IMAD.MOV.U32 R4, RZ, RZ, R29 ;  /* 0x000000ffff047224 */ /* 0x002fe200078e001d */
[----:B------:R-:W-:Y:S02]  /*53ce0*/  IADD3 R26, P3, R26, R6, RZ ;  /* 0x000000061a1a7210 */ /* 0x000fe40007f7e0ff */
[----:B------:R-:W-:Y:S02]  /*53cf0*/  STL [R1+0xdd0], R30 ;  /* 0x000dd01e01007387 */ /* 0x000fe40000100800 */
[----:B------:R-:W-:Y:S02]  /*53d00*/  IADD3.X R28, R28, R3, RZ, P3, !PT ;  /* 0x000000031c1c7210 */ /* 0x000fe40001ffe4ff */
[----:B------:R-:W-:Y:S01]  /*53d10*/  STL [R1+0xddc], R26 ;  /* 0x000ddc1a01007387 */ /* 0x000fe20000100800 */
[----:B------:R-:W-:-:S03]  /*53d20*/  MOV R5, R30 ;  /* 0x0000001e00057202 */ /* 0x000fc60000000f00 */
[----:B------:R1:W-:Y:S04]  /*53d30*/  STL [R1+0xdd8], R28 ;  /* 0x000dd81c01007387 */ /* 0x0003e80000100800 */
[----:B------:R-:W4:Y:S04]  /*53d40*/  LDL.LU R32, [R1+0x1b08] ;  /* 0x001b080001207983 */ /* 0x000f280000300800 */
[----:B------:R-:W4:Y:S04]  /*53d50*/  LDL.LU R31, [R1+0x1b34] ;  /* 0x001b3400011f7983 */ /* 0x000f280000300800 */
[----:B------:R1:W-:Y:S04]  /*53d60*/  LDGSTS.E [R2+0xfd00], [R4.64], P2 ;  /* 0x0fd0000004027fae */ /* 0x0003e80009121848 */
[----:B---3--:R-:W3:Y:S01]  /*53d70*/  LDL.LU R29, [R1+0x1ac0] ;  /* 0x001ac000011d7983 */ /* 0x008ee20000300800 */
[----:B-1----:R-:W-:-:S03]  /*53d80*/  MOV R5, R28 ;  /* 0x0000001c00057202 */ /* 0x002fc60000000f00 */
        /* <DEDUP_REMOVED lines=23> */
[----:B------:R-:W-:Y:S02]  /*53f00*/  IMAD.X R34, R34, 0x1, R3, P2 ;  /* 0x0000000122227824 */ /* 0x000fe400010e0603 */
[----:B------:R-:W-:Y:S04]  /*53f10*/  STL [R1+0x1b44], R33 ;  /* 0x001b442101007387 */ /* 0x000fe80000100800 */
[----:B------:R1:W-:Y:S02]  /*53f20*/  STL [R1+0x1b38], R34 ;  /* 0x001b382201007387 */ /* 0x0003e40000100800 */
[----:B-1----:R-:W-:Y:S01]  /*53f30*/  IMAD.MOV.U32 R4, RZ, RZ, R33 ;  /* 0x000000ffff047224 */ /* 0x002fe200078e0021 */
[----:B------:R-:W-:-:S02]  /*53f40*/  IADD3 R7, P3, R7, R6, RZ ;  /* 0x0000000607077210 */ /* 0x000fc40007f7e0ff */
[----:B------:R-:W-:Y:S02]  /*53f50*/  MOV R5, R34 ;  /* 0x0000002200057202 */ /* 0x000fe40000000f00 */
[----:B------:R-:W-:Y:S01]  /*53f60*/  IADD3.X R27, R27, R3, RZ, P3, !PT ;  /* 0x000000031b1b7210 */ /* 0x000fe20001ffe4ff */
        /* <DEDUP_REMOVED lines=48> */
[----:B--2---:R-:W2:Y:S04]  /*54270*/  LDL.LU R25, [R1+0x19c0] ;  /* 0x0019c00001197983 */ /* 0x004ea80000300800 */
[----:B------:R-:W2:Y:S01]  /*54280*/  LDL.LU R24, [R1+0x19cc] ;  /* 0x0019cc0001187983 */ /* 0x000ea20000300800 */
[----:B------:R-:W-:-:S03]  /*54290*/  IADD3 R33, P3, R33, R6, RZ ;  /* 0x0000000621217210 */ /* 0x000fc60007f7e0ff */
[----:B------:R1:W-:Y:S02]  /*542a0*/  LDGSTS.E [R2+0xf00], [R4.64], P2 ;  /* 0x00f0000004027fae */ /* 0x0003e40009121848 */
[----:B------:R-:W-:Y:S01]  /*542b0*/  IMAD.X R34, R34, 0x1, R3, P3 ;  /* 0x0000000122227824 */ /* 0x000fe200018e0603 */
[----:B-1----:R-:W-:Y:S02]  /*542c0*/  SEL R4, RZ, 0x4, !P1 ;  /* 0x00000004ff047807 */ /* 0x002fe40004800000 */
        /* <DEDUP_REMOVED lines=55> */
[----:B--2---:R-:W2:Y:S04]  /*54640*/  LDL.LU R25, [R1+0x1930] ;  /* 0x0019300001197983 */ /* 0x004ea80000300800 */
[----:B------:R-:W2:Y:S01]  /*54650*/  LDL.LU R24, [R1+0x193c] ;  /* 0x00193c0001187983 */ /* 0x000ea20000300800 */
        /* <DEDUP_REMOVED lines=12> */
[----:B------:R-:W2:Y:S01]  /*54720*/  LDL.LU R34, [R1+0x18e8] ;  /* 0x0018e80001227983 */ /* 0x000ea20000300800 */
[----:B-1----:R-:W-:Y:S01]  /*54730*/  IMAD.MOV.U32 R4, RZ, RZ, R7 ;  /* 0x000000ffff047224 */ /* 0x002fe200078e0007 */
[----:B------:R-:W-:-:S02]  /*54740*/  MOV R5, R27 ;  /* 0x0000001b00057202 */ /* 0x000fc40000000f00 */
[----:B------:R-:W2:Y:S01]  /*54750*/  LDL.LU R33, [R1+0x1934] ;  /* 0x0019340001217983 */ /* 0x000ea20000300800 */
[----:B------:R-:W-:-:S03]  /*54760*/  ISETP.GT.AND P1, PT, R0, 0x13, PT ;  /* 0x000000130000780c */ /* 0x000fc60003f24270 */
[----:B------:R-:W2:Y:S04]  /*54770*/  LDL.LU R27, [R1+0x18c0] ;  /* 0x0018c000011b7983 */ /* 0x000ea80000300800 */
[----:B------:R-:W2:Y:S04]  /*54780*/  LDL.LU R7, [R1+0x18cc] ;  /* 0x0018cc0001077983 */ /* 0x000ea80000300800 */
        /* <DEDUP_REMOVED lines=28> */
[----:B--2---:R-:W-:-:S03]  /*54950*/  IADD3 R24, P3, R24, R6, RZ ;  /* 0x0000000618187210 */ /* 0x004fc60007f7e0ff */
[----:B------:R2:W-:Y:S01]  /*54960*/  LDGSTS.E [R2+0x2680], [R4.64], P1 ;  /* 0x0268000004027fae */ /* 0x0005e20008921848 */
[----:B------:R-:W-:-:S03]  /*54970*/  IADD3.X R25, R25, R3, RZ, P3, !PT ;  /* 0x0000000319197210 */ /* 0x000fc60001ffe4ff */
[----:B------:R-:W-:Y:S04]  /*54980*/  STL [R1+0x193c], R24 ;  /* 0x00193c1801007387 */ /* 0x000fe80000100800 */
[----:B------:R3:W-:Y:S04]  /*54990*/  STL [R1+0x1930], R25 ;  /* 0x0019301901007387 */ /* 0x0007e80000100800 */
[----:B-1----:R-:W4:Y:S01]  /*549a0*/  LDL.LU R30, [R1+0x1868] ;  /* 0x00186800011e7983 */ /* 0x002f220000300800 */
[----:B--2---:R-:W-:Y:S01]  /*549b0*/  IMAD.MOV.U32 R4, RZ, RZ, R24 ;  /* 0x000000ffff047224 */ /* 0x004fe200078e0018 */
[----:B------:R-:W-:-:S02]  /*549c0*/  MOV R5, R25 ;  /* 0x0000001900057202 */ /* 0x000fc40000000f00 */
[----:B------:R-:W2:Y:S01]  /*549d0*/  LDL.LU R26, [R1+0x18b4] ;  /* 0x0018b400011a7983 */ /* 0x000ea20000300800 */
[----:B------:R-:W-:-:S03]  /*549e0*/  ISETP.GT.AND P2, PT, R0, 0x17, PT ;  /* 0x000000170000780c */ /* 0x000fc60003f44270 */
[----:B---3--:R-:W3:Y:S04]  /*549f0*/  LDL.LU R25, [R1+0x1840] ;  /* 0x0018400001197983 */ /* 0x008ee80000300800 */
[----:B------:R-:W3:Y:S04]  /*54a00*/  LDL.LU R24, [R1+0x184c] ;  /* 0x00184c0001187983 */ /* 0x000ee80000300800 */
[----:B------:R1:W-:Y:S02]  /*54a10*/  LDGSTS.E [R2+0x2700], [R4.64], P1 ;  /* 0x0270000004027fae */ /* 0x0003e40008921848 */
[----:B-1----:R-:W-:-:S02]  /*54a20*/  SEL R4, RZ, 0x4, !P2 ;  /* 0x00000004ff047807 */ /* 0x002fc40005000000 */
[----:B------:R-:W-:Y:S02]  /*54a30*/  IADD3 R33, P3, R33, R6, RZ ;  /* 0x0000000621217210 */ /* 0x000fe40007f7e0ff */
[----:B------:R-:W-:-:S03]  /*54a40*/  SEL R4, R4, RZ, !P0 ;  /* 0x000000ff04047207 */ /* 0x000fc60004000000 */
[----:B------:R-:W-:Y:S01]  /*54a50*/  IMAD.X R34, R34, 0x1, R3, P3 ;  /* 0x0000000122227824 */ /* 0x000fe200018e0603 */
[----:B------:R-:W-:Y:S01]  /*54a60*/  IADD3 R7, P4, R7, R6, RZ ;  /* 0x0000000607077210 */ /* 0x000fe20007f9e0ff */
[----:B------:R-:W-:Y:S01]  /*54a70*/  STL [R1+0x1934], R33 ;  /* 0x0019342101007387 */ /* 0x000fe20000100800 */
[----:B------:R-:W-:Y:S02]  /*54a80*/  ISETP.NE.U32.AND P2, PT, R4, RZ, PT ;  /* 0x000000ff0400720c */ /* 0x000fe40003f45070 */
        /* <DEDUP_REMOVED lines=24> */
[----:B------:R1:W-:Y:S02]  /*54c10*/  STL [R1+0x18b0], R29 ;  /* 0x0018b01d01007387 */ /* 0x0003e40000100800 */
[----:B-1----:R-:W-:Y:S02]  /*54c20*/  MOV R5, R29 ;  /* 0x0000001d00057202 */ /* 0x002fe40000000f00 */
[----:B------:R-:W3:Y:S01]  /*54c30*/  LDL.LU R32, [R1+0x17e8] ;  /* 0x0017e80001207983 */ /* 0x000ee20000300800 */
        /* <DEDUP_REMOVED lines=9> */
[----:B--2---:R-:W-:-:S05]  /*54cd0*/  IADD3 R26, P3, R26, R6, RZ ;  /* 0x000000061a1a7210 */ /* 0x004fca0007f7e0ff */
[----:B----4-:R-:W-:Y:S01]  /*54ce0*/  IMAD.X R30, R30, 0x1, R3, P3 ;  /* 0x000000011e1e7824 */ /* 0x010fe200018e0603 */
[----:B---3--:R-:W-:Y:S01]  /*54cf0*/  IADD3 R24, P4, R24, R6, RZ ;  /* 0x0000000618187210 */ /* 0x008fe20007f9e0ff */
        /* <DEDUP_REMOVED lines=8> */
[----:B------:R-:W4:Y:S04]  /*54d80*/  LDL.LU R26, [R1+0x17c4] ;  /* 0x0017c400011a7983 */ /* 0x000f280000300800 */
        /* <DEDUP_REMOVED lines=474> */
[----:B------:R-:W-:Y:S01]  /*56b30*/  MOV R5, R30 ;  /* 0x0000001e00057202 */ /* 0x000fe20000000f00 */
[----:B------:R-:W-:Y:S02]  /*56b40*/  IMAD.MOV.U32 R4, RZ, RZ, R26 ;  /* 0x000000ffff047224 */ /* 0x000fe400078e001a */
        /* <DEDUP_REMOVED lines=51> */
[----:B---3--:R-:W-:Y:S02]  /*56e80*/  IMAD.X R30, R30, 0x1, R3, P1 ;  /* 0x000000011e1e7824 */ /* 0x008fe400008e0603 */
[----:B-1----:R-:W-:-:S03]  /*56e90*/  IMAD.MOV.U32 R4, RZ, RZ, R26 ;  /* 0x000000ffff047224 */ /* 0x002fc600078e001a */
[----:B------:R-:W-:Y:S01]  /*56ea0*/  MOV R5, R30 ;  /* 0x0000001e00057202 */ /* 0x000fe20000000f00 */
[----:B------:R-:W-:Y:S04]  /*56eb0*/  STL [R1+0x7ec], R26 ;  /* 0x0007ec1a01007387 */ /* 0x000fe80000100800 */
[----:B------:R1:W-:Y:S01]  /*56ec0*/  STL [R1+0x7e8], R30 ;  /* 0x0007e81e01007387 */ /* 0x0003e20000100800 */
[----:B--2---:R-:W-:-:S03]  /*56ed0*/  IADD3 R24, P3, R24, R6, RZ ;  /* 0x0000000618187210 */ /* 0x004fc60007f7e0ff */
[----:B------:R2:W-:Y:S01]  /*56ee0*/  LDGSTS.E [R2+0x9e80], [R4.64], P2 ;  /* 0x09e8000004027fae */ /* 0x0005e20009121848 */
[----:B------:R-:W-:-:S03]  /*56ef0*/  IADD3.X R25, R25, R3, RZ, P3, !PT ;  /* 0x0000000319197210 */ /* 0x000fc60001ffe4ff */
[----:B------:R-:W-:Y:S01]  /*56f00*/  STL [R1+0x7f4], R24 ;  /* 0x0007f41801007387 */ /* 0x000fe20000100800 */
[----:B------:R-:W-:-:S03]  /*56f10*/  ISETP.GT.AND P1, PT, R0, 0x53, PT ;  /* 0x000000530000780c */ /* 0x000fc60003f24270 */
[----:B------:R3:W-:Y:S01]  /*56f20*/  STL [R1+0x7f0], R25 ;  /* 0x0007f01901007387 */ /* 0x0007e20000100800 */
[----:B--2---:R-:W-:Y:S01]  /*56f30*/  IMAD.MOV.U32 R4, RZ, RZ, R24 ;  /* 0x000000ffff047224 */ /* 0x004fe200078e0018 */
[----:B------:R-:W-:Y:S02]  /*56f40*/  MOV R5, R25 ;  /* 0x0000001900057202 */ /* 0x000fe40000000f00 */
[----:B-1----:R-:W2:Y:S04]  /*56f50*/  LDL.LU R30, [R1+0x878] ;  /* 0x00087800011e7983 */ /* 0x002ea80000300800 */
[----:B------:R-:W4:Y:S04]  /*56f60*/  LDL.LU R26, [R1+0x87c] ;  /* 0x00087c00011a7983 */ /* 0x000f280000300800 */
[----:B---3--:R-:W3:Y:S04]  /*56f70*/  LDL.LU R25, [R1+0x8e0] ;  /* 0x0008e00001197983 */ /* 0x008ee80000300800 */
        /* <DEDUP_REMOVED lines=121> */
[----:B------:R1:W-:Y:S01]  /*57710*/  LDGSTS.E [R2+0xb700], [R4.64], P1 ;  /* 0x0b70000004027fae */ /* 0x0003e20008921848 */
[----:B------:R-:W-:Y:S02]  /*57720*/  IADD3 R33, P3, R33, R6, RZ ;  /* 0x0000000621217210 */ /* 0x000fe40007f7e0ff */
[----:B-1----:R-:W-:-:S03]  /*57730*/  SEL R4, RZ, 0x4, !P2 ;  /* 0x00000004ff047807 */ /* 0x002fc60005000000 */
[----:B------:R-:W-:Y:S01]  /*57740*/  IMAD.X R34, R34, 0x1, R3, P3 ;  /* 0x0000000122227824 */ /* 0x000fe200018e0603 */
[----:B------:R-:W-:Y:S01]  /*57750*/  IADD3 R7, P4, R7, R6, RZ ;  /* 0x0000000607077210 */ /* 0x000fe20007f9e0ff */
[----:B------:R-:W-:Y:S01]  /*57760*/  STL [R1+0x97c], R33 ;  /* 0x00097c2101007387 */ /* 0x000fe20000100800 */
[----:B------:R-:W-:Y:S02]  /*57770*/  SEL R4, R4, RZ, !P0 ;  /* 0x000000ff04047207 */ /* 0x000fe40004000000 */
[----:B------:R-:W-:Y:S01]  /*57780*/  IADD3.X R27, R27, R3, RZ, P4, !PT ;  /* 0x000000031b1b7210 */ /* 0x000fe200027fe4ff */
[----:B------:R1:W-:Y:S01]  /*57790*/  STL [R1+0x978], R34 ;  /* 0x0009782201007387 */ /* 0x0003e20000100800 */
[----:B------:R-:W-:Y:S01]  /*577a0*/  ISETP.NE.U32.AND P2, PT, R4, RZ, PT ;  /* 0x000000ff0400720c */ /* 0x000fe20003f45070 */
[----:B------:R-:W-:Y:S01]  /*577b0*/  IMAD.MOV.U32 R4, RZ, RZ, R33 ;  /* 0x000000ffff047224 */ /* 0x000fe200078e0021 */
[----:B------:R-:W-:Y:S01]  /*577c0*/  MOV R5, R34 ;  /* 0x0000002200057202 */ /* 0x000fe20000000f00 */
        /* <DEDUP_REMOVED lines=100> */
[----:B------:R3:W-:Y:S01]  /*57e10*/  STL [R1+0xaf0], R25 ;  /* 0x000af01901007387 */ /* 0x0007e20000100800 */
[----:B------:R-:W-:-:S03]  /*57e20*/  ISETP.GT.AND P1, PT, R0, 0x6b, PT ;  /* 0x0000006b0000780c */ /* 0x000fc60003f24270 */
[----:B-1----:R-:W4:Y:S01]  /*57e30*/  LDL.LU R30, [R1+0xb78] ;  /* 0x000b7800011e7983 */ /* 0x002f220000300800 */
[----:B--2---:R-:W-:Y:S01]  /*57e40*/  IMAD.MOV.U32 R4, RZ, RZ, R24 ;  /* 0x000000ffff047224 */ /* 0x004fe200078e0018 */
[----:B------:R-:W-:Y:S02]  /*57e50*/  MOV R5, R25 ;  /* 0x0000001900057202 */ /* 0x000fe40000000f00 */
[----:B------:R-:W2:Y:S04]  /*57e60*/  LDL.LU R26, [R1+0xb7c] ;  /* 0x000b7c00011a7983 */ /* 0x000ea80000300800 */
        /* <DEDUP_REMOVED lines=120> */
[----:B------:R1:W-:Y:S04]  /*585f0*/  LDGSTS.E [R2+0xe700], [R4.64], P1 ;  /* 0x0e70000004027fae */ /* 0x0003e80008921848 */
[----:B---3--:R-:W3:Y:S04]  /*58600*/  LDL.LU R25, [R1+0xd60] ;  /* 0x000d600001197983 */ /* 0x008ee80000300800 */
[----:B------:R-:W3:Y:S01]  /*58610*/  LDL.LU R24, [R1+0xd64] ;  /* 0x000d640001187983 */ /* 0x000ee20000300800 */
[----:B-1----:R-:W-:-:S02]  /*58620*/  SEL R4, RZ, 0x4, !P2 ;  /* 0x00000004ff047807 */ /* 0x002fc40005000000 */
[----:B------:R-:W-:Y:S02]  /*58630*/  IADD3 R33, P3, R33, R6, RZ ;  /* 0x0000000621217210 */ /* 0x000fe40007f7e0ff */
[----:B------:R-:W-:-:S03]  /*58640*/  SEL R4, R4, RZ, !P0 ;  /* 0x000000ff04047207 */ /* 0x000fc60004000000 */
[----:B------:R-:W-:Y:S01]  /*58650*/  IMAD.X R34, R34, 0x1, R3, P3 ;  /* 0x0000000122227824 */ /* 0x000fe200018e0603 */
[----:B------:R-:W-:Y:S01]  /*58660*/  IADD3 R7, P4, R7, R6, RZ ;  /* 0x0000000607077210 */ /* 0x000fe20007f9e0ff */
[----:B------:R-:W-:Y:S03]  /*58670*/  STL [R1+0xc7c], R33 ;  /* 0x000c7c2101007387 */ /* 0x000fe60000100800 */
[----:B------:R-:W-:Y:S01]  /*58680*/  IADD3.X R27, R27, R3, RZ, P4, !PT ;  /* 0x000000031b1b7210 */ /* 0x000fe200027fe4ff */
[----:B------:R-:W-:Y:S01]  /*58690*/  STL [R1+0xc78], R34 ;  /* 0x000c782201007387 */ /* 0x000fe20000100800 */
[----:B------:R-:W-:Y:S01]  /*586a0*/  ISETP.NE.U32.AND P2, PT, R4, RZ, PT ;  /* 0x000000ff0400720c */ /* 0x000fe20003f45070 */
[----:B------:R-:W-:Y:S01]  /*586b0*/  IMAD.MOV.U32 R4, RZ, RZ, R33 ;  /* 0x000000ffff047224 */ /* 0x000fe200078e0021 */
[----:B------:R-:W-:Y:S01]  /*586c0*/  MOV R5, R34 ;  /* 0x0000002200057202 */ /* 0x000fe20000000f00 */
[----:B------:R-:W-:Y:S04]  /*586d0*/  STL [R1+0xce4], R7 ;  /* 0x000ce40701007387 */ /* 0x000fe80000100800 */
[----:B------:R1:W-:Y:S04]  /*586e0*/  STL [R1+0xce0], R27 ;  /* 0x000ce01b01007387 */ /* 0x0003e80000100800 */
[----:B------:R-:W3:Y:S04]  /*586f0*/  LDL.LU R37, [R1+0xd68] ;  /* 0x000d680001257983 */ /* 0x000ee80000300800 */
        /* <DEDUP_REMOVED lines=14> */
[----:B------:R-:W-:-:S04]  /*587e0*/  IADD3 R28, P3, R28, R6, RZ ;  /* 0x000000061c1c7210 */ /* 0x000fc80007f7e0ff */
[----:B------:R-:W-:Y:S01]  /*587f0*/  IADD3.X R29, R29, R3, RZ, P3, !PT ;  /* 0x000000031d1d7210 */ /* 0x000fe20001ffe4ff */
[----:B------:R-:W-:Y:S04]  /*58800*/  STL [R1+0xcf4], R28 ;  /* 0x000cf41c01007387 */ /* 0x000fe80000100800 */
[----:B------:R1:W-:Y:S02]  /*58810*/  STL [R1+0xcf0], R29 ;  /* 0x000cf01d01007387 */ /* 0x0003e40000100800 */
[----:B-1----:R-:W-:Y:S01]  /*58820*/  MOV R5, R29 ;  /* 0x0000001d00057202 */ /* 0x002fe20000000f00 */
[----:B------:R-:W-:Y:S01]  /*58830*/  IMAD.MOV.U32 R4, RZ, RZ, R28 ;  /* 0x000000ffff047224 */ /* 0x000fe200078e001c */
[----:B------:R-:W-:-:S04]  /*58840*/  ISETP.GT.AND P1, PT, R0, 0x7b, PT ;  /* 0x0000007b0000780c */ /* 0x000fc80003f24270 */
[----:B------:R1:W-:Y:S04]  /*58850*/  LDGSTS.E [R2+0xef00], [R4.64], P2 ;  /* 0x0ef0000004027fae */ /* 0x0003e80009121848 */
[----:B------:R-:W3:Y:S04]  /*58860*/  LDL.LU R29, [R1+0xd78] ;  /* 0x000d7800011d7983 */ /* 0x000ee80000300800 */
[----:B------:R-:W3:Y:S01]  /*58870*/  LDL.LU R28, [R1+0xd7c] ;  /* 0x000d7c00011c7983 */ /* 0x000ee20000300800 */
[----:B-1----:R-:W-:-:S03]  /*58880*/  SEL R4, RZ, 0x4, !P1 ;  /* 0x00000004ff047807 */ /* 0x002fc60004800000 */
[----:B------:R-:W3:Y:S01]  /*58890*/  LDL.LU R33, [R1+0xde4] ;  /* 0x000de40001217983 */ /* 0x000ee20000300800 */
[----:B------:R-:W-:-:S03]  /*588a0*/  SEL R4, R4, RZ, !P0 ;  /* 0x000000ff04047207 */ /* 0x000fc60004000000 */
[----:B------:R-:W3:Y:S01]  /*588b0*/  LDL.LU R31, [R1+0xdec] ;  /* 0x000dec00011f7983 */ /* 0x000ee20000300800 */
[----:B------:R-:W-:Y:S02]  /*588c0*/  ISETP.NE.U32.AND P1, PT, R4, RZ, PT ;  /* 0x000000ff0400720c */ /* 0x000fe40003f25070 */
[----:B----4-:R-:W-:-:S05]  /*588d0*/  IADD3 R26, P3, R26, R6, RZ ;  /* 0x000000061a1a7210 */ /* 0x010fca0007f7e0ff */
[----:B--2---:R-:W-:Y:S02]  /*588e0*/  IMAD.X R30, R30, 0x1, R3, P3 ;  /* 0x000000011e1e7824 */ /* 0x004fe400018e0603 */
[----:B------:R-:W-:-:S03]  /*588f0*/  IMAD.MOV.U32 R4, RZ, RZ, R26 ;  /* 0x000000ffff047224 */ /* 0x000fc600078e001a */
[----:B------:R-:W-:Y:S02]  /*58900*/  MOV R5, R30 ;  /* 0x0000001e00057202 */ /* 0x000fe40000000f00 */
[----:B---3--:R-:W-:-:S03]  /*58910*/  IADD3 R24, P4, R24, R6, RZ ;  /* 0x0000000618187210 */ /* 0x008fc60007f9e0ff */
[----:B------:R1:W-:Y:S01]  /*58920*/  LDGSTS.E [R2+0xef80], [R4.64], P2 ;  /* 0x0ef8000004027fae */ /* 0x0003e20009121848 */
[----:B------:R-:W-:-:S03]  /*58930*/  IADD3.X R25, R25, R3, RZ, P4, !PT ;  /* 0x0000000319197210 */ /* 0x000fc600027fe4ff */
[----:B------:R-:W-:Y:S01]  /*58940*/  STL [R1+0xcfc], R26 ;  /* 0x000cfc1a01007387 */ /* 0x000fe20000100800 */
[----:B-1----:R-:W-:Y:S01]  /*58950*/  IMAD.MOV.U32 R4, RZ, RZ, R24 ;  /* 0x000000ffff047224 */ /* 0x002fe200078e0018 */
[----:B------:R-:W-:Y:S02]  /*58960*/  MOV R5, R25 ;  /* 0x0000001900057202 */ /* 0x000fe40000000f00 */
[----:B------:R-:W-:Y:S04]  /*58970*/  STL [R1+0xcf8], R30 ;  /* 0x000cf81e01007387 */ /* 0x000fe80000100800 */
[----:B------:R1:W-:Y:S04]  /*58980*/  LDGSTS.E [R2+0xf600], [R4.64], P1 ;  /* 0x0f60000004027fae */ /* 0x0003e80008921848 */
[----:B------:R-:W-:Y:S04]  /*58990*/  STL [R1+0xd64], R24 ;  /* 0x000d641801007387 */ /* 0x000fe80000100800 */
[----:B------:R-:W2:Y:S01]  /*589a0*/  LDL.LU R34, [R1+0xde0] ;  /* 0x000de00001227983 */ /* 0x000ea20000300800 */
[----:B------:R-:W-:-:S05]  /*589b0*/  IADD3 R35, P2, R35, R6, RZ ;  /* 0x0000000623237210 */ /* 0x000fca0007f5e0ff */
[----:B------:R-:W-:Y:S02]  /*589c0*/  IMAD.X R37, R37, 0x1, R3, P2 ;  /* 0x0000000125257824 */ /* 0x000fe400010e0603 */
[----:B-1----:R-:W-:-:S03]  /*589d0*/  IMAD.MOV.U32 R4, RZ, RZ, R35 ;  /* 0x000000ffff047224 */ /* 0x002fc600078e0023 */
[----:B------:R-:W-:Y:S01]  /*589e0*/  MOV R5, R37 ;  /* 0x0000002500057202 */ /* 0x000fe20000000f00 */
[----:B------:R1:W-:Y:S01]  /*589f0*/  STL [R1+0xd60], R25 ;  /* 0x000d601901007387 */ /* 0x0003e20000100800 */
[----:B------:R-:W-:-:S03]  /*58a00*/  ISETP.GT.AND P2, PT, R0, 0x7f, PT ;  /* 0x0000007f0000780c */ /* 0x000fc60003f44270 */
[----:B------:R3:W-:Y:S04]  /*58a10*/  LDGSTS.E [R2+0xf680], [R4.64], P1 ;  /* 0x0f68000004027fae */ /* 0x0007e80008921848 */
[----:B------:R-:W4:Y:S01]  /*58a20*/  LDL.LU R32, [R1+0xde8] ;  /* 0x000de80001207983 */ /* 0x000f220000300800 */
[----:B------:R-:W-:-:S03]  /*58a30*/  IADD3 R7, P3, R7, R6, RZ ;  /* 0x0000000607077210 */ /* 0x000fc60007f7e0ff */
[----:B-1----:R-:W4:Y:S01]  /*58a40*/  LDL.LU R25, [R1+0xdf0] ;  /* 0x000df00001197983 */ /* 0x002f220000300800 */
[----:B------:R-:W-:Y:S01]  /*58a50*/  IADD3.X R27, R27, R3, RZ, P3, !PT ;  /* 0x000000031b1b7210 */ /* 0x000fe20001ffe4ff */
[----:B---3--:R-:W-:Y:S02]  /*58a60*/  IMAD.MOV.U32 R4, RZ, RZ, R7 ;  /* 0x000000ffff047224 */ /* 0x008fe400078e0007 */
[----:B------:R-:W3:Y:S01]  /*58a70*/  LDL.LU R24, [R1+0xdf4] ;  /* 0x000df40001187983 */ /* 0x000ee20000300800 */
[----:B------:R-:W-:-:S03]  /*58a80*/  MOV R5, R27 ;  /* 0x0000001b00057202 */ /* 0x000fc60000000f00 */
[----:B------:R-:W3:Y:S04]  /*58a90*/  LDL.LU R30, [R1+0xdf8] ;  /* 0x000df800011e7983 */ /* 0x000ee80000300800 */
[----:B------:R1:W-:Y:S04]  /*58aa0*/  LDGSTS.E [R2+0xf700], [R4.64], P1 ;  /* 0x0f70000004027fae */ /* 0x0003e80008921848 */
[----:B------:R-:W3:Y:S04]  /*58ab0*/  LDL.LU R26, [R1+0xdfc] ;  /* 0x000dfc00011a7983 */ /* 0x000ee80000300800 */
[----:B------:R-:W-:Y:S01]  /*58ac0*/  STL [R1+0xd6c], R35 ;  /* 0x000d6c2301007387 */ /* 0x000fe20000100800 */
[----:B-1----:R-:W-:-:S03]  /*58ad0*/  SEL R4, RZ, 0x4, !P2 ;  /* 0x00000004ff047807 */ /* 0x002fc60005000000 */
[----:B------:R-:W-:Y:S01]  /*58ae0*/  STL [R1+0xd68], R37 ;  /* 0x000d682501007387 */ /* 0x000fe20000100800 */
[----:B------:R-:W-:-:S03]  /*58af0*/  SEL R4, R4, RZ, !P0 ;  /* 0x000000ff04047207 */ /* 0x000fc60004000000 */
[----:B------:R1:W-:Y:S04]  /*58b00*/  STL [R1+0xd74], R7 ;  /* 0x000d740701007387 */ /* 0x0003e80000100800 */
[----:B------:R1:W-:Y:S01]  /*58b10*/  STL [R1+0xd70], R27 ;  /* 0x000d701b01007387 */ /* 0x0003e20000100800 */
[----:B------:R-:W-:-:S03]  /*58b20*/  ISETP.NE.U32.AND P2, PT, R4, RZ, PT ;  /* 0x000000ff0400720c */ /* 0x000fc60003f45070 */
[----:B-1----:R-:W3:Y:S04]  /*58b30*/  LDL.LU R7, [R1+0xe04] ;  /* 0x000e040001077983 */ /* 0x002ee80000300800 */
[----:B------:R-:W3:Y:S01]  /*58b40*/  LDL.LU R27, [R1+0xe0c] ;  /* 0x000e0c00011b7983 */ /* 0x000ee20000300800 */
[----:B------:R-:W-:-:S05]  /*58b50*/  IADD3 R28, P3, R28, R6, RZ ;  /* 0x000000061c1c7210 */ /* 0x000fca0007f7e0ff */
[----:B------:R-:W-:Y:S01]  /*58b60*/  IMAD.X R29, R29, 0x1, R3, P3 ;  /* 0x000000011d1d7824 */ /* 0x000fe200018e0603 */
[----:B------:R1:W-:Y:S01]  /*58b70*/  STL [R1+0xd7c], R28 ;  /* 0x000d7c1c01007387 */ /* 0x0003e20000100800 */
[----:B------:R-:W-:Y:S02]  /*58b80*/  MOV R4, R28 ;  /* 0x0000001c00047202 */ /* 0x000fe40000000f00 */
[----:B------:R-:W-:Y:S01]  /*58b90*/  IMAD.MOV.U32 R5, RZ, RZ, R29 ;  /* 0x000000ffff057224 */ /* 0x000fe200078e001d */
[----:B------:R1:W-:Y:S04]  /*58ba0*/  STL [R1+0xd78], R29 ;  /* 0x000d781d01007387 */ /* 0x0003e80000100800 */
[----:B------:R1:W-:Y:S04]  /*58bb0*/  LDGSTS.E [R2+0xf780], [R4.64], P1 ;  /* 0x0f78000004027fae */ /* 0x0003e80008921848 */
[----:B-1----:R-:W3:Y:S04]  /*58bc0*/  LDL.LU R28, [R1+0xe00] ;  /* 0x000e0000011c7983 */ /* 0x002ee80000300800 */
[----:B------:R-:W3:Y:S01]  /*58bd0*/  LDL.LU R29, [R1+0xe08] ;  /* 0x000e0800011d7983 */ /* 0x000ee20000300800 */
[----:B------:R-:W-:-:S02]  /*58be0*/  IADD3 R33, P1, R33, R6, RZ ;  /* 0x0000000621217210 */ /* 0x000fc40007f3e0ff */
[----:B------:R-:W-:Y:S02]  /*58bf0*/  IADD3 R31, P3, R31, R6, RZ ;  /* 0x000000061f1f7210 */ /* 0x000fe40007f7e0ff */
[----:B------:R-:W-:Y:S01]  /*58c00*/  MOV R4, R33 ;  /* 0x0000002100047202 */ /* 0x000fe20000000f00 */
[----:B------:R-:W-:Y:S01]  /*58c10*/  STL [R1+0xde4], R33 ;  /* 0x000de42101007387 */ /* 0x000fe20000100800 */
[----:B--2---:R-:W-:-:S05]  /*58c20*/  IADD3.X R34, R34, R3, RZ, P1, !PT ;  /* 0x0000000322227210 */ /* 0x004fca0000ffe4ff */
[----:B------:R-:W-:Y:S01]  /*58c30*/  IMAD.MOV.U32 R5, RZ, RZ, R34 ;  /* 0x000000ffff057224 */ /* 0x000fe200078e0022 */
[----:B------:R-:W-:Y:S04]  /*58c40*/  STL [R1+0xde0], R34 ;  /* 0x000de02201007387 */ /* 0x000fe80000100800 */
[----:B------:R1:W-:Y:S04]  /*58c50*/  LDGSTS.E [R2+0xfe00], [R4.64], P2 ;  /* 0x0fe0000004027fae */ /* 0x0003e80009121848 */
[----:B------:R-:W-:Y:S01]  /*58c60*/  STL [R1+0xdec], R31 ;  /* 0x000dec1f01007387 */ /* 0x000fe20000100800 */
[----:B-1----:R-:W-:Y:S01]  /*58c70*/  MOV R4, R31 ;  /* 0x0000001f00047202 */ /* 0x002fe20000000f00 */
[----:B----4-:R-:W-:-:S04]  /*58c80*/  IMAD.X R32, R32, 0x1, R3, P3 ;  /* 0x0000000120207824 */ /* 0x010fc800018e0603 */
[----:B------:R-:W-:Y:S01]  /*58c90*/  IMAD.MOV.U32 R5, RZ, RZ, R32 ;  /* 0x000000ffff057224 */ /* 0x000fe200078e0020 */
[-C--:B---3--:R-:W-:Y:S01]  /*58ca0*/  IADD3 R24, P1, R24, R6.reuse, RZ ;  /* 0x0000000618187210 */ /* 0x088fe20007f3e0ff */
[----:B------:R-:W-:Y:S03]  /*58cb0*/  STL [R1+0xde8], R32 ;  /* 0x000de82001007387 */ /* 0x000fe60000100800 */
[----:B------:R-:W-:Y:S01]  /*58cc0*/  IADD3.X R25, R25, R3, RZ, P1, !PT ;  /* 0x0000000319197210 */ /* 0x000fe20000ffe4ff */
[----:B------:R1:W-:Y:S01]  /*58cd0*/  LDGSTS.E [R2+0xfe80], [R4.64], P2 ;  /* 0x0fe8000004027fae */ /* 0x0003e20009121848 */
[----:B------:R-:W-:-:S03]  /*58ce0*/  IADD3 R26, P3, R26, R6, RZ ;  /* 0x000000061a1a7210 */ /* 0x000fc60007f7e0ff */
[----:B------:R-:W-:Y:S02]  /*58cf0*/  STL [R1+0xdf4], R24 ;  /* 0x000df41801007387 */ /* 0x000fe40000100800 */
[----:B------:R-:W-:Y:S02]  /*58d00*/  IMAD.X R30, R30, 0x1, R3, P3 ;  /* 0x000000011e1e7824 */ /* 0x000fe400018e0603 */
[----:B------:R2:W-:Y:S01]  /*58d10*/  STL [R1+0xdf0], R25 ;  /* 0x000df01901007387 */ /* 0x0005e20000100800 */
[----:B-1----:R-:W-:Y:S01]  /*58d20*/  MOV R4, R24 ;  /* 0x0000001800047202 */ /* 0x002fe20000000f00 */
[----:B------:R-:W-:Y:S02]  /*58d30*/  IMAD.MOV.U32 R5, RZ, RZ, R25 ;  /* 0x000000ffff057224 */ /* 0x000fe400078e0019 */
[----:B------:R1:W-:Y:S04]  /*58d40*/  STL [R1+0xdfc], R26 ;  /* 0x000dfc1a01007387 */ /* 0x0003e80000100800 */
[----:B------:R1:W-:Y:S01]  /*58d50*/  STL [R1+0xdf8], R30 ;  /* 0x000df81e01007387 */ /* 0x0003e20000100800 */
[----:B------:R-:W-:-:S03]  /*58d60*/  IADD3 R7, P3, R7, UR7, RZ ;  /* 0x0000000707077c10 */ /* 0x000fc6000ff7e0ff */
[----:B------:R3:W-:Y:S01]  /*58d70*/  LDGSTS.E [R2+0xff00], [R4.64], P2 ;  /* 0x0ff0000004027fae */ /* 0x0007e20009121848 */
[----:B------:R-:W-:-:S03]  /*58d80*/  IADD3 R27, P4, R27, UR7, RZ ;  /* 0x000000071b1b7c10 */ /* 0x000fc6000ff9e0ff */
[----:B------:R1:W-:Y:S01]  /*58d90*/  STL [R1+0xe04], R7 ;  /* 0x000e040701007387 */ /* 0x0003e20000100800 */
[----:B--2---:R-:W-:-:S03]  /*58da0*/  LOP3.LUT R25, R89, 0x20, RZ, 0xfc, !PT ;  /* 0x0000002059197812 */ /* 0x004fc600078efcff */
[----:B------:R1:W-:Y:S01]  /*58db0*/  STL [R1+0xe0c], R27 ;  /* 0x000e0c1b01007387 */ /* 0x0003e20000100800 */
[----:B------:R-:W-:Y:S02]  /*58dc0*/  ISETP.GE.AND P1, PT, R25, R0, PT ;  /* 0x000000001900720c */ /* 0x000fe40003f26270 */
[----:B---3--:R-:W-:Y:S01]  /*58dd0*/  MOV R4, R26 ;  /* 0x0000001a00047202 */ /* 0x008fe20000000f00 */
[----:B------:R-:W-:Y:S01]  /*58de0*/  IMAD.MOV.U32 R5, RZ, RZ, R30 ;  /* 0x000000ffff057224 */ /* 0x000fe200078e001e */
[----:B------:R-:W-:-:S04]  /*58df0*/  LOP3.LUT R24, R88, 0x1f, RZ, 0xc0, !PT ;  /* 0x0000001f58187812 */ /* 0x000fc800078ec0ff */
[----:B------:R2:W-:Y:S01]  /*58e00*/  LDGSTS.E [R2+0xff80], [R4.64], P2 ;  /* 0x0ff8000004027fae */ /* 0x0005e20009121848 */
[----:B------:R-:W-:Y:S02]  /*58e10*/  ISETP.GE.AND P2, PT, R24, R0, PT ;  /* 0x000000001800720c */ /* 0x000fe40003f46270 */
[----:B--2---:R-:W-:Y:S02]  /*58e20*/  SEL R2, RZ, 0x4, P1 ;  /* 0x00000004ff027807 */ /* 0x004fe40000800000 */
[----:B------:R-:W-:Y:S02]  /*58e30*/  SEL R4, RZ, 0x4, P2 ;  /* 0x00000004ff047807 */ /* 0x000fe40001000000 */
[----:B------:R-:W-:Y:S02]  /*58e40*/  SEL R2, R2, RZ, !P0 ;  /* 0x000000ff02027207 */ /* 0x000fe40004000000 */
[----:B------:R-:W-:Y:S02]  /*58e50*/  SEL R4, R4, RZ, !P0 ;  /* 0x000000ff04047207 */ /* 0x000fe40004000000 */
[----:B------:R-:W-:-:S02]  /*58e60*/  ISETP.NE.U32.AND P2, PT, R2, RZ, PT ;  /* 0x000000ff0200720c */ /* 0x000fc40003f45070 */
[----:B------:R-:W-:Y:S02]  /*58e70*/  MOV R2, UR5 ;  /* 0x0000000500027c02 */ /* 0x000fe40008000f00 */
[----:B------:R-:W-:-:S03]  /*58e80*/  ISETP.NE.U32.AND P1, PT, R4, RZ, PT ;  /* 0x000000ff0400720c */ /* 0x000fc60003f25070 */
[----:B------:R-:W-:Y:S01]  /*58e90*/  IMAD R2, R2, 0x8000, R81 ;  /* 0x0000800002027824 */ /* 0x000fe200078e0251 */
[----:B------:R-:W-:Y:S02]  /*58ea0*/  IADD3.X R28, R28, UR6, RZ, P3, !PT ;  /* 0x000000061c1c7c10 */ /* 0x000fe40009ffe4ff */
[----:B------:R-:W-:-:S03]  /*58eb0*/  IADD3.X R29, R29, UR6, RZ, P4, !PT ;  /* 0x000000061d1d7c10 */ /* 0x000fc6000a7fe4ff */
[----:B------:R1:W-:Y:S04]  /*58ec0*/  STL [R1+0xe00], R28 ;  /* 0x000e001c01007387 */ /* 0x0003e80000100800 */
[----:B------:R1:W-:Y:S02]  /*58ed0*/  STL [R1+0xe08], R29 ;  /* 0x000e081d01007387 */ /* 0x0003e40000100800 */
[----:B------:R-:W2:Y:S04]  /*58ee0*/  LDL.LU R34, [R1+0xe10] ;  /* 0x000e100001227983 */ /* 0x000ea80000300800 */
[----:B------:R-:W3:Y:S04]  /*58ef0*/  LDL.LU R25, [R1+0xe14] ;  /* 0x000e140001197983 */ /* 0x000ee80000300800 */
[----:B------:R-:W4:Y:S04]  /*58f00*/  LDL.LU R33, [R1+0xe18] ;  /* 0x000e180001217983 */ /* 0x000f280000300800 */
[----:B-1----:R-:W4:Y:S01]  /*58f10*/  LDL.LU R26, [R1+0xe1c] ;  /* 0x000e1c00011a7983 */ /* 0x002f220000300800 */
[----:B------:R-:W-:Y:S01]  /*58f20*/  IMAD.MOV.U32 R5, RZ, RZ, R28 ;  /* 0x000000ffff057224 */ /* 0x000fe200078e001c */
[----:B------:R-:W-:-:S02]  /*58f30*/  MOV R4, R7 ;  /* 0x0000000700047202 */ /* 0x000fc40000000f00 */
[----:B------:R-:W4:Y:S04]  /*58f40*/  LDL.LU R28, [R1+0xf04] ;  /* 0x000f0400011c7983 */ /* 0x000f280000300800 */
[----:B------:R-:W4:Y:S04]  /*58f50*/  LDL.LU R7, [R1+0xf0c] ;  /* 0x000f0c0001077983 */ /* 0x000f280000300800 */
[----:B------:R-:W4:Y:S04]  /*58f60*/  LDL.LU R31, [R1+0xf00] ;  /* 0x000f0000011f7983 */ /* 0x000f280000300800 */
[----:B------:R-:W4:Y:S04]  /*58f70*/  LDL.LU R30, [R1+0xf08] ;  /* 0x000f0800011e7983 */ /* 0x000f280000300800 */
[----:B------:R-:W0:Y:S04]  /*58f80*/  LDGDEPBAR ;  /* 0x00000000000079af */ /* 0x000e280000000000 */
[----:B------:R1:W-:Y:S04]  /*58f90*/  LDGSTS.E [R2+0x20000], [R4.64], P1 ;  /* 0x2000000004027fae */ /* 0x0003e80008921848 */
[----:B------:R-:W4:Y:S01]  /*58fa0*/  LDL.LU R32, [R1+0xf10] ;  /* 0x000f100001207983 */ /* 0x000f220000300800 */
[----:B-1----:R-:W-:-:S02]  /*58fb0*/  MOV R4, R27 ;  /* 0x0000001b00047202 */ /* 0x002fc40000000f00 */
[C---:B------:R-:W-:Y:S02]  /*58fc0*/  LOP3.LUT R27, R24.reuse, 0x40, RZ, 0xfc, !PT ;  /* 0x00000040181b7812 */ /* 0x040fe400078efcff */
[----:B------:R-:W-:Y:S02]  /*58fd0*/  LOP3.LUT R24, R24, 0x60, RZ, 0xfc, !PT ;  /* 0x0000006018187812 */ /* 0x000fe400078efcff */
[-C--:B------:R-:W-:Y:S02]  /*58fe0*/  ISETP.GE.AND P3, PT, R27, R0.reuse, PT ;  /* 0x000000001b00720c */ /* 0x080fe40003f66270 */
[----:B------:R-:W-:Y:S02]  /*58ff0*/  ISETP.GE.AND P4, PT, R24, R0, PT ;  /* 0x000000001800720c */ /* 0x000fe40003f86270 */
[----:B------:R-:W-:Y:S01]  /*59000*/  SEL R0, RZ, 0x4, P3 ;  /* 0x00000004ff007807 */ /* 0x000fe20001800000 */
[----:B------:R-:W-:Y:S02]  /*59010*/  IMAD.MOV.U32 R5, RZ, RZ, R29 ;  /* 0x000000ffff057224 */ /* 0x000fe400078e001d */
[----:B------:R-:W4:Y:S01]  /*59020*/  LDL.LU R29, [R1+0xf14] ;  /* 0x000f1400011d7983 */ /* 0x000f220000300800 */
[----:B------:R-:W-:-:S03]  /*59030*/  SEL R0, R0, RZ, !P0 ;  /* 0x000000ff00007207 */ /* 0x000fc60004000000 */
[----:B------:R-:W4:Y:S01]  /*59040*/  LDL.LU R27, [R1+0xf18] ;  /* 0x000f1800011b7983 */ /* 0x000f220000300800 */
[----:B------:R-:W-:Y:S02]  /*59050*/  ISETP.NE.U32.AND P3, PT, R0, RZ, PT ;  /* 0x000000ff0000720c */ /* 0x000fe40003f65070 */
[----:B------:R-:W-:Y:S01]  /*59060*/  SEL R0, RZ, 0x4, P4 ;  /* 0x00000004ff007807 */ /* 0x000fe20002000000 */
[----:B------:R-:W4:Y:S04]  /*59070*/  LDL.LU R24, [R1+0xf1c] ;  /* 0x000f1c0001187983 */ /* 0x000f280000300800 */
[----:B------:R1:W-:Y:S01]  /*59080*/  LDGSTS.E [R2+0x20080], [R4.64], P2 ;  /* 0x2008000004027fae */ /* 0x0003e20009121848 */
[----:B------:R-:W-:-:S04]  /*59090*/  SEL R0, R0, RZ, !P0 ;  /* 0x000000ff00007207 */ /* 0x000fc80004000000 */
[----:B------:R-:W-:Y:S02]  /*590a0*/  ISETP.NE.U32.AND P0, PT, R0, RZ, PT ;  /* 0x000000ff0000720c */ /* 0x000fe40003f05070 */
[----:B---3--:R-:W-:-:S04]  /*590b0*/  IADD3 R25, P4, R25, UR7, RZ ;  /* 0x0000000719197c10 */ /* 0x008fc8000ff9e0ff */
[----:B--2---:R-:W-:Y:S02]  /*590c0*/  IADD3.X R34, R34, UR6, RZ, P4, !PT ;  /* 0x0000000622227c10 */ /* 0x004fe4000a7fe4ff */
[----:B----4-:R-:W-:Y:S01]  /*590d0*/  IADD3 R26, P5, R26, UR7, RZ ;  /* 0x000000071a1a7c10 */ /* 0x010fe2000ffbe0ff */
[----:B------:R2:W-:Y:S01]  /*590e0*/  STL [R1+0xe14], R25 ;  /* 0x000e141901007387 */ /* 0x0005e20000100800 */
[----:B-1----:R-:W-:Y:S01]  /*590f0*/  MOV R4, R25 ;  /* 0x0000001900047202 */ /* 0x002fe20000000f00 */
[----:B------:R-:W-:Y:S01]  /*59100*/  IMAD.MOV.U32 R5, RZ, RZ, R34 ;  /* 0x000000ffff057224 */ /* 0x000fe200078e0022 */
[----:B------:R-:W-:Y:S01]  /*59110*/  IADD3.X R33, R33, UR6, RZ, P5, !PT ;  /* 0x0000000621217c10 */ /* 0x000fe2000affe4ff */
[----:B------:R1:W-:Y:S04]  /*59120*/  STL [R1+0xe10], R34 ;  /* 0x000e102201007387 */ /* 0x0003e80000100800 */
[----:B------:R-:W-:Y:S04]  /*59130*/  STL [R1+0xe1c], R26 ;  /* 0x000e1c1a01007387 */ /* 0x000fe80000100800 */
[----:B--2---:R-:W2:Y:S04]  /*59140*/  LDL.LU R25, [R1+0x1004] ;  /* 0x0010040001197983 */ /* 0x004ea80000300800 */
[----:B------:R3:W-:Y:S04]  /*59150*/  STL [R1+0xe18], R33 ;  /* 0x000e182101007387 */ /* 0x0007e80000100800 */
[----:B------:R4:W-:Y:S04]  /*59160*/  LDGSTS.E [R2+0x20100], [R4.64], P3 ;  /* 0x2010000004027fae */ /* 0x0009e80009921848 */
[----:B-1----:R-:W2:Y:S01]  /*59170*/  LDL.LU R34, [R1+0x100c] ;  /* 0x00100c0001227983 */ /* 0x002ea20000300800 */
[----:B----4-:R-:W-:-:S03]  /*59180*/  IMAD.MOV.U32 R5, RZ, RZ, R33 ;  /* 0x000000ffff057224 */ /* 0x010fc600078e0021 */
[----:B---3--:R-:W3:Y:S04]  /*59190*/  LDL.LU R33, [R1+0x1000] ;  /* 0x0010000001217983 */ /* 0x008ee80000300800 */
[----:B------:R-:W4:Y:S01]  /*591a0*/  LDL.LU R35, [R1+0x1008] ;  /* 0x0010080001237983 */ /* 0x000f220000300800 */
[----:B------:R-:W-:Y:S02]  /*591b0*/  IADD3 R28, P4, R28, UR7, RZ ;  /* 0x000000071c1c7c10 */ /* 0x000fe4000ff9e0ff */
[----:B------:R-:W-:Y:S01]  /*591c0*/  MOV R4, R26 ;  /* 0x0000001a00047202 */ /* 0x000fe20000000f00 */
[----:B------:R-:W4:Y:S01]  /*591d0*/  LDL.LU R0, [R1+0x1014] ;  /* 0x0010140001007983 */ /* 0x000f220000300800 */
[----:B------:R-:W-:Y:S02]  /*591e0*/  IADD3.X R31, R31, UR6, RZ, P4, !PT ;  /* 0x000000061f1f7c10 */ /* 0x000fe4000a7fe4ff */
[----:B------:R-:W-:Y:S01]  /*591f0*/  IADD3 R7, P5, R7, UR7, RZ ;  /* 0x0000000707077c10 */ /* 0x000fe2000ffbe0ff */
[----:B------:R-:W4:Y:S04]  /*59200*/  LDL.LU R26, [R1+0x101c] ;  /* 0x00101c00011a7983 */ /* 0x000f280000300800 */
[----:B------:R1:W-:Y:S01]  /*59210*/  STL [R1+0xf04], R28 ;  /* 0x000f041c01007387 */ /* 0x0003e20000100800 */
[----:B------:R-:W-:-:S03]  /*59220*/  IADD3.X R30, R30, UR6, RZ, P5, !PT ;  /* 0x000000061e1e7c10 */ /* 0x000fc6000affe4ff */
[----:B------:R1:W-:Y:S04]  /*59230*/  LDGSTS.E [R2+0x20180], [R4.64], P0 ;  /* 0x2018000004027fae */ /* 0x0003e80008121848 */
[----:B------:R1:W-:Y:S04]  /*59240*/  STL [R1+0xf00], R31 ;  /* 0x000f001f01007387 */ /* 0x0003e80000100800 */
[----:B------:R1:W-:Y:S02]  /*59250*/  STL [R1+0xf0c], R7 ;  /* 0x000f0c0701007387 */ /* 0x0003e40000100800 */
[----:B-1----:R-:W-:-:S02]  /*59260*/  MOV R4, R28 ;  /* 0x0000001c00047202 */ /* 0x002fc40000000f00 */
[----:B------:R-:W4:Y:S01]  /*59270*/  LDL.LU R28, [R1+0x1010] ;  /* 0x00101000011c7983 */ /* 0x000f220000300800 */
[----:B------:R-:W-:-:S03]  /*59280*/  IMAD.MOV.U32 R5, RZ, RZ, R31 ;  /* 0x000000ffff057224 */ /* 0x000fc600078e001f */
[----:B------:R1:W-:Y:S04]  /*59290*/  STL [R1+0xf08], R30 ;  /* 0x000f081e01007387 */ /* 0x0003e80000100800 */
[----:B------:R-:W4:Y:S01]  /*592a0*/  LDL.LU R31, [R1+0x1018] ;  /* 0x00101800011f7983 */ /* 0x000f220000300800 */
[----:B------:R-:W-:-:S03]  /*592b0*/  IADD3 R29, P4, R29, UR7, RZ ;  /* 0x000000071d1d7c10 */ /* 0x000fc6000ff9e0ff */
[----:B------:R1:W-:Y:S01]  /*592c0*/  LDGSTS.E [R2+0x21000], [R4.64], P1 ;  /* 0x2100000004027fae */ /* 0x0003e20008921848 */
[----:B------:R-:W-:Y:S02]  /*592d0*/  IADD3.X R32, R32, UR6, RZ, P4, !PT ;  /* 0x0000000620207c10 */ /* 0x000fe4000a7fe4ff */
[----:B------:R-:W-:Y:S02]  /*592e0*/  IADD3 R24, P5, R24, UR7, RZ ;  /* 0x0000000718187c10 */ /* 0x000fe4000ffbe0ff */
[----:B-1----:R-:W-:Y:S01]  /*592f0*/  MOV R4, R7 ;  /* 0x0000000700047202 */ /* 0x002fe20000000f00 */
[----:B------:R-:W-:Y:S01]  /*59300*/  IMAD.MOV.U32 R5, RZ, RZ, R30 ;  /* 0x000000ffff057224 */ /* 0x000fe200078e001e */
[----:B------:R-:W4:Y:S01]  /*59310*/  LDL.LU R7, [R1+0x1104] ;  /* 0x0011040001077983 */ /* 0x000f220000300800 */
[----:B------:R-:W-:-:S03]  /*59320*/  IADD3.X R27, R27, UR6, RZ, P5, !PT ;  /* 0x000000061b1b7c10 */ /* 0x000fc6000affe4ff */
[----:B------:R-:W4:Y:S04]  /*59330*/  LDL.LU R30, [R1+0x110c] ;  /* 0x00110c00011e7983 */ /* 0x000f280000300800 */
[----:B------:R1:W-:Y:S04]  /*59340*/  STL [R1+0xf14], R29 ;  /* 0x000f141d01007387 */ /* 0x0003e80000100800 */
[----:B------:R1:W-:Y:S04]  /*59350*/  LDGSTS.E [R2+0x21080], [R4.64], P2 ;  /* 0x2108000004027fae */ /* 0x0003e80009121848 */
[----:B------:R1:W-:Y:S04]  /*59360*/  STL [R1+0xf10], R32 ;  /* 0x000f102001007387 */ /* 0x0003e80000100800 */
[----:B------:R-:W-:Y:S01]  /*59370*/  STL [R1+0xf1c], R24 ;  /* 0x000f1c1801007387 */ /* 0x000fe20000100800 */
[----:B-1----:R-:W-:-:S03]  /*59380*/  MOV R4, R29 ;  /* 0x0000001d00047202 */ /* 0x002fc60000000f00 */
[----:B------:R-:W4:Y:S01]  /*59390*/  LDL.LU R29, [R1+0x1100] ;  /* 0x00110000011d7983 */ /* 0x000f220000300800 */
[----:B------:R-:W-:-:S03]  /*593a0*/  IMAD.MOV.U32 R5, RZ, RZ, R32 ;  /* 0x000000ffff057224 */ /* 0x000fc600078e0020 */
[----:B------:R1:W-:Y:S04]  /*593b0*/  STL [R1+0xf18], R27 ;  /* 0x000f181b01007387 */ /* 0x0003e80000100800 */
[----:B------:R-:W4:Y:S04]  /*593c0*/  LDL.LU R32, [R1+0x1108] ;  /* 0x0011080001207983 */ /* 0x000f280000300800 */
[----:B------:R1:W-:Y:S02]  /*593d0*/  LDGSTS.E [R2+0x21100], [R4.64], P3 ;  /* 0x2110000004027fae */ /* 0x0003e40009921848 */
[----:B-1----:R-:W-:Y:S01]  /*593e0*/  MOV R4, R24 ;  /* 0x0000001800047202 */ /* 0x002fe20000000f00 */
[----:B------:R-:W-:-:S02]  /*593f0*/  IMAD.MOV.U32 R5, RZ, RZ, R27 ;  /* 0x000000ffff057224 */ /* 0x000fc400078e001b */
[----:B------:R-:W4:Y:S04]  /*59400*/  LDL.LU R27, [R1+0x1114] ;  /* 0x00111400011b7983 */ /* 0x000f280000300800 */
[----:B------:R-:W4:Y:S04]  /*59410*/  LDL.LU R24, [R1+0x111c] ;  /* 0x00111c0001187983 */ /* 0x000f280000300800 */
[----:B------:R1:W-:Y:S01]  /*59420*/  LDGSTS.E [R2+0x21180], [R4.64], P0 ;  /* 0x2118000004027fae */ /* 0x0003e20008121848 */
[----:B--2---:R-:W-:-:S05]  /*59430*/  IADD3 R25, P4, R25, UR7, RZ ;  /* 0x0000000719197c10 */ /* 0x004fca000ff9e0ff */
[----:B------:R-:W-:Y:S01]  /*59440*/  STL [R1+0x1004], R25 ;  /* 0x0010041901007387 */ /* 0x000fe20000100800 */
[----:B------:R-:W-:Y:S02]  /*59450*/  IADD3 R34, P5, R34, UR7, RZ ;  /* 0x0000000722227c10 */ /* 0x000fe4000ffbe0ff */
[----:B---3--:R-:W-:Y:S02]  /*59460*/  IADD3.X R33, R33, UR6, RZ, P4, !PT ;  /* 0x0000000621217c10 */ /* 0x008fe4000a7fe4ff */
[----:B----4-:R-:W-:-:S03]  /*59470*/  IADD3.X R35, R35, UR6, RZ, P5, !PT ;  /* 0x0000000623237c10 */ /* 0x010fc6000affe4ff */
[----:B------:R2:W-:Y:S01]  /*59480*/  STL [R1+0x1000], R33 ;  /* 0x0010002101007387 */ /* 0x0005e20000100800 */
[----:B-1----:R-:W-:-:S03]  /*59490*/  IMAD.MOV.U32 R5, RZ, RZ, R33 ;  /* 0x000000ffff057224 */ /* 0x002fc600078e0021 */
[----:B------:R-:W-:Y:S01]  /*594a0*/  STL [R1+0x100c], R34 ;  /* 0x00100c2201007387 */ /* 0x000fe20000100800 */
[----:B------:R-:W-:-:S03]  /*594b0*/  MOV R4, R25 ;  /* 0x0000001900047202 */ /* 0x000fc60000000f00 */
[----:B--2---:R-:W2:Y:S04]  /*594c0*/  LDL.LU R33, [R1+0x1110] ;  /* 0x0011100001217983 */ /* 0x004ea80000300800 */
[----:B------:R-:W-:Y:S04]  /*594d0*/  STL [R1+0x1008], R35 ;  /* 0x0010082301007387 */ /* 0x000fe80000100800 */
[----:B------:R-:W3:Y:S01]  /*594e0*/  LDL.LU R25, [R1+0x1118] ;  /* 0x0011180001197983 */ /* 0x000ee20000300800 */
[----:B------:R-:W-:-:S03]  /*594f0*/  IADD3 R0, P4, R0, UR7, RZ ;  /* 0x0000000700007c10 */ /* 0x000fc6000ff9e0ff */
[----:B------:R1:W-:Y:S01]  /*59500*/  LDGSTS.E [R2+0x22000], [R4.64], P1 ;  /* 0x2200000004027fae */ /* 0x0003e20008921848 */
[----:B------:R-:W-:Y:S02]  /*59510*/  IADD3 R26, P5, R26, UR7, RZ ;  /* 0x000000071a1a7c10 */ /* 0x000fe4000ffbe0ff */
[----:B------:R-:W-:Y:S02]  /*59520*/  IADD3.X R28, R28, UR6, RZ, P4, !PT ;  /* 0x000000061c1c7c10 */ /* 0x000fe4000a7fe4ff */
[----:B-1----:R-:W-:Y:S01]  /*59530*/  MOV R4, R34 ;  /* 0x0000002200047202 */ /* 0x002fe20000000f00 */
[----:B------:R-:W-:Y:S01]  /*59540*/  IMAD.MOV.U32 R5, RZ, RZ, R35 ;  /* 0x000000ffff057224 */ /* 0x000fe200078e0023 */
[----:B------:R-:W-:Y:S01]  /*59550*/  STL [R1+0x1014], R0 ;  /* 0x0010140001007387 */ /* 0x000fe20000100800 */
[----:B------:R-:W-:-:S03]  /*59560*/  IADD3.X R31, R31, UR6, RZ, P5, !PT ;  /* 0x000000061f1f7c10 */ /* 0x000fc6000affe4ff */
[----:B------:R1:W-:Y:S04]  /*59570*/  LDGSTS.E [R2+0x22080], [R4.64], P2 ;  /* 0x2208000004027fae */ /* 0x0003e80009121848 */
[----:B------:R4:W-:Y:S04]  /*59580*/  STL [R1+0x1010], R28 ;  /* 0x0010101c01007387 */ /* 0x0009e80000100800 */
[----:B------:R-:W-:Y:S01]  /*59590*/  STL [R1+0x101c], R26 ;  /* 0x00101c1a01007387 */ /* 0x000fe20000100800 */
[----:B-1----:R-:W-:Y:S01]  /*595a0*/  MOV R4, R0 ;  /* 0x0000000000047202 */ /* 0x002fe20000000f00 */
[----:B------:R-:W-:-:S02]  /*595b0*/  IMAD.MOV.U32 R5, RZ, RZ, R28 ;  /* 0x000000ffff057224 */ /* 0x000fc400078e001c */
[----:B----4-:R-:W4:Y:S04]  /*595c0*/  LDL.LU R28, [R1+0x1204] ;  /* 0x00120400011c7983 */ /* 0x010f280000300800 */
[----:B------:R1:W-:Y:S04]  /*595d0*/  STL [R1+0x1018], R31 ;  /* 0x0010181f01007387 */ /* 0x0003e80000100800 */
[----:B------:R1:W-:Y:S04]  /*595e0*/  LDGSTS.E [R2+0x22100], [R4.64], P3 ;  /* 0x2210000004027fae */ /* 0x0003e80009921848 */
[----:B------:R-:W4:Y:S01]  /*595f0*/  LDL.LU R0, [R1+0x120c] ;  /* 0x00120c0001007983 */ /* 0x000f220000300800 */
[----:B-1----:R-:W-:-:S03]  /*59600*/  IMAD.MOV.U32 R5, RZ, RZ, R31 ;  /* 0x000000ffff057224 */ /* 0x002fc600078e001f */
[----:B------:R-:W4:Y:S01]  /*59610*/  LDL.LU R31, [R1+0x1200] ;  /* 0x00120000011f7983 */ /* 0x000f220000300800 */
[----:B------:R-:W-:-:S03]  /*59620*/  MOV R4, R26 ;  /* 0x0000001a00047202 */ /* 0x000fc60000000f00 */
[----:B------:R-:W4:Y:S01]  /*59630*/  LDL.LU R26, [R1+0x1208] ;  /* 0x00120800011a7983 */ /* 0x000f220000300800 */
[----:B------:R-:W-:Y:S02]  /*59640*/  IADD3 R7, P4, R7, UR7, RZ ;  /* 0x0000000707077c10 */ /* 0x000fe4000ff9e0ff */
[----:B------:R-:W-:Y:S01]  /*59650*/  IADD3 R30, P5, R30, UR7, RZ ;  /* 0x000000071e1e7c10 */ /* 0x000fe2000ffbe0ff */
[----:B------:R1:W-:Y:S01]  /*59660*/  LDGSTS.E [R2+0x22180], [R4.64], P0 ;  /* 0x2218000004027fae */ /* 0x0003e20008121848 */
[----:B------:R-:W-:Y:S02]  /*59670*/  IADD3.X R29, R29, UR6, RZ, P4, !PT ;  /* 0x000000061d1d7c10 */ /* 0x000fe4000a7fe4ff */
[----:B------:R-:W-:Y:S01]  /*59680*/  IADD3.X R32, R32, UR6, RZ, P5, !PT ;  /* 0x0000000620207c10 */ /* 0x000fe2000affe4ff */
[----:B------:R-:W-:Y:S04]  /*59690*/  STL [R1+0x1104], R7 ;  /* 0x0011040701007387 */ /* 0x000fe80000100800 */
[----:B------:R1:W-:Y:S02]  /*596a0*/  STL [R1+0x1100], R29 ;  /* 0x0011001d01007387 */ /* 0x0003e40000100800 */
[----:B-1----:R-:W-:Y:S01]  /*596b0*/  MOV R4, R7 ;  /* 0x0000000700047202 */ /* 0x002fe20000000f00 */
[----:B------:R-:W-:Y:S01]  /*596c0*/  IMAD.MOV.U32 R5, RZ, RZ, R29 ;  /* 0x000000ffff057224 */ /* 0x000fe200078e001d */
[----:B------:R-:W-:Y:S04]  /*596d0*/  STL [R1+0x110c], R30 ;  /* 0x00110c1e01007387 */ /* 0x000fe80000100800 */
[----:B------:R1:W-:Y:S04]  /*596e0*/  LDGSTS.E [R2+0x23000], [R4.64], P1 ;  /* 0x2300000004027fae */ /* 0x0003e80008921848 */
[----:B------:R-:W4:Y:S04]  /*596f0*/  LDL.LU R29, [R1+0x1214] ;  /* 0x00121400011d7983 */ /* 0x000f280000300800 */
[----:B------:R1:W-:Y:S01]  /*59700*/  STL [R1+0x1108], R32 ;  /* 0x0011082001007387 */ /* 0x0003e20000100800 */
[----:B------:R-:W-:-:S03]  /*59710*/  IADD3 R27, P4, R27, UR7, RZ ;  /* 0x000000071b1b7c10 */ /* 0x000fc6000ff9e0ff */
[----:B------:R-:W4:Y:S01]  /*59720*/  LDL.LU R7, [R1+0x121c] ;  /* 0x00121c0001077983 */ /* 0x000f220000300800 */
[----:B-1----:R-:W-:-:S03]  /*59730*/  IMAD.MOV.U32 R5, RZ, RZ, R32 ;  /* 0x000000ffff057224 */ /* 0x002fc600078e0020 */
[----:B------:R-:W4:Y:S01]  /*59740*/  LDL.LU R32, [R1+0x1210] ;  /* 0x0012100001207983 */ /* 0x000f220000300800 */
[----:B------:R-:W-:Y:S02]  /*59750*/  MOV R4, R30 ;  /* 0x0000001e00047202 */ /* 0x000fe40000000f00 */
[----:B------:R-:W-:Y:S01]  /*59760*/  IADD3 R24, P5, R24, UR7, RZ ;  /* 0x0000000718187c10 */ /* 0x000fe2000ffbe0ff */
[----:B------:R-:W4:Y:S04]  /*59770*/  LDL.LU R30, [R1+0x1218] ;  /* 0x00121800011e7983 */ /* 0x000f280000300800 */
[----:B------:R1:W-:Y:S04]  /*59780*/  STL [R1+0x1114], R27 ;  /* 0x0011141b01007387 */ /* 0x0003e80000100800 */
[----:B------:R1:W-:Y:S02]  /*59790*/  LDGSTS.E [R2+0x23080], [R4.64], P2 ;  /* 0x2308000004027fae */ /* 0x0003e40009121848 */
[----:B-1----:R-:W-:-:S02]  /*597a0*/  MOV R4, R27 ;  /* 0x0000001b00047202 */ /* 0x002fc40000000f00 */
[----:B--2---:R-:W-:-:S05]  /*597b0*/  IADD3.X R33, R33, UR6, RZ, P4, !PT ;  /* 0x0000000621217c10 */ /* 0x004fca000a7fe4ff */
[----:B------:R1:W-:Y:S01]  /*597c0*/  STL [R1+0x1110], R33 ;  /* 0x0011102101007387 */ /* 0x0003e20000100800 */
[----:B---3--:R-:W-:-:S03]  /*597d0*/  IADD3.X R25, R25, UR6, RZ, P5, !PT ;  /* 0x0000000619197c10 */ /* 0x008fc6000affe4ff */
[----:B------:R2:W-:Y:S01]  /*597e0*/  STL [R1+0x111c], R24 ;  /* 0x00111c1801007387 */ /* 0x0005e20000100800 */
[----:B------:R-:W-:-:S03]  /*597f0*/  IMAD.MOV.U32 R5, RZ, RZ, R33 ;  /* 0x000000ffff057224 */ /* 0x000fc600078e0021 */
[----:B------:R-:W3:Y:S04]  /*59800*/  LDL.LU R27, [R1+0x1304] ;  /* 0x00130400011b7983 */ /* 0x000ee80000300800 */
[----:B------:R2:W-:Y:S04]  /*59810*/  STL [R1+0x1118], R25 ;  /* 0x0011181901007387 */ /* 0x0005e80000100800 */
[----:B------:R-:W3:Y:S04]  /*59820*/  LDL.LU R34, [R1+0x130c] ;  /* 0x00130c0001227983 */ /* 0x000ee80000300800 */
[----:B-1----:R-:W3:Y:S04]  /*59830*/  LDL.LU R33, [R1+0x1300] ;  /* 0x0013000001217983 */ /* 0x002ee80000300800 */
[----:B------:R-:W3:Y:S04]  /*59840*/  LDL.LU R35, [R1+0x1308] ;  /* 0x0013080001237983 */ /* 0x000ee80000300800 */
[----:B------:R1:W-:Y:S01]  /*59850*/  LDGSTS.E [R2+0x23100], [R4.64], P3 ;  /* 0x2310000004027fae */ /* 0x0003e20009921848 */
[----:B----4-:R-:W-:Y:S01]  /*59860*/  IADD3 R28, P4, R28, UR7, RZ ;  /* 0x000000071c1c7c10 */ /* 0x010fe2000ff9e0ff */
[----:B-1----:R-:W-:Y:S01]  /*59870*/  IMAD.MOV.U32 R5, RZ, RZ, R25 ;  /* 0x000000ffff057224 */ /* 0x002fe200078e0019 */
[----:B------:R-:W-:-:S02]  /*59880*/  MOV R4, R24 ;  /* 0x0000001800047202 */ /* 0x000fc40000000f00 */
[----:B--2---:R-:W2:Y:S04]  /*59890*/  LDL.LU R24, [R1+0x1314] ;  /* 0x0013140001187983 */ /* 0x004ea80000300800 */
[----:B------:R-:W4:Y:S01]  /*598a0*/  LDL.LU R25, [R1+0x131c] ;  /* 0x00131c0001197983 */ /* 0x000f220000300800 */
[----:B------:R-:W-:-:S03]  /*598b0*/  IADD3 R0, P5, R0, UR7, RZ ;  /* 0x0000000700007c10 */ /* 0x000fc6000ffbe0ff */
[----:B------:R1:W-:Y:S04]  /*598c0*/  STL [R1+0x1204], R28 ;  /* 0x0012041c01007387 */ /* 0x0003e80000100800 */
[----:B------:R1:W-:Y:S01]  /*598d0*/  LDGSTS.E [R2+0x23180], [R4.64], P0 ;  /* 0x2318000004027fae */ /* 0x0003e20008121848 */
[----:B------:R-:W-:Y:S02]  /*598e0*/  IADD3.X R31, R31, UR6, RZ, P4, !PT ;  /* 0x000000061f1f7c10 */ /* 0x000fe4000a7fe4ff */
[----:B------:R-:W-:-:S03]  /*598f0*/  IADD3.X R26, R26, UR6, RZ, P5, !PT ;  /* 0x000000061a1a7c10 */ /* 0x000fc6000affe4ff */
[----:B------:R1:W-:Y:S02]  /*59900*/  STL [R1+0x1200], R31 ;  /* 0x0012001f01007387 */ /* 0x0003e40000100800 */
[----:B-1----:R-:W-:Y:S02]  /*59910*/  MOV R4, R28 ;  /* 0x0000001c00047202 */ /* 0x002fe40000000f00 */
[----:B------:R1:W-:Y:S04]  /*59920*/  STL [R1+0x120c], R0 ;  /* 0x00120c0001007387 */ /* 0x0003e80000100800 */
[----:B------:R-:W4:Y:S01]  /*59930*/  LDL.LU R28, [R1+0x1310] ;  /* 0x00131000011c7983 */ /* 0x000f220000300800 */
[----:B------:R-:W-:-:S03]  /*59940*/  IMAD.MOV.U32 R5, RZ, RZ, R31 ;  /* 0x000000ffff057224 */ /* 0x000fc600078e001f */
[----:B------:R1:W-:Y:S04]  /*59950*/  STL [R1+0x1208], R26 ;  /* 0x0012081a01007387 */ /* 0x0003e80000100800 */
[----:B------:R-:W4:Y:S04]  /*59960*/  LDL.LU R31, [R1+0x1318] ;  /* 0x00131800011f7983 */ /* 0x000f280000300800 */
[----:B------:R1:W-:Y:S01]  /*59970*/  LDGSTS.E [R2+0x24000], [R4.64], P1 ;  /* 0x2400000004027fae */ /* 0x0003e20008921848 */
[----:B------:R-:W-:Y:S02]  /*59980*/  IADD3 R29, P4, R29, UR7, RZ ;  /* 0x000000071d1d7c10 */ /* 0x000fe4000ff9e0ff */
[----:B-1----:R-:W-:Y:S01]  /*59990*/  MOV R4, R0 ;  /* 0x0000000000047202 */ /* 0x002fe20000000f00 */
[----:B------:R-:W-:Y:S01]  /*599a0*/  IMAD.MOV.U32 R5, RZ, RZ, R26 ;  /* 0x000000ffff057224 */ /* 0x000fe200078e001a */
[----:B------:R-:W-:Y:S01]  /*599b0*/  IADD3 R7, P5, R7, UR7, RZ ;  /* 0x0000000707077c10 */ /* 0x000fe2000ffbe0ff */
[----:B------:R-:W4:Y:S01]  /*599c0*/  LDL.LU R0, [R1+0x1404] ;  /* 0x0014040001007983 */ /* 0x000f220000300800 */
[----:B------:R-:W-:-:S03]  /*599d0*/  IADD3.X R32, R32, UR6, RZ, P4, !PT ;  /* 0x0000000620207c10 */ /* 0x000fc6000a7fe4ff */
[----:B------:R-:W4:Y:S04]  /*599e0*/  LDL.LU R26, [R1+0x140c] ;  /* 0x00140c00011a7983 */ /* 0x000f280000300800 */
[----:B------:R1:W-:Y:S01]  /*599f0*/  STL [R1+0x1214], R29 ;  /* 0x0012141d01007387 */ /* 0x0003e20000100800 */
[----:B------:R-:W-:-:S03]  /*59a00*/  IADD3.X R30, R30, UR6, RZ, P5, !PT ;  /* 0x000000061e1e7c10 */ /* 0x000fc6000affe4ff */
        /* <DEDUP_REMOVED lines=14> */
[----:B---3--:R-:W-:-:S05]  /*59af0*/  IADD3 R27, P4, R27, UR7, RZ ;  /* 0x000000071b1b7c10 */ /* 0x008fca000ff9e0ff */
[----:B------:R-:W-:Y:S01]  /*59b00*/  STL [R1+0x1304], R27 ;  /* 0x0013041b01007387 */ /* 0x000fe20000100800 */
[----:B------:R-:W-:Y:S02]  /*59b10*/  IADD3 R34, P5, R34, UR7, RZ ;  /* 0x0000000722227c10 */ /* 0x000fe4000ffbe0ff */
[----:B------:R-:W-:Y:S02]  /*59b20*/  IADD3.X R33, R33, UR6, RZ, P4, !PT ;  /* 0x0000000621217c10 */ /* 0x000fe4000a7fe4ff */
[----:B------:R-:W-:-:S03]  /*59b30*/  IADD3.X R35, R35, UR6, RZ, P5, !PT ;  /* 0x0000000623237c10 */ /* 0x000fc6000affe4ff */
[----:B------:R3:W-:Y:S01]  /*59b40*/  STL [R1+0x1300], R33 ;  /* 0x0013002101007387 */ /* 0x0007e20000100800 */
[----:B-1----:R-:W-:-:S03]  /*59b50*/  IMAD.MOV.U32 R5, RZ, RZ, R33 ;  /* 0x000000ffff057224 */ /* 0x002fc600078e0021 */
[----:B------:R-:W-:Y:S01]  /*59b60*/  STL [R1+0x130c], R34 ;  /* 0x00130c2201007387 */ /* 0x000fe20000100800 */
[----:B------:R-:W-:-:S03]  /*59b70*/  MOV R4, R27 ;  /* 0x0000001b00047202 */ /* 0x000fc60000000f00 */
[----:B---3--:R-:W3:Y:S04]  /*59b80*/  LDL.LU R33, [R1+0x1410] ;  /* 0x0014100001217983 */ /* 0x008ee80000300800 */
[----:B------:R-:W-:Y:S04]  /*59b90*/  STL [R1+0x1308], R35 ;  /* 0x0013082301007387 */ /* 0x000fe80000100800 */
[----:B------:R-:W3:Y:S01]  /*59ba0*/  LDL.LU R27, [R1+0x1418] ;  /* 0x00141800011b7983 */ /* 0x000ee20000300800 */
[----:B--2---:R-:W-:-:S03]  /*59bb0*/  IADD3 R24, P4, R24, UR7, RZ ;  /* 0x0000000718187c10 */ /* 0x004fc6000ff9e0ff */
[----:B------:R1:W-:Y:S01]  /*59bc0*/  LDGSTS.E [R2+0x25000], [R4.64], P1 ;  /* 0x2500000004027fae */ /* 0x0003e20008921848 */
[----:B----4-:R-:W-:-:S03]  /*59bd0*/  IADD3 R25, P5, R25, UR7, RZ ;  /* 0x0000000719197c10 */ /* 0x010fc6000ffbe0ff */
[----:B------:R-:W-:Y:S01]  /*59be0*/  STL [R1+0x1314], R24 ;  /* 0x0013141801007387 */ /* 0x000fe20000100800 */
[----:B-1----:R-:W-:Y:S01]  /*59bf0*/  MOV R4, R34 ;  /* 0x0000002200047202 */ /* 0x002fe20000000f00 */
[----:B------:R-:W-:-:S05]  /*59c00*/  IMAD.MOV.U32 R5, RZ, RZ, R35 ;  /* 0x000000ffff057224 */ /* 0x000fca00078e0023 */
[----:B------:R1:W-:Y:S01]  /*59c10*/  LDGSTS.E [R2+0x25080], [R4.64], P2 ;  /* 0x2508000004027fae */ /* 0x0003e20009121848 */
[----:B------:R-:W-:Y:S02]  /*59c20*/  IADD3.X R28, R28, UR6, RZ, P4, !PT ;  /* 0x000000061c1c7c10 */ /* 0x000fe4000a7fe4ff */
[----:B-1----:R-:W-:-:S03]  /*59c30*/  MOV R4, R24 ;  /* 0x0000001800047202 */ /* 0x002fc60000000f00 */
[----:B------:R-:W-:Y:S01]  /*59c40*/  IMAD.MOV.U32 R5, RZ, RZ, R28 ;  /* 0x000000ffff057224 */ /* 0x000fe200078e001c */
[----:B------:R1:W-:Y:S01]  /*59c50*/  STL [R1+0x1310], R28 ;  /* 0x0013101c01007387 */ /* 0x0003e20000100800 */
[----:B------:R-:W-:-:S03]  /*59c60*/  IADD3.X R31, R31, UR6, RZ, P5, !PT ;  /* 0x000000061f1f7c10 */ /* 0x000fc6000affe4ff */
[----:B------:R-:W-:Y:S04]  /*59c70*/  STL [R1+0x131c], R25 ;  /* 0x00131c1901007387 */ /* 0x000fe80000100800 */
[----:B------:R2:W-:Y:S04]  /*59c80*/  LDGSTS.E [R2+0x25100], [R4.64], P3 ;  /* 0x2510000004027fae */ /* 0x0005e80009921848 */
[----:B-1----:R-:W4:Y:S04]  /*59c90*/  LDL.LU R28, [R1+0x1504] ;  /* 0x00150400011c7983 */ /* 0x002f280000300800 */
[----:B------:R1:W-:Y:S04]  /*59ca0*/  STL [R1+0x1318], R31 ;  /* 0x0013181f01007387 */ /* 0x0003e80000100800 */
[----:B------:R-:W4:Y:S01]  /*59cb0*/  LDL.LU R24, [R1+0x150c] ;  /* 0x00150c0001187983 */ /* 0x000f220000300800 */
[----:B--2---:R-:W-:Y:S01]  /*59cc0*/  IMAD.MOV.U32 R5, RZ, RZ, R31 ;  /* 0x000000ffff057224 */ /* 0x004fe200078e001f */
[----:B------:R-:W-:-:S02]  /*59cd0*/  MOV R4, R25 ;  /* 0x0000001900047202 */ /* 0x000fc40000000f00 */
[----:B-1----:R-:W2:Y:S04]  /*59ce0*/  LDL.LU R31, [R1+0x1500] ;  /* 0x00150000011f7983 */ /* 0x002ea80000300800 */
[----:B------:R-:W2:Y:S01]  /*59cf0*/  LDL.LU R25, [R1+0x1508] ;  /* 0x0015080001197983 */ /* 0x000ea20000300800 */
[----:B------:R-:W-:Y:S02]  /*59d00*/  IADD3 R0, P4, R0, UR7, RZ ;  /* 0x0000000700007c10 */ /* 0x000fe4000ff9e0ff */
[----:B------:R-:W-:Y:S01]  /*59d10*/  IADD3 R26, P5, R26, UR7, RZ ;  /* 0x000000071a1a7c10 */ /* 0x000fe2000ffbe0ff */
[----:B------:R1:W-:Y:S04]  /*59d20*/  LDGSTS.E [R2+0x25180], [R4.64], P0 ;  /* 0x2518000004027fae */ /* 0x0003e80008121848 */
[----:B------:R-:W-:Y:S01]  /*59d30*/  STL [R1+0x1404], R0 ;  /* 0x0014040001007387 */ /* 0x000fe20000100800 */
[----:B------:R-:W-:-:S02]  /*59d40*/  IADD3.X R29, R29, UR6, RZ, P4, !PT ;  /* 0x000000061d1d7c10 */ /* 0x000fc4000a7fe4ff */
[----:B-1----:R-:W-:-:S03]  /*59d50*/  MOV R4, R0 ;  /* 0x0000000000047202 */ /* 0x002fc60000000f00 */
[----:B------:R-:W-:Y:S01]  /*59d60*/  IMAD.MOV.U32 R5, RZ, RZ, R29 ;  /* 0x000000ffff057224 */ /* 0x000fe200078e001d */
[----:B------:R1:W-:Y:S01]  /*59d70*/  STL [R1+0x1400], R29 ;  /* 0x0014001d01007387 */ /* 0x0003e20000100800 */
[----:B------:R-:W-:-:S03]  /*59d80*/  IADD3.X R32, R32, UR6, RZ, P5, !PT ;  /* 0x0000000620207c10 */ /* 0x000fc6000affe4ff */
[----:B------:R-:W-:Y:S04]  /*59d90*/  STL [R1+0x140c], R26 ;  /* 0x00140c1a01007387 */ /* 0x000fe80000100800 */
[----:B------:R1:W-:Y:S04]  /*59da0*/  LDGSTS.E [R2+0x26000], [R4.64], P1 ;  /* 0x2600000004027fae */ /* 0x0003e80008921848 */
[----:B-1----:R-:W2:Y:S04]  /*59db0*/  LDL.LU R29, [R1+0x1514] ;  /* 0x00151400011d7983 */ /* 0x002ea80000300800 */
[----:B------:R1:W-:Y:S04]  /*59dc0*/  STL [R1+0x1408], R32 ;  /* 0x0014082001007387 */ /* 0x0003e80000100800 */
[----:B------:R-:W2:Y:S01]  /*59dd0*/  LDL.LU R0, [R1+0x151c] ;  /* 0x00151c0001007983 */ /* 0x000ea20000300800 */
[----:B------:R-:W-:Y:S01]  /*59de0*/  IMAD.MOV.U32 R5, RZ, RZ, R32 ;  /* 0x000000ffff057224 */ /* 0x000fe200078e0020 */
[----:B------:R-:W-:-:S02]  /*59df0*/  IADD3 R30, P4, R30, UR7, RZ ;  /* 0x000000071e1e7c10 */ /* 0x000fc4000ff9e0ff */
[----:B-1----:R-:W2:Y:S01]  /*59e00*/  LDL.LU R32, [R1+0x1510] ;  /* 0x0015100001207983 */ /* 0x002ea20000300800 */
[----:B------:R-:W-:Y:S02]  /*59e10*/  IADD3 R7, P5, R7, UR7, RZ ;  /* 0x0000000707077c10 */ /* 0x000fe4000ffbe0ff */
[----:B------:R-:W-:Y:S02]  /*59e20*/  MOV R4, R26 ;  /* 0x0000001a00047202 */ /* 0x000fe40000000f00 */
[----:B------:R-:W2:Y:S04]  /*59e30*/  LDL.LU R26, [R1+0x1518] ;  /* 0x00151800011a7983 */ /* 0x000ea80000300800 */
[----:B------:R1:W-:Y:S04]  /*59e40*/  STL [R1+0x1414], R30 ;  /* 0x0014141e01007387 */ /* 0x0003e80000100800 */
[----:B------:R1:W-:Y:S02]  /*59e50*/  LDGSTS.E [R2+0x26080], [R4.64], P2 ;  /* 0x2608000004027fae */ /* 0x0003e40009121848 */
[----:B-1----:R-:W-:-:S02]  /*59e60*/  MOV R4, R30 ;  /* 0x0000001e00047202 */ /* 0x002fc40000000f00 */
[----:B---3--:R-:W-:-:S05]  /*59e70*/  IADD3.X R33, R33, UR6, RZ, P4, !PT ;  /* 0x0000000621217c10 */ /* 0x008fca000a7fe4ff */
[----:B------:R-:W-:Y:S01]  /*59e80*/  STL [R1+0x1410], R33 ;  /* 0x0014102101007387 */ /* 0x000fe20000100800 */
[----:B------:R-:W-:-:S03]  /*59e90*/  IADD3.X R27, R27, UR6, RZ, P5, !PT ;  /* 0x000000061b1b7c10 */ /* 0x000fc6000affe4ff */
[----:B------:R1:W-:Y:S04]  /*59ea0*/  STL [R1+0x141c], R7 ;  /* 0x00141c0701007387 */ /* 0x0003e80000100800 */
[----:B------:R-:W3:Y:S04]  /*59eb0*/  LDL.LU R34, [R1+0xe24] ;  /* 0x000e240001227983 */ /* 0x000ee80000300800 */
[----:B------:R1:W-:Y:S04]  /*59ec0*/  STL [R1+0x1418], R27 ;  /* 0x0014181b01007387 */ /* 0x0003e80000100800 */
[----:B------:R-:W3:Y:S01]  /*59ed0*/  LDL.LU R35, [R1+0xe20] ;  /* 0x000e200001237983 */ /* 0x000ee20000300800 */
[----:B------:R-:W-:-:S03]  /*59ee0*/  IMAD.MOV.U32 R5, RZ, RZ, R33 ;  /* 0x000000ffff057224 */ /* 0x000fc600078e0021 */
[----:B------:R-:W3:Y:S04]  /*59ef0*/  LDL.LU R30, [R1+0xe28] ;  /* 0x000e2800011e7983 */ /* 0x000ee80000300800 */
[----:B------:R1:W-:Y:S02]  /*59f00*/  LDGSTS.E [R2+0x26100], [R4.64], P3 ;  /* 0x2610000004027fae */ /* 0x0003e40009921848 */
[----:B-1----:R-:W-:Y:S02]  /*59f10*/  MOV R4, R7 ;  /* 0x0000000700047202 */ /* 0x002fe40000000f00 */
[----:B------:R-:W3:Y:S01]  /*59f20*/  LDL.LU R7, [R1+0xe2c] ;  /* 0x000e2c0001077983 */ /* 0x000ee20000300800 */
[----:B------:R-:W-:-:S03]  /*59f30*/  IMAD.MOV.U32 R5, RZ, RZ, R27 ;  /* 0x000000ffff057224 */ /* 0x000fc600078e001b */
[----:B------:R-:W3:Y:S04]  /*59f40*/  LDL.LU R33, [R1+0xe30] ;  /* 0x000e300001217983 */ /* 0x000ee80000300800 */
[----:B------:R-:W3:Y:S04]  /*59f50*/  LDL.LU R27, [R1+0xe34] ;  /* 0x000e3400011b7983 */ /* 0x000ee80000300800 */
[----:B------:R1:W-:Y:S01]  /*59f60*/  LDGSTS.E [R2+0x26180], [R4.64], P0 ;  /* 0x2618000004027fae */ /* 0x0003e20008121848 */
[----:B----4-:R-:W-:Y:S02]  /*59f70*/  IADD3 R28, P4, R28, UR7, RZ ;  /* 0x000000071c1c7c10 */ /* 0x010fe4000ff9e0ff */
[----:B------:R-:W-:-:S02]  /*59f80*/  IADD3 R24, P5, R24, UR7, RZ ;  /* 0x0000000718187c10 */ /* 0x000fc4000ffbe0ff */
[----:B--2---:R-:W-:Y:S02]  /*59f90*/  IADD3.X R31, R31, UR6, RZ, P4, !PT ;  /* 0x000000061f1f7c10 */ /* 0x004fe4000a7fe4ff */
[----:B-1----:R-:W-:Y:S02]  /*59fa0*/  MOV R4, R28 ;  /* 0x0000001c00047202 */ /* 0x002fe40000000f00 */
[----:B------:R-:W-:Y:S01]  /*59fb0*/  IADD3.X R25, R25, UR6, RZ, P5, !PT ;  /* 0x0000000619197c10 */ /* 0x000fe2000affe4ff */
[----:B------:R-:W-:Y:S01]  /*59fc0*/  IMAD.MOV.U32 R5, RZ, RZ, R31 ;  /* 0x000000ffff057224 */ /* 0x000fe200078e001f */
[----:B------:R1:W-:Y:S04]  /*59fd0*/  STL [R1+0x1504], R28 ;  /* 0x0015041c01007387 */ /* 0x0003e80000100800 */
[----:B------:R-:W-:Y:S04]  /*59fe0*/  STL [R1+0x1500], R31 ;  /* 0x0015001f01007387 */ /* 0x000fe80000100800 */
[----:B------:R2:W-:Y:S04]  /*59ff0*/  STL [R1+0x150c], R24 ;  /* 0x00150c1801007387 */ /* 0x0005e80000100800 */
[----:B------:R4:W-:Y:S04]  /*5a000*/  LDGSTS.E [R2+0x27000], [R4.64], P1 ;  /* 0x2700000004027fae */ /* 0x0009e80008921848 */
[----:B------:R2:W-:Y:S04]  /*5a010*/  STL [R1+0x1508], R25 ;  /* 0x0015081901007387 */ /* 0x0005e80000100800 */
[----:B-1----:R-:W3:Y:S01]  /*5a020*/  LDL.LU R28, [R1+0xe38] ;  /* 0x000e3800011c7983 */ /* 0x002ee20000300800 */
[----:B----4-:R-:W-:-:S03]  /*5a030*/  MOV R4, R24 ;  /* 0x0000001800047202 */ /* 0x010fc60000000f00 */
[----:B--2---:R-:W2:Y:S01]  /*5a040*/  LDL.LU R24, [R1+0xe3c] ;  /* 0x000e3c0001187983 */ /* 0x004ea20000300800 */
[----:B------:R-:W-:-:S03]  /*5a050*/  IMAD.MOV.U32 R5, RZ, RZ, R25 ;  /* 0x000000ffff057224 */ /* 0x000fc600078e0019 */
[----:B------:R-:W4:Y:S04]  /*5a060*/  LDL.LU R31, [R1+0xf20] ;  /* 0x000f2000011f7983 */ /* 0x000f280000300800 */
[----:B------:R-:W4:Y:S01]  /*5a070*/  LDL.LU R25, [R1+0xf24] ;  /* 0x000f240001197983 */ /* 0x000f220000300800 */
[----:B------:R-:W-:-:S03]  /*5a080*/  IADD3 R29, P4, R29, UR7, RZ ;  /* 0x000000071d1d7c10 */ /* 0x000fc6000ff9e0ff */
[----:B------:R1:W-:Y:S01]  /*5a090*/  LDGSTS.E [R2+0x27080], [R4.64], P2 ;  /* 0x2708000004027fae */ /* 0x0003e20009121848 */
[----:B------:R-:W-:Y:S02]  /*5a0a0*/  IADD3 R0, P5, R0, UR7, RZ ;  /* 0x0000000700007c10 */ /* 0x000fe4000ffbe0ff */
[----:B------:R-:W-:Y:S02]  /*5a0b0*/  IADD3.X R32, R32, UR6, RZ, P4, !PT ;  /* 0x0000000620207c10 */ /* 0x000fe4000a7fe4ff */
[----:B-1----:R-:W-:-:S03]  /*5a0c0*/  MOV R4, R29 ;  /* 0x0000001d00047202 */ /* 0x002fc60000000f00 */
[----:B------:R-:W-:Y:S01]  /*5a0d0*/  IMAD.MOV.U32 R5, RZ, RZ, R32 ;  /* 0x000000ffff057224 */ /* 0x000fe200078e0020 */
[----:B------:R-:W-:Y:S01]  /*5a0e0*/  IADD3.X R26, R26, UR6, RZ, P5, !PT ;  /* 0x000000061a1a7c10 */ /* 0x000fe2000affe4ff */
[----:B------:R-:W-:Y:S04]  /*5a0f0*/  STL [R1+0x1514], R29 ;  /* 0x0015141d01007387 */ /* 0x000fe80000100800 */
[----:B------:R1:W-:Y:S04]  /*5a100*/  STL [R1+0x1510], R32 ;  /* 0x0015102001007387 */ /* 0x0003e80000100800 */
[----:B------:R1:W-:Y:S04]  /*5a110*/  LDGSTS.E [R2+0x27100], [R4.64], P3 ;  /* 0x2710000004027fae */ /* 0x0003e80009921848 */
[----:B------:R1:W-:Y:S02]  /*5a120*/  STL [R1+0x151c], R0 ;  /* 0x00151c0001007387 */ /* 0x0003e40000100800 */
[----:B-1----:R-:W-:-:S02]  /*5a130*/  LOP3.LUT R32, R84, 0x10, RZ, 0x3c, !PT ;  /* 0x0000001054207812 */ /* 0x002fc400078e3cff */
[----:B------:R1:W-:Y:S01]  /*5a140*/  STL [R1+0x1518], R26 ;  /* 0x0015181a01007387 */ /* 0x0003e20000100800 */
[----:B------:R-:W-:-:S03]  /*5a150*/  MOV R4, R0 ;  /* 0x0000000000047202 */ /* 0x000fc60000000f00 */
[----:B------:R-:W4:Y:S01]  /*5a160*/  LDL.LU R29, [R1+0xf2c] ;  /* 0x000f2c00011d7983 */ /* 0x000f220000300800 */
[----:B------:R-:W-:Y:S01]  /*5a170*/  MOV R0, UR5 ;  /* 0x0000000500007c02 */ /* 0x000fe20008000f00 */
[----:B------:R-:W-:Y:S02]  /*5a180*/  IMAD.MOV.U32 R5, RZ, RZ, R26 ;  /* 0x000000ffff057224 */ /* 0x000fe400078e001a */
[----:B-1----:R-:W4:Y:S02]  /*5a190*/  LDL.LU R26, [R1+0xf34] ;  /* 0x000f3400011a7983 */ /* 0x002f240000300800 */
[----:B------:R-:W-:Y:S02]  /*5a1a0*/  IMAD R0, R0, 0x8000, R32 ;  /* 0x0000800000007824 */ /* 0x000fe400078e0220 */
[----:B------:R1:W-:Y:S01]  /*5a1b0*/  LDGSTS.E [R2+0x27180], [R4.64], P0 ;  /* 0x2718000004027fae */ /* 0x0003e20008121848 */
[----:B---3--:R-:W-:-:S05]  /*5a1c0*/  IADD3 R34, P4, R34, UR7, RZ ;  /* 0x0000000722227c10 */ /* 0x008fca000ff9e0ff */
[----:B------:R-:W-:Y:S01]  /*5a1d0*/  STL [R1+0xe24], R34 ;  /* 0x000e242201007387 */ /* 0x000fe20000100800 */
[----:B------:R-:W-:-:S03]  /*5a1e0*/  IADD3.X R35, R35, UR6, RZ, P4, !PT ;  /* 0x0000000623237c10 */ /* 0x000fc6000a7fe4ff */
[----:B------:R-:W3:Y:S04]  /*5a1f0*/  LDL.LU R32, [R1+0xf28] ;  /* 0x000f280001207983 */ /* 0x000ee80000300800 */
[----:B------:R-:W-:Y:S04]  /*5a200*/  STL [R1+0xe20], R35 ;  /* 0x000e202301007387 */ /* 0x000fe80000100800 */
[----:B-1----:R-:W3:Y:S01]  /*5a210*/  LDL.LU R2, [R1+0xf30] ;  /* 0x000f300001027983 */ /* 0x002ee20000300800 */
[----:B------:R-:W-:Y:S01]  /*5a220*/  MOV R4, R34 ;  /* 0x0000002200047202 */ /* 0x000fe20000000f00 */
[----:B------:R-:W-:-:S05]  /*5a230*/  IMAD.MOV.U32 R5, RZ, RZ, R35 ;  /* 0x000000ffff057224 */ /* 0x000fca00078e0023 */
[----:B------:R1:W-:Y:S01]  /*5a240*/  LDGSTS.E [R0+0x20200], [R4.64], P1 ;  /* 0x2020000004007fae */ /* 0x0003e20008921848 */
[----:B------:R-:W-:-:S04]  /*5a250*/  IADD3 R7, P4, R7, UR7, RZ ;  /* 0x0000000707077c10 */ /* 0x000fc8000ff9e0ff */
[----:B------:R-:W-:Y:S02]  /*5a260*/  IADD3.X R30, R30, UR6, RZ, P4, !PT ;  /* 0x000000061e1e7c10 */ /* 0x000fe4000a7fe4ff */
[----:B------:R-:W-:Y:S01]  /*5a270*/  IADD3 R27, P5, R27, UR7, RZ ;  /* 0x000000071b1b7c10 */ /* 0x000fe2000ffbe0ff */
[----:B------:R-:W-:Y:S01]  /*5a280*/  STL [R1+0xe2c], R7 ;  /* 0x000e2c0701007387 */ /* 0x000fe20000100800 */
[----:B-1----:R-:W-:Y:S01]  /*5a290*/  MOV R4, R7 ;  /* 0x0000000700047202 */ /* 0x002fe20000000f00 */
[----:B------:R-:W-:Y:S01]  /*5a2a0*/  IMAD.MOV.U32 R5, RZ, RZ, R30 ;  /* 0x000000ffff057224 */ /* 0x000fe200078e001e */
[----:B------:R-:W-:Y:S01]  /*5a2b0*/  IADD3.X R33, R33, UR6, RZ, P5, !PT ;  /* 0x0000000621217c10 */ /* 0x000fe2000affe4ff */
[----:B------:R1:W-:Y:S04]  /*5a2c0*/  STL [R1+0xe28], R30 ;  /* 0x000e281e01007387 */ /* 0x0003e80000100800 */
[----:B------:R-:W-:Y:S04]  /*5a2d0*/  STL [R1+0xe34], R27 ;  /* 0x000e341b01007387 */ /* 0x000fe80000100800 */
[----:B------:R1:W-:Y:S04]  /*5a2e0*/  LDGSTS.E [R0+0x20280], [R4.64], P2 ;  /* 0x2028000004007fae */ /* 0x0003e80009121848 */
[----:B-1----:R-:W3:Y:S04]  /*5a2f0*/  LDL.LU R30, [R1+0xf3c] ;  /* 0x000f3c00011e7983 */ /* 0x002ee80000300800 */
[----:B------:R1:W-:Y:S04]  /*5a300*/  STL [R1+0xe30], R33 ;  /* 0x000e302101007387 */ /* 0x0003e80000100800 */
[----:B------:R-:W3:Y:S01]  /*5a310*/  LDL.LU R7, [R1+0x1024] ;  /* 0x0010240001077983 */ /* 0x000ee20000300800 */
[----:B------:R-:W-:Y:S01]  /*5a320*/  IMAD.MOV.U32 R5, RZ, RZ, R33 ;  /* 0x000000ffff057224 */ /* 0x000fe200078e0021 */
[----:B------:R-:W-:-:S02]  /*5a330*/  MOV R4, R27 ;  /* 0x0000001b00047202 */ /* 0x000fc40000000f00 */
[----:B-1----:R-:W3:Y:S04]  /*5a340*/  LDL.LU R33, [R1+0xf38] ;  /* 0x000f380001217983 */ /* 0x002ee80000300800 */
[----:B------:R-:W3:Y:S04]  /*5a350*/  LDL.LU R27, [R1+0x1020] ;  /* 0x00102000011b7983 */ /* 0x000ee80000300800 */
[----:B------:R1:W-:Y:S01]  /*5a360*/  LDGSTS.E [R0+0x20300], [R4.64], P3 ;  /* 0x2030000004007fae */ /* 0x0003e20009921848 */
[----:B--2---:R-:W-:-:S04]  /*5a370*/  IADD3 R24, P4, R24, UR7, RZ ;  /* 0x0000000718187c10 */ /* 0x004fc8000ff9e0ff */
[----:B------:R-:W-:Y:S02]  /*5a380*/  IADD3.X R28, R28, UR6, RZ, P4, !PT ;  /* 0x000000061c1c7c10 */ /* 0x000fe4000a7fe4ff */
[----:B----4-:R-:W-:Y:S01]  /*5a390*/  IADD3 R25, P5, R25, UR7, RZ ;  /* 0x0000000719197c10 */ /* 0x010fe2000ffbe0ff */
[----:B------:R-:W-:Y:S01]  /*5a3a0*/  STL [R1+0xe3c], R24 ;  /* 0x000e3c1801007387 */ /* 0x000fe20000100800 */
[----:B-1----:R-:W-:Y:S01]  /*5a3b0*/  MOV R4, R24 ;  /* 0x0000001800047202 */ /* 0x002fe20000000f00 */
[----:B------:R-:W-:Y:S01]  /*5a3c0*/  IMAD.MOV.U32 R5, RZ, RZ, R28 ;  /* 0x000000ffff057224 */ /* 0x000fe200078e001c */
[----:B------:R-:W-:Y:S01]  /*5a3d0*/  IADD3.X R31, R31, UR6, RZ, P5, !PT ;  /* 0x000000061f1f7c10 */ /* 0x000fe2000affe4ff */
[----:B------:R1:W-:Y:S04]  /*5a3e0*/  STL [R1+0xe38], R28 ;  /* 0x000e381c01007387 */ /* 0x0003e80000100800 */
[----:B------:R-:W-:Y:S04]  /*5a3f0*/  STL [R1+0xf24], R25 ;  /* 0x000f241901007387 */ /* 0x000fe80000100800 */
[----:B------:R2:W-:Y:S04]  /*5a400*/  LDGSTS.E [R0+0x20380], [R4.64], P0 ;  /* 0x2038000004007fae */ /* 0x0005e80008121848 */
[----:B-1----:R-:W4:Y:S04]  /*5a410*/  LDL.LU R28, [R1+0x102c] ;  /* 0x00102c00011c7983 */ /* 0x002f280000300800 */
[----:B------:R1:W-:Y:S04]  /*5a420*/  STL [R1+0xf20], R31 ;  /* 0x000f201f01007387 */ /* 0x0003e80000100800 */
[----:B------:R-:W4:Y:S01]  /*5a430*/  LDL.LU R24, [R1+0x1034] ;  /* 0x0010340001187983 */ /* 0x000f220000300800 */
[----:B--2---:R-:W-:-:S03]  /*5a440*/  IMAD.MOV.U32 R5, RZ, RZ, R31 ;  /* 0x000000ffff057224 */ /* 0x004fc600078e001f */
[----:B-1----:R-:W2:Y:S01]  /*5a450*/  LDL.LU R31, [R1+0x1028] ;  /* 0x00102800011f7983 */ /* 0x002ea20000300800 */
[----:B------:R-:W-:-:S03]  /*5a460*/  MOV R4, R25 ;  /* 0x0000001900047202 */ /* 0x000fc60000000f00 */
[----:B------:R-:W2:Y:S04]  /*5a470*/  LDL.LU R25, [R1+0x1030] ;  /* 0x0010300001197983 */ /* 0x000ea80000300800 */
[----:B------:R1:W-:Y:S01]  /*5a480*/  LDGSTS.E [R0+0x21200], [R4.64], P1 ;  /* 0x2120000004007fae */ /* 0x0003e20008921848 */
[----:B------:R-:W-:Y:S02]  /*5a490*/  IADD3 R29, P4, R29, UR7, RZ ;  /* 0x000000071d1d7c10 */ /* 0x000fe4000ff9e0ff */
[----:B------:R-:W-:-:S03]  /*5a4a0*/  IADD3 R26, P5, R26, UR7, RZ ;  /* 0x000000071a1a7c10 */ /* 0x000fc6000ffbe0ff */
[----:B------:R3:W-:Y:S01]  /*5a4b0*/  STL [R1+0xf2c], R29 ;  /* 0x000f2c1d01007387 */ /* 0x0007e20000100800 */
[----:B-1----:R-:W-:Y:S02]  /*5a4c0*/  MOV R4, R29 ;  /* 0x0000001d00047202 */ /* 0x002fe40000000f00 */
[----:B---3--:R-:W-:-:S05]  /*5a4d0*/  IADD3.X R32, R32, UR6, RZ, P4, !PT ;  /* 0x0000000620207c10 */ /* 0x008fca000a7fe4ff */
[----:B------:R1:W-:Y:S01]  /*5a4e0*/  STL [R1+0xf28], R32 ;  /* 0x000f282001007387 */ /* 0x0003e20000100800 */
[----:B------:R-:W-:-:S03]  /*5a4f0*/  IADD3.X R2, R2, UR6, RZ, P5, !PT ;  /* 0x0000000602027c10 */ /* 0x000fc6000affe4ff */
[----:B------:R-:W-:Y:S01]  /*5a500*/  STL [R1+0xf34], R26 ;  /* 0x000f341a01007387 */ /* 0x000fe20000100800 */
[----:B------:R-:W-:-:S03]  /*5a510*/  IMAD.MOV.U32 R5, RZ, RZ, R32 ;  /* 0x000000ffff057224 */ /* 0x000fc600078e0020 */
[----:B------:R-:W3:Y:S04]  /*5a520*/  LDL.LU R29, [R1+0x103c] ;  /* 0x00103c00011d7983 */ /* 0x000ee80000300800 */
[----:B------:R1:W-:Y:S04]  /*5a530*/  STL [R1+0xf30], R2 ;  /* 0x000f300201007387 */ /* 0x0003e80000100800 */
[----:B------:R-:W3:Y:S04]  /*5a540*/  LDL.LU R34, [R1+0x1124] ;  /* 0x0011240001227983 */ /* 0x000ee80000300800 */
[----:B-1----:R-:W3:Y:S04]  /*5a550*/  LDL.LU R32, [R1+0x1038] ;  /* 0x0010380001207983 */ /* 0x002ee80000300800 */
[----:B------:R-:W3:Y:S04]  /*5a560*/  LDL.LU R35, [R1+0x1120] ;  /* 0x0011200001237983 */ /* 0x000ee80000300800 */
[----:B------:R1:W-:Y:S01]  /*5a570*/  LDGSTS.E [R0+0x21280], [R4.64], P2 ;  /* 0x2128000004007fae */ /* 0x0003e20009121848 */
[----:B------:R-:W-:Y:S01]  /*5a580*/  IADD3 R30, P4, R30, UR7, RZ ;  /* 0x000000071e1e7c10 */ /* 0x000fe2000ff9e0ff */
[----:B-1----:R-:W-:Y:S01]  /*5a590*/  IMAD.MOV.U32 R5, RZ, RZ, R2 ;  /* 0x000000ffff057224 */ /* 0x002fe200078e0002 */
[----:B------:R-:W-:Y:S01]  /*5a5a0*/  MOV R4, R26 ;  /* 0x0000001a00047202 */ /* 0x000fe20000000f00 */
[----:B------:R-:W3:Y:S04]  /*5a5b0*/  LDL.LU R2, [R1+0x112c] ;  /* 0x00112c0001027983 */ /* 0x000ee80000300800 */
[----:B------:R-:W3:Y:S01]  /*5a5c0*/  LDL.LU R26, [R1+0x1134] ;  /* 0x00113400011a7983 */ /* 0x000ee20000300800 */
[----:B------:R-:W-:-:S02]  /*5a5d0*/  IADD3 R7, P5, R7, UR7, RZ ;  /* 0x0000000707077c10 */ /* 0x000fc4000ffbe0ff */
[----:B------:R-:W-:Y:S01]  /*5a5e0*/  IADD3.X R33, R33, UR6, RZ, P4, !PT ;  /* 0x0000000621217c10 */ /* 0x000fe2000a7fe4ff */
[----:B------:R1:W-:Y:S01]  /*5a5f0*/  STL [R1+0xf3c], R30 ;  /* 0x000f3c1e01007387 */ /* 0x0003e20000100800 */
[----:B------:R-:W-:-:S03]  /*5a600*/  IADD3.X R27, R27, UR6, RZ, P5, !PT ;  /* 0x000000061b1b7c10 */ /* 0x000fc6000affe4ff */
[----:B------:R1:W-:Y:S04]  /*5a610*/  LDGSTS.E [R0+0x21300], [R4.64], P3 ;  /* 0x2130000004007fae */ /* 0x0003e80009921848 */
[----:B------:R1:W-:Y:S04]  /*5a620*/  STL [R1+0xf38], R33 ;  /* 0x000f382101007387 */ /* 0x0003e80000100800 */
[----:B------:R4:W-:Y:S01]  /*5a630*/  STL [R1+0x1024], R7 ;  /* 0x0010240701007387 */ /* 0x0009e20000100800 */
[----:B-1----:R-:W-:-:S03]  /*5a640*/  MOV R4, R30 ;  /* 0x0000001e00047202 */ /* 0x002fc60000000f00 */
[----:B------:R-:W3:Y:S01]  /*5a650*/  LDL.LU R30, [R1+0x1128] ;  /* 0x00112800011e7983 */ /* 0x000ee20000300800 */
[----:B------:R-:W-:-:S03]  /*5a660*/  IMAD.MOV.U32 R5, RZ, RZ, R33 ;  /* 0x000000ffff057224 */ /* 0x000fc600078e0021 */
[----:B------:R1:W-:Y:S04]  /*5a670*/  STL [R1+0x1020], R27 ;  /* 0x0010201b01007387 */ /* 0x0003e80000100800 */
[----:B------:R-:W3:Y:S04]  /*5a680*/  LDL.LU R33, [R1+0x1130] ;  /* 0x0011300001217983 */ /* 0x000ee80000300800 */
[----:B------:R1:W-:Y:S02]  /*5a690*/  LDGSTS.E [R0+0x21380], [R4.64], P0 ;  /* 0x2138000004007fae */ /* 0x0003e40008121848 */
[----:B-1----:R-:W-:-:S02]  /*5a6a0*/  MOV R4, R7 ;  /* 0x0000000700047202 */ /* 0x002fc40000000f00 */
[----:B----4-:R-:W-:Y:S01]  /*5a6b0*/  IADD3 R28, P4, R28, UR7, RZ ;  /* 0x000000071c1c7c10 */ /* 0x010fe2000ff9e0ff */
[----:B------:R-:W-:Y:S01]  /*5a6c0*/  IMAD.MOV.U32 R5, RZ, RZ, R27 ;  /* 0x000000ffff057224 */ /* 0x000fe200078e001b */
[----:B------:R-:W4:Y:S04]  /*5a6d0*/  LDL.LU R7, [R1+0x113c] ;  /* 0x00113c0001077983 */ /* 0x000f280000300800 */
[----:B------:R-:W4:Y:S01]  /*5a6e0*/  LDL.LU R27, [R1+0x1224] ;  /* 0x00122400011b7983 */ /* 0x000f220000300800 */
[----:B------:R-:W-:-:S03]  /*5a6f0*/  IADD3 R24, P5, R24, UR7, RZ ;  /* 0x0000000718187c10 */ /* 0x000fc6000ffbe0ff */
[----:B------:R1:W-:Y:S01]  /*5a700*/  STL [R1+0x102c], R28 ;  /* 0x00102c1c01007387 */ /* 0x0003e20000100800 */
[----:B--2---:R-:W-:-:S03]  /*5a710*/  IADD3.X R31, R31, UR6, RZ, P4, !PT ;  /* 0x000000061f1f7c10 */ /* 0x004fc6000a7fe4ff */
[----:B------:R2:W-:Y:S01]  /*5a720*/  LDGSTS.E [R0+0x22200], [R4.64], P1 ;  /* 0x2220000004007fae */ /* 0x0005e20008921848 */
[----:B------:R-:W-:-:S03]  /*5a730*/  IADD3.X R25, R25, UR6, RZ, P5, !PT ;  /* 0x0000000619197c10 */ /* 0x000fc6000affe4ff */
[----:B------:R1:W-:Y:S04]  /*5a740*/  STL [R1+0x1028], R31 ;  /* 0x0010281f01007387 */ /* 0x0003e80000100800 */
[----:B------:R1:W-:Y:S01]  /*5a750*/  STL [R1+0x1034], R24 ;  /* 0x0010341801007387 */ /* 0x0003e20000100800 */
[----:B--2---:R-:W-:-:S03]  /*5a760*/  MOV R4, R28 ;  /* 0x0000001c00047202 */ /* 0x004fc60000000f00 */
[----:B-1----:R-:W2:Y:S01]  /*5a770*/  LDL.LU R28, [R1+0x1138] ;  /* 0x00113800011c7983 */ /* 0x002ea20000300800 */
[----:B------:R-:W-:-:S03]  /*5a780*/  IMAD.MOV.U32 R5, RZ, RZ, R31 ;  /* 0x000000ffff057224 */ /* 0x000fc600078e001f */
[----:B------:R1:W-:Y:S04]  /*5a790*/  STL [R1+0x1030], R25 ;  /* 0x0010301901007387 */ /* 0x0003e80000100800 */
[----:B------:R-:W2:Y:S04]  /*5a7a0*/  LDL.LU R31, [R1+0x1220] ;  /* 0x00122000011f7983 */ /* 0x000ea80000300800 */
[----:B------:R1:W-:Y:S02]  /*5a7b0*/  LDGSTS.E [R0+0x22280], [R4.64], P2 ;  /* 0x2228000004007fae */ /* 0x0003e40009121848 */
[----:B-1----:R-:W-:Y:S01]  /*5a7c0*/  MOV R4, R24 ;  /* 0x0000001800047202 */ /* 0x002fe20000000f00 */
[----:B------:R-:W-:Y:S01]  /*5a7d0*/  IMAD.MOV.U32 R5, RZ, RZ, R25 ;  /* 0x000000ffff057224 */ /* 0x000fe200078e0019 */
[----:B------:R-:W2:Y:S04]  /*5a7e0*/  LDL.LU R24, [R1+0x122c] ;  /* 0x00122c0001187983 */ /* 0x000ea80000300800 */
[----:B------:R-:W2:Y:S04]  /*5a7f0*/  LDL.LU R25, [R1+0x1234] ;  /* 0x0012340001197983 */ /* 0x000ea80000300800 */
        /* <DEDUP_REMOVED lines=13> */
[----:B------:R-:W-:-:S03]  /*5a8d0*/  IADD3 R2, P4, R2, UR7, RZ ;  /* 0x0000000702027c10 */ /* 0x000fc6000ff9e0ff */
[----:B------:R1:W-:Y:S01]  /*5a8e0*/  LDGSTS.E [R0+0x22380], [R4.64], P0 ;  /* 0x2238000004007fae */ /* 0x0003e20008121848 */
[----:B------:R-:W-:-:S03]  /*5a8f0*/  IADD3 R26, P5, R26, UR7, RZ ;  /* 0x000000071a1a7c10 */ /* 0x000fc6000ffbe0ff */
        /* <DEDUP_REMOVED lines=11> */
[----:B-1----:R-:W3:Y:S04]  /*5a9b0*/  LDL.LU R30, [R1+0x123c] ;  /* 0x00123c00011e7983 */ /* 0x002ee80000300800 */
[----:B------:R1:W-:Y:S04]  /*5a9c0*/  STL [R1+0x1130], R33 ;  /* 0x0011302101007387 */ /* 0x0003e80000100800 */
[----:B------:R-:W3:Y:S01]  /*5a9d0*/  LDL.LU R2, [R1+0x1324] ;  /* 0x0013240001027983 */ /* 0x000ee20000300800 */
[----:B----4-:R-:W-:Y:S01]  /*5a9e0*/  IMAD.MOV.U32 R5, RZ, RZ, R33 ;  /* 0x000000ffff057224 */ /* 0x010fe200078e0021 */
[----:B------:R-:W-:-:S02]  /*5a9f0*/  IADD3 R7, P4, R7, UR7, RZ ;  /* 0x0000000707077c10 */ /* 0x000fc4000ff9e0ff */
[----:B-1----:R-:W4:Y:S01]  /*5aa00*/  LDL.LU R33, [R1+0x1238] ;  /* 0x0012380001217983 */ /* 0x002f220000300800 */
[----:B------:R-:W-:Y:S02]  /*5aa10*/  MOV R4, R26 ;  /* 0x0000001a00047202 */ /* 0x000fe40000000f00 */
[----:B------:R-:W-:Y:S01]  /*5aa20*/  IADD3 R27, P5, R27, UR7, RZ ;  /* 0x000000071b1b7c10 */ /* 0x000fe2000ffbe0ff */
[----:B------:R-:W4:Y:S04]  /*5aa30*/  LDL.LU R26, [R1+0x1320] ;  /* 0x00132000011a7983 */ /* 0x000f280000300800 */
[----:B------:R1:W-:Y:S04]  /*5aa40*/  LDGSTS.E [R0+0x23300], [R4.64], P3 ;  /* 0x2330000004007fae */ /* 0x0003e80009921848 */
[----:B------:R2:W-:Y:S01]  /*5aa50*/  STL [R1+0x113c], R7 ;  /* 0x00113c0701007387 */ /* 0x0005e20000100800 */
[----:B-1----:R-:W-:-:S02]  /*5aa60*/  MOV R4, R7 ;  /* 0x0000000700047202 */ /* 0x002fc40000000f00 */
[----:B--2---:R-:W-:-:S05]  /*5aa70*/  IADD3.X R28, R28, UR6, RZ, P4, !PT ;  /* 0x000000061c1c7c10 */ /* 0x004fca000a7fe4ff */
[----:B------:R-:W-:Y:S01]  /*5aa80*/  IMAD.MOV.U32 R5, RZ, RZ, R28 ;  /* 0x000000ffff057224 */ /* 0x000fe200078e001c */
[----:B------:R1:W-:Y:S01]  /*5aa90*/  STL [R1+0x1138], R28 ;  /* 0x0011381c01007387 */ /* 0x0003e20000100800 */
[----:B------:R-:W-:-:S03]  /*5aaa0*/  IADD3.X R31, R31, UR6, RZ, P5, !PT ;  /* 0x000000061f1f7c10 */ /* 0x000fc6000affe4ff */
[----:B------:R2:W-:Y:S04]  /*5aab0*/  STL [R1+0x1224], R27 ;  /* 0x0012241b01007387 */ /* 0x0005e80000100800 */
[----:B------:R-:W4:Y:S04]  /*5aac0*/  LDL.LU R7, [R1+0x132c] ;  /* 0x00132c0001077983 */ /* 0x000f280000300800 */
[----:B------:R2:W-:Y:S04]  /*5aad0*/  STL [R1+0x1220], R31 ;  /* 0x0012201f01007387 */ /* 0x0005e80000100800 */
[----:B------:R2:W-:Y:S04]  /*5aae0*/  LDGSTS.E [R0+0x23380], [R4.64], P0 ;  /* 0x2338000004007fae */ /* 0x0005e80008121848 */
[----:B-1----:R-:W4:Y:S01]  /*5aaf0*/  LDL.LU R28, [R1+0x1334] ;  /* 0x00133400011c7983 */ /* 0x002f220000300800 */
[----:B--2---:R-:W-:-:S03]  /*5ab00*/  MOV R4, R27 ;  /* 0x0000001b00047202 */ /* 0x004fc60000000f00 */
[----:B------:R-:W2:Y:S01]  /*5ab10*/  LDL.LU R27, [R1+0x1328] ;  /* 0x00132800011b7983 */ /* 0x000ea20000300800 */
[----:B------:R-:W-:Y:S01]  /*5ab20*/  IADD3 R24, P4, R24, UR7, RZ ;  /* 0x0000000718187c10 */ /* 0x000fe2000ff9e0ff */
[----:B------:R-:W-:Y:S01]  /*5ab30*/  IMAD.MOV.U32 R5, RZ, RZ, R31 ;  /* 0x000000ffff057224 */ /* 0x000fe200078e001f */
[----:B------:R-:W-:Y:S01]  /*5ab40*/  IADD3 R25, P5, R25, UR7, RZ ;  /* 0x0000000719197c10 */ /* 0x000fe2000ffbe0ff */
[----:B------:R-:W2:Y:S04]  /*5ab50*/  LDL.LU R31, [R1+0x1330] ;  /* 0x00133000011f7983 */ /* 0x000ea80000300800 */
[----:B------:R1:W-:Y:S04]  /*5ab60*/  LDGSTS.E [R0+0x24200], [R4.64], P1 ;  /* 0x2420000004007fae */ /* 0x0003e80008921848 */
[----:B------:R3:W-:Y:S01]  /*5ab70*/  STL [R1+0x122c], R24 ;  /* 0x00122c1801007387 */ /* 0x0007e20000100800 */
[----:B-1----:R-:W-:-:S02]  /*5ab80*/  MOV R4, R24 ;  /* 0x0000001800047202 */ /* 0x002fc40000000f00 */
[----:B---3--:R-:W-:-:S05]  /*5ab90*/  IADD3.X R32, R32, UR6, RZ, P4, !PT ;  /* 0x0000000620207c10 */ /* 0x008fca000a7fe4ff */
[----:B------:R-:W-:Y:S01]  /*5aba0*/  IMAD.MOV.U32 R5, RZ, RZ, R32 ;  /* 0x000000ffff057224 */ /* 0x000fe200078e0020 */
[----:B------:R-:W-:Y:S01]  /*5abb0*/  STL [R1+0x1228], R32 ;  /* 0x0012282001007387 */ /* 0x000fe20000100800 */
[----:B------:R-:W-:-:S03]  /*5abc0*/  IADD3.X R29, R29, UR6, RZ, P5, !PT ;  /* 0x000000061d1d7c10 */ /* 0x000fc6000affe4ff */
[----:B------:R1:W-:Y:S04]  /*5abd0*/  STL [R1+0x1234], R25 ;  /* 0x0012341901007387 */ /* 0x0003e80000100800 */
[----:B------:R-:W3:Y:S04]  /*5abe0*/  LDL.LU R24, [R1+0x133c] ;  /* 0x00133c0001187983 */ /* 0x000ee80000300800 */
[----:B------:R1:W-:Y:S04]  /*5abf0*/  STL [R1+0x1230], R29 ;  /* 0x0012301d01007387 */ /* 0x0003e80000100800 */
[----:B------:R1:W-:Y:S04]  /*5ac00*/  LDGSTS.E [R0+0x24280], [R4.64], P2 ;  /* 0x2428000004007fae */ /* 0x0003e80009121848 */
[----:B------:R-:W3:Y:S01]  /*5ac10*/  LDL.LU R34, [R1+0x1424] ;  /* 0x0014240001227983 */ /* 0x000ee20000300800 */
[----:B-1----:R-:W-:-:S03]  /*5ac20*/  MOV R4, R25 ;  /* 0x0000001900047202 */ /* 0x002fc60000000f00 */
[----:B------:R-:W3:Y:S04]  /*5ac30*/  LDL.LU R25, [R1+0x1338] ;  /* 0x0013380001197983 */ /* 0x000ee80000300800 */
[----:B------:R-:W3:Y:S01]  /*5ac40*/  LDL.LU R35, [R1+0x1420] ;  /* 0x0014200001237983 */ /* 0x000ee20000300800 */
[----:B------:R-:W-:-:S03]  /*5ac50*/  IMAD.MOV.U32 R5, RZ, RZ, R29 ;  /* 0x000000ffff057224 */ /* 0x000fc600078e001d */
[----:B------:R-:W3:Y:S04]  /*5ac60*/  LDL.LU R32, [R1+0x142c] ;  /* 0x00142c0001207983 */ /* 0x000ee80000300800 */
[----:B------:R-:W3:Y:S04]  /*5ac70*/  LDL.LU R29, [R1+0x1434] ;  /* 0x00143400011d7983 */ /* 0x000ee80000300800 */
[----:B------:R1:W-:Y:S01]  /*5ac80*/  LDGSTS.E [R0+0x24300], [R4.64], P3 ;  /* 0x2430000004007fae */ /* 0x0003e20009921848 */
[----:B------:R-:W-:-:S05]  /*5ac90*/  IADD3 R30, P4, R30, UR7, RZ ;  /* 0x000000071e1e7c10 */ /* 0x000fca000ff9e0ff */
[----:B------:R-:W-:Y:S01]  /*5aca0*/  STL [R1+0x123c], R30 ;  /* 0x00123c1e01007387 */ /* 0x000fe20000100800 */
[----:B------:R-:W-:Y:S02]  /*5acb0*/  IADD3 R2, P5, R2, UR7, RZ ;  /* 0x0000000702027c10 */ /* 0x000fe4000ffbe0ff */
[----:B----4-:R-:W-:Y:S02]  /*5acc0*/  IADD3.X R33, R33, UR6, RZ, P4, !PT ;  /* 0x0000000621217c10 */ /* 0x010fe4000a7fe4ff */
[----:B------:R-:W-:-:S03]  /*5acd0*/  IADD3.X R26, R26, UR6, RZ, P5, !PT ;  /* 0x000000061a1a7c10 */ /* 0x000fc6000affe4ff */
[----:B------:R4:W-:Y:S01]  /*5ace0*/  STL [R1+0x1238], R33 ;  /* 0x0012382101007387 */ /* 0x0009e20000100800 */
[----:B-1----:R-:W-:-:S03]  /*5acf0*/  IMAD.MOV.U32 R5, RZ, RZ, R33 ;  /* 0x000000ffff057224 */ /* 0x002fc600078e0021 */
[----:B------:R-:W-:Y:S01]  /*5ad00*/  STL [R1+0x1324], R2 ;  /* 0x0013240201007387 */ /* 0x000fe20000100800 */
[----:B------:R-:W-:-:S03]  /*5ad10*/  MOV R4, R30 ;  /* 0x0000001e00047202 */ /* 0x000fc60000000f00 */
[----:B----4-:R-:W4:Y:S04]  /*5ad20*/  LDL.LU R33, [R1+0x1428] ;  /* 0x0014280001217983 */ /* 0x010f280000300800 */
[----:B------:R1:W-:Y:S04]  /*5ad30*/  STL [R1+0x1320], R26 ;  /* 0x0013201a01007387 */ /* 0x0003e80000100800 */
[----:B------:R-:W4:Y:S04]  /*5ad40*/  LDL.LU R30, [R1+0x1430] ;  /* 0x00143000011e7983 */ /* 0x000f280000300800 */
[----:B------:R1:W-:Y:S01]  /*5ad50*/  LDGSTS.E [R0+0x24380], [R4.64], P0 ;  /* 0x2438000004007fae */ /* 0x0003e20008121848 */
[----:B------:R-:W-:Y:S01]  /*5ad60*/  IADD3 R7, P4, R7, UR7, RZ ;  /* 0x0000000707077c10 */ /* 0x000fe2000ff9e0ff */
[----:B-1----:R-:W-:Y:S01]  /*5ad70*/  IMAD.MOV.U32 R5, RZ, RZ, R26 ;  /* 0x000000ffff057224 */ /* 0x002fe200078e001a */
[----:B------:R-:W-:Y:S01]  /*5ad80*/  MOV R4, R2 ;  /* 0x0000000200047202 */ /* 0x000fe20000000f00 */
[----:B------:R-:W4:Y:S04]  /*5ad90*/  LDL.LU R26, [R1+0x143c] ;  /* 0x00143c00011a7983 */ /* 0x000f280000300800 */
[----:B------:R-:W4:Y:S01]  /*5ada0*/  LDL.LU R2, [R1+0x1524] ;  /* 0x0015240001027983 */ /* 0x000f220000300800 */
[----:B------:R-:W-:-:S03]  /*5adb0*/  IADD3 R28, P5, R28, UR7, RZ ;  /* 0x000000071c1c7c10 */ /* 0x000fc6000ffbe0ff */
[----:B------:R-:W-:Y:S04]  /*5adc0*/  STL [R1+0x132c], R7 ;  /* 0x00132c0701007387 */ /* 0x000fe80000100800 */
[----:B------:R1:W-:Y:S01]  /*5add0*/  LDGSTS.E [R0+0x25200], [R4.64], P1 ;  /* 0x2520000004007fae */ /* 0x0003e20008921848 */
[----:B--2---:R-:W-:-:S05]  /*5ade0*/  IADD3.X R27, R27, UR6, RZ, P4, !PT ;  /* 0x000000061b1b7c10 */ /* 0x004fca000a7fe4ff */
[----:B------:R2:W-:Y:S01]  /*5adf0*/  STL [R1+0x1328], R27 ;  /* 0x0013281b01007387 */ /* 0x0005e20000100800 */
[----:B-1----:R-:W-:-:S03]  /*5ae00*/  IMAD.MOV.U32 R5, RZ, RZ, R27 ;  /* 0x000000ffff057224 */ /* 0x002fc600078e001b */
[----:B------:R1:W-:Y:S04]  /*5ae10*/  STL [R1+0x1334], R28 ;  /* 0x0013341c01007387 */ /* 0x0003e80000100800 */
[----:B--2---:R-:W4:Y:S01]  /*5ae20*/  LDL.LU R27, [R1+0x1438] ;  /* 0x00143800011b7983 */ /* 0x004f220000300800 */
[----:B------:R-:W-:Y:S02]  /*5ae30*/  IADD3.X R31, R31, UR6, RZ, P5, !PT ;  /* 0x000000061f1f7c10 */ /* 0x000fe4000affe4ff */
[----:B------:R-:W-:-:S03]  /*5ae40*/  MOV R4, R7 ;  /* 0x0000000700047202 */ /* 0x000fc60000000f00 */
[----:B------:R-:W-:Y:S04]  /*5ae50*/  STL [R1+0x1330], R31 ;  /* 0x0013301f01007387 */ /* 0x000fe80000100800 */
[----:B------:R-:W4:Y:S04]  /*5ae60*/  LDL.LU R7, [R1+0x1520] ;  /* 0x0015200001077983 */ /* 0x000f280000300800 */
[----:B------:R1:W-:Y:S02]  /*5ae70*/  LDGSTS.E [R0+0x25280], [R4.64], P2 ;  /* 0x2528000004007fae */ /* 0x0003e40009121848 */
[----:B-1----:R-:W-:Y:S01]  /*5ae80*/  MOV R4, R28 ;  /* 0x0000001c00047202 */ /* 0x002fe20000000f00 */
[----:B------:R-:W-:Y:S01]  /*5ae90*/  IMAD.MOV.U32 R5, RZ, RZ, R31 ;  /* 0x000000ffff057224 */ /* 0x000fe200078e001f */
[----:B------:R-:W4:Y:S04]  /*5aea0*/  LDL.LU R28, [R1+0x152c] ;  /* 0x00152c00011c7983 */ /* 0x000f280000300800 */
[----:B------:R1:W-:Y:S01]  /*5aeb0*/  LDGSTS.E [R0+0x25300], [R4.64], P3 ;  /* 0x2530000004007fae */ /* 0x0003e20009921848 */
[----:B---3--:R-:W-:-:S05]  /*5aec0*/  IADD3 R24, P4, R24, UR7, RZ ;  /* 0x0000000718187c10 */ /* 0x008fca000ff9e0ff */
[----:B------:R-:W-:Y:S01]  /*5aed0*/  STL [R1+0x133c], R24 ;  /* 0x00133c1801007387 */ /* 0x000fe20000100800 */
[----:B-1----:R-:W-:Y:S02]  /*5aee0*/  MOV R4, R24 ;  /* 0x0000001800047202 */ /* 0x002fe40000000f00 */
[----:B------:R-:W-:Y:S02]  /*5aef0*/  IADD3 R34, P5, R34, UR7, RZ ;  /* 0x0000000722227c10 */ /* 0x000fe4000ffbe0ff */
[----:B------:R-:W-:Y:S02]  /*5af00*/  IADD3.X R25, R25, UR6, RZ, P4, !PT ;  /* 0x0000000619197c10 */ /* 0x000fe4000a7fe4ff */
[----:B------:R-:W-:-:S03]  /*5af10*/  IADD3.X R35, R35, UR6, RZ, P5, !PT ;  /* 0x0000000623237c10 */ /* 0x000fc6000affe4ff */
[----:B------:R1:W-:Y:S01]  /*5af20*/  STL [R1+0x1338], R25 ;  /* 0x0013381901007387 */ /* 0x0003e20000100800 */
[----:B------:R-:W-:-:S03]  /*5af30*/  IMAD.MOV.U32 R5, RZ, RZ, R25 ;  /* 0x000000ffff057224 */ /* 0x000fc600078e0019 */
[----:B------:R-:W-:Y:S01]  /*5af40*/  STL [R1+0x1424], R34 ;  /* 0x0014242201007387 */ /* 0x000fe20000100800 */
[----:B------:R-:W-:-:S03]  /*5af50*/  IADD3 R32, P4, R32, UR7, RZ ;  /* 0x0000000720207c10 */ /* 0x000fc6000ff9e0ff */
[----:B------:R3:W-:Y:S04]  /*5af60*/  LDGSTS.E [R0+0x25380], [R4.64], P0 ;  /* 0x2538000004007fae */ /* 0x0007e80008121848 */
[----:B-1----:R-:W2:Y:S04]  /*5af70*/  LDL.LU.64 R24, [R1+0x3a0] ;  /* 0x0003a00001187983 */ /* 0x002ea80000300a00 */
[----:B------:R1:W-:Y:S04]  /*5af80*/  STL [R1+0x1420], R35 ;  /* 0x0014202301007387 */ /* 0x0003e80000100800 */
[----:B------:R-:W2:Y:S04]  /*5af90*/  LDL.LU R31, [R1+0x1528] ;  /* 0x00152800011f7983 */ /* 0x000ea80000300800 */
[----:B------:R-:W2:Y:S01]  /*5afa0*/  LDL.LU.64 R82, [R1+0x398] ;  /* 0x0003980001527983 */ /* 0x000ea20000300a00 */
[----:B---3--:R-:W-:Y:S01]  /*5afb0*/  MOV R4, R34 ;  /* 0x0000002200047202 */ /* 0x008fe20000000f00 */
[----:B------:R-:W-:Y:S01]  /*5afc0*/  IMAD.MOV.U32 R5, RZ, RZ, R35 ;  /* 0x000000ffff057224 */ /* 0x000fe200078e0023 */
[----:B------:R-:W-:Y:S01]  /*5afd0*/  IADD3 R29, P5, R29, UR7, RZ ;  /* 0x000000071d1d7c10 */ /* 0x000fe2000ffbe0ff */
[----:B------:R-:W-:Y:S04]  /*5afe0*/  STL [R1+0x142c], R32 ;  /* 0x00142c2001007387 */ /* 0x000fe80000100800 */
[----:B------:R3:W-:Y:S01]  /*5aff0*/  LDGSTS.E [R0+0x26200], [R4.64], P1 ;  /* 0x2620000004007fae */ /* 0x0007e20008921848 */
[----:B----4-:R-:W-:-:S02]  /*5b000*/  IADD3.X R33, R33, UR6, RZ, P4, !PT ;  /* 0x0000000621217c10 */ /* 0x010fc4000a7fe4ff */
[----:B---3--:R-:W-:-:S03]  /*5b010*/  MOV R4, R32 ;  /* 0x0000002000047202 */ /* 0x008fc60000000f00 */
[----:B------:R-:W-:Y:S01]  /*5b020*/  IMAD.MOV.U32 R5, RZ, RZ, R33 ;  /* 0x000000ffff057224 */ /* 0x000fe200078e0021 */
[----:B------:R-:W-:Y:S01]  /*5b030*/  IADD3.X R30, R30, UR6, RZ, P5, !PT ;  /* 0x000000061e1e7c10 */ /* 0x000fe2000affe4ff */
[----:B------:R-:W-:Y:S04]  /*5b040*/  STL [R1+0x1428], R33 ;  /* 0x0014282101007387 */ /* 0x000fe80000100800 */
[----:B------:R3:W-:Y:S04]  /*5b050*/  STL [R1+0x1434], R29 ;  /* 0x0014341d01007387 */ /* 0x0007e80000100800 */
[----:B------:R4:W-:Y:S04]  /*5b060*/  LDGSTS.E [R0+0x26280], [R4.64], P2 ;  /* 0x2628000004007fae */ /* 0x0009e80009121848 */
[----:B------:R3:W-:Y:S04]  /*5b070*/  STL [R1+0x1430], R30 ;  /* 0x0014301e01007387 */ /* 0x0007e80000100800 */
[----:B-1----:R-:W2:Y:S01]  /*5b080*/  LDL.LU R35, [R1+0xe40] ;  /* 0x000e400001237983 */ /* 0x002ea20000300800 */
[----:B------:R-:W-:-:S02]  /*5b090*/  IADD3 R26, P4, R26, UR7, RZ ;  /* 0x000000071a1a7c10 */ /* 0x000fc4000ff9e0ff */
[----:B----4-:R-:W-:Y:S02]  /*5b0a0*/  MOV R4, R29 ;  /* 0x0000001d00047202 */ /* 0x010fe40000000f00 */
[----:B---3--:R-:W3:Y:S01]  /*5b0b0*/  LDL.LU R29, [R1+0xe44] ;  /* 0x000e4400011d7983 */ /* 0x008ee20000300800 */
[----:B------:R-:W-:Y:S01]  /*5b0c0*/  IMAD.MOV.U32 R5, RZ, RZ, R30 ;  /* 0x000000ffff057224 */ /* 0x000fe200078e001e */
[----:B------:R-:W-:Y:S02]  /*5b0d0*/  IADD3 R2, P5, R2, UR7, RZ ;  /* 0x0000000702027c10 */ /* 0x000fe4000ffbe0ff */
[----:B------:R-:W4:Y:S04]  /*5b0e0*/  LDL.LU R30, [R1+0xe4c] ;  /* 0x000e4c00011e7983 */ /* 0x000f280000300800 */
[----:B------:R1:W-:Y:S04]  /*5b0f0*/  STL [R1+0x143c], R26 ;  /* 0x00143c1a01007387 */ /* 0x0003e80000100800 */
[----:B------:R1:W-:Y:S01]  /*5b100*/  LDGSTS.E [R0+0x26300], [R4.64], P3 ;  /* 0x2630000004007fae */ /* 0x0003e20009921848 */
[----:B------:R-:W-:-:S05]  /*5b110*/  IADD3.X R27, R27, UR6, RZ, P4, !PT ;  /* 0x000000061b1b7c10 */ /* 0x000fca000a7fe4ff */
[----:B------:R1:W-:Y:S04]  /*5b120*/  STL [R1+0x1438], R27 ;  /* 0x0014381b01007387 */ /* 0x0003e80000100800 */
[----:B------:R2:W-:Y:S04]  /*5b130*/  STL [R1+0x1524], R2 ;  /* 0x0015240201007387 */ /* 0x0005e80000100800 */
[----:B------:R-:W4:Y:S01]  /*5b140*/  LDL.LU R32, [R1+0xe48] ;  /* 0x000e480001207983 */ /* 0x000f220000300800 */
[----:B------:R-:W-:Y:S01]  /*5b150*/  IADD3.X R7, R7, UR6, RZ, P5, !PT ;  /* 0x0000000607077c10 */ /* 0x000fe2000affe4ff */
[----:B-1----:R-:W-:Y:S01]  /*5b160*/  IMAD.MOV.U32 R5, RZ, RZ, R27 ;  /* 0x000000ffff057224 */ /* 0x002fe200078e001b */
[----:B------:R-:W-:-:S03]  /*5b170*/  MOV R4, R26 ;  /* 0x0000001a00047202 */ /* 0x000fc60000000f00 */
[----:B------:R1:W-:Y:S04]  /*5b180*/  STL [R1+0x1520], R7 ;  /* 0x0015200701007387 */ /* 0x0003e80000100800 */
[----:B------:R1:W-:Y:S04]  /*5b190*/  LDGSTS.E [R0+0x26380], [R4.64], P0 ;  /* 0x2638000004007fae */ /* 0x0003e80008121848 */
[----:B------:R-:W4:Y:S01]  /*5b1a0*/  LDL.LU R34, [R1+0xe50] ;  /* 0x000e500001227983 */ /* 0x000f220000300800 */
[----:B------:R-:W-:-:S03]  /*5b1b0*/  IADD3 R28, P4, R28, UR7, RZ ;  /* 0x000000071c1c7c10 */ /* 0x000fc6000ff9e0ff */
[----:B------:R-:W4:Y:S01]  /*5b1c0*/  LDL.LU R26, [R1+0xe54] ;  /* 0x000e5400011a7983 */ /* 0x000f220000300800 */
[----:B-1----:R-:W-:Y:S01]  /*5b1d0*/  MOV R4, R2 ;  /* 0x0000000200047202 */ /* 0x002fe20000000f00 */
[----:B------:R-:W-:Y:S02]  /*5b1e0*/  IMAD.MOV.U32 R5, RZ, RZ, R7 ;  /* 0x000000ffff057224 */ /* 0x000fe400078e0007 */
[----:B------:R-:W4:Y:S04]  /*5b1f0*/  LDL.LU R33, [R1+0xe58] ;  /* 0x000e580001217983 */ /* 0x000f280000300800 */
[----:B------:R-:W4:Y:S04]  /*5b200*/  LDL.LU R27, [R1+0xe5c] ;  /* 0x000e5c00011b7983 */ /* 0x000f280000300800 */
[----:B------:R-:W-:Y:S04]  /*5b210*/  STL [R1+0x152c], R28 ;  /* 0x00152c1c01007387 */ /* 0x000fe80000100800 */
[----:B------:R1:W-:Y:S02]  /*5b220*/  LDGSTS.E [R0+0x27200], [R4.64], P1 ;  /* 0x2720000004007fae */ /* 0x0003e40008921848 */
[----:B-1----:R-:W-:-:S02]  /*5b230*/  MOV R4, R28 ;  /* 0x0000001c00047202 */ /* 0x002fc40000000f00 */
[----:B--2---:R-:W-:-:S04]  /*5b240*/  IADD3 R2, P5, R24, UR7, RZ ;  /* 0x0000000718027c10 */ /* 0x004fc8000ffbe0ff */
[----:B------:R-:W-:Y:S02]  /*5b250*/  IADD3.X R7, R25, UR6, RZ, P5, !PT ;  /* 0x0000000619077c10 */ /* 0x000fe4000affe4ff */
[----:B------:R-:W-:Y:S02]  /*5b260*/  IADD3.X R31, R31, UR6, RZ, P4, !PT ;  /* 0x000000061f1f7c10 */ /* 0x000fe4000a7fe4ff */
[----:B------:R-:W-:Y:S02]  /*5b270*/  IADD3 R24, P4, R82, UR7, RZ ;  /* 0x0000000752187c10 */ /* 0x000fe4000ff9e0ff */
[----:B------:R-:W-:Y:S02]  /*5b280*/  MOV R82, R2 ;  /* 0x0000000200527202 */ /* 0x000fe40000000f00 */
[----:B------:R-:W-:Y:S01]  /*5b290*/  IADD3.X R25, R83, UR6, RZ, P4, !PT ;  /* 0x0000000653197c10 */ /* 0x000fe2000a7fe4ff */
[----:B------:R-:W-:Y:S01]  /*5b2a0*/  IMAD.MOV.U32 R83, RZ, RZ, R7 ;  /* 0x000000ffff537224 */ /* 0x000fe200078e0007 */
[----:B------:R1:W-:Y:S01]  /*5b2b0*/  STL [R1+0x1528], R31 ;  /* 0x0015281f01007387 */ /* 0x0003e20000100800 */
[----:B------:R-:W-:-:S03]  /*5b2c0*/  IMAD.MOV.U32 R5, RZ, RZ, R31 ;  /* 0x000000ffff057224 */ /* 0x000fc600078e001f */
[----:B------:R-:W-:Y:S04]  /*5b2d0*/  STL.64 [R1+0x3a0], R82 ;  /* 0x0003a05201007387 */ /* 0x000fe80000100a00 */
[----:B------:R-:W-:Y:S04]  /*5b2e0*/  STL.64 [R1+0x398], R24 ;  /* 0x0003981801007387 */ /* 0x000fe80000100a00 */
[----:B-1----:R-:W2:Y:S04]  /*5b2f0*/  LDL.LU R31, [R1+0xf40] ;  /* 0x000f4000011f7983 */ /* 0x002ea80000300800 */
[----:B------:R-:W2:Y:S04]  /*5b300*/  LDL.LU R28, [R1+0xf44] ;  /* 0x000f4400011c7983 */ /* 0x000ea80000300800 */
[----:B------:R-:W2:Y:S04]  /*5b310*/  LDL.LU R7, [R1+0xf48] ;  /* 0x000f480001077983 */ /* 0x000ea80000300800 */
[----:B------:R-:W2:Y:S04]  /*5b320*/  LDL.LU R2, [R1+0xf4c] ;  /* 0x000f4c0001027983 */ /* 0x000ea80000300800 */
[----:B------:R1:W-:Y:S04]  /*5b330*/  LDGSTS.E [R0+0x27280], [R4.64], P2 ;  /* 0x2728000004007fae */ /* 0x0003e80009121848 */
[----:B------:R1:W-:Y:S04]  /*5b340*/  LDGSTS.E [R0+0x27300], [R82.64], P3 ;  /* 0x2730000052007fae */ /* 0x0003e80009921848 */
[----:B------:R1:W-:Y:S01]  /*5b350*/  LDGSTS.E [R0+0x27380], [R24.64], P0 ;  /* 0x2738000018007fae */ /* 0x0003e20008121848 */
[----:B---3--:R-:W-:-:S02]  /*5b360*/  IADD3 R29, P4, R29, UR7, RZ ;  /* 0x000000071d1d7c10 */ /* 0x008fc4000ff9e0ff */
[----:B-1----:R-:W-:Y:S02]  /*5b370*/  MOV R0, UR5 ;  /* 0x0000000500007c02 */ /* 0x002fe40008000f00 */
[----:B------:R-:W-:Y:S02]  /*5b380*/  IADD3.X R35, R35, UR6, RZ, P4, !PT ;  /* 0x0000000623237c10 */ /* 0x000fe4000a7fe4ff */
[----:B----4-:R-:W-:Y:S01]  /*5b390*/  IADD3 R30, P5, R30, UR7, RZ ;  /* 0x000000071e1e7c10 */ /* 0x010fe2000ffbe0ff */
[----:B------:R1:W-:Y:S01]  /*5b3a0*/  STL [R1+0xe44], R29 ;  /* 0x000e441d01007387 */ /* 0x0003e20000100800 */
[----:B------:R-:W-:Y:S01]  /*5b3b0*/  IMAD R0, R0, 0x8000, R36 ;  /* 0x0000800000007824 */ /* 0x000fe200078e0224 */
[----:B------:R-:W-:Y:S01]  /*5b3c0*/  MOV R4, R29 ;  /* 0x0000001d00047202 */ /* 0x000fe20000000f00 */
[----:B------:R-:W-:Y:S01]  /*5b3d0*/  IMAD.MOV.U32 R5, RZ, RZ, R35 ;  /* 0x000000ffff057224 */ /* 0x000fe200078e0023 */
[----:B------:R3:W-:Y:S04]  /*5b3e0*/  STL [R1+0xe4c], R30 ;  /* 0x000e4c1e01007387 */ /* 0x0007e80000100800 */
[----:B------:R-:W-:Y:S04]  /*5b3f0*/  STL [R1+0xe40], R35 ;  /* 0x000e402301007387 */ /* 0x000fe80000100800 */
[----:B-1----:R-:W4:Y:S04]  /*5b400*/  LDL.LU R29, [R1+0xf54] ;  /* 0x000f5400011d7983 */ /* 0x002f280000300800 */
[----:B------:R-:W4:Y:S04]  /*5b410*/  LDL.LU R24, [R1+0xf5c] ;  /* 0x000f5c0001187983 */ /* 0x000f280000300800 */
[----:B------:R1:W-:Y:S01]  /*5b420*/  LDGSTS.E [R0+0x20400], [R4.64], P1 ;  /* 0x2040000004007fae */ /* 0x0003e20008921848 */
[----:B------:R-:W-:-:S02]  /*5b430*/  IADD3.X R32, R32, UR6, RZ, P5, !PT ;  /* 0x0000000620207c10 */ /* 0x000fc4000affe4ff */
[----:B-1----:R-:W-:-:S03]  /*5b440*/  MOV R4, R30 ;  /* 0x0000001e00047202 */ /* 0x002fc60000000f00 */
[----:B------:R1:W-:Y:S04]  /*5b450*/  STL [R1+0xe48], R32 ;  /* 0x000e482001007387 */ /* 0x0003e80000100800 */
[----:B---3--:R-:W3:Y:S01]  /*5b460*/  LDL.LU R30, [R1+0xf50] ;  /* 0x000f5000011e7983 */ /* 0x008ee20000300800 */
[----:B------:R-:W-:-:S03]  /*5b470*/  IMAD.MOV.U32 R5, RZ, RZ, R32 ;  /* 0x000000ffff057224 */ /* 0x000fc600078e0020 */
[----:B-1----:R-:W3:Y:S01]  /*5b480*/  LDL.LU R32, [R1+0xf58] ;  /* 0x000f580001207983 */ /* 0x002ee20000300800 */
[----:B------:R-:W-:-:S03]  /*5b490*/  IADD3 R26, P4, R26, UR7, RZ ;  /* 0x000000071a1a7c10 */ /* 0x000fc6000ff9e0ff */
[----:B------:R1:W-:Y:S01]  /*5b4a0*/  LDGSTS.E [R0+0x20480], [R4.64], P2 ;  /* 0x2048000004007fae */ /* 0x0003e20009121848 */
[----:B------:R-:W-:-:S03]  /*5b4b0*/  IADD3.X R34, R34, UR6, RZ, P4, !PT ;  /* 0x0000000622227c10 */ /* 0x000fc6000a7fe4ff */
[----:B------:R1:W-:Y:S01]  /*5b4c0*/  STL [R1+0xe54], R26 ;  /* 0x000e541a01007387 */ /* 0x0003e20000100800 */
[----:B------:R-:W-:-:S03]  /*5b4d0*/  IADD3 R27, P5, R27, UR7, RZ ;  /* 0x000000071b1b7c10 */ /* 0x000fc6000ffbe0ff */
[----:B------:R1:W-:Y:S02]  /*5b4e0*/  STL [R1+0xe50], R34 ;  /* 0x000e502201007387 */ /* 0x0003e40000100800 */
[----:B-1----:R-:W-:Y:S01]  /*5b4f0*/  MOV R4, R26 ;  /* 0x0000001a00047202 */ /* 0x002fe20000000f00 */
[----:B------:R-:W-:Y:S01]  /*5b500*/  IMAD.MOV.U32 R5, RZ, RZ, R34 ;  /* 0x000000ffff057224 */ /* 0x000fe200078e0022 */
[----:B------:R-:W-:Y:S01]  /*5b510*/  IADD3.X R33, R33, UR6, RZ, P5, !PT ;  /* 0x0000000621217c10 */ /* 0x000fe2000affe4ff */
[----:B------:R-:W-:Y:S04]  /*5b520*/  STL [R1+0xe5c], R27 ;  /* 0x000e5c1b01007387 */ /* 0x000fe80000100800 */
[----:B------:R-:W3:Y:S04]  /*5b530*/  LDL.LU R26, [R1+0x1044] ;  /* 0x00104400011a7983 */ /* 0x000ee80000300800 */
[----:B------:R1:W-:Y:S04]  /*5b540*/  STL [R1+0xe58], R33 ;  /* 0x000e582101007387 */ /* 0x0003e80000100800 */
[----:B------:R1:W-:Y:S04]  /*5b550*/  LDGSTS.E [R0+0x20500], [R4.64], P3 ;  /* 0x2050000004007fae */ /* 0x0003e80009921848 */
[----:B------:R-:W3:Y:S01]  /*5b560*/  LDL.LU R34, [R1+0x104c] ;  /* 0x00104c0001227983 */ /* 0x000ee20000300800 */
[----:B-1----:R-:W-:-:S03]  /*5b570*/  IMAD.MOV.U32 R5, RZ, RZ, R33 ;  /* 0x000000ffff057224 */ /* 0x002fc600078e0021 */
[----:B------:R-:W3:Y:S01]  /*5b580*/  LDL.LU R33, [R1+0x1040] ;  /* 0x0010400001217983 */ /* 0x000ee20000300800 */
[----:B------:R-:W-:-:S03]  /*5b590*/  MOV R4, R27 ;  /* 0x0000001b00047202 */ /* 0x000fc60000000f00 */
[----:B------:R-:W3:Y:S04]  /*5b5a0*/  LDL.LU R35, [R1+0x1048] ;  /* 0x0010480001237983 */ /* 0x000ee80000300800 */
[----:B------:R-:W3:Y:S04]  /*5b5b0*/  LDL.LU R25, [R1+0x1054] ;  /* 0x0010540001197983 */ /* 0x000ee80000300800 */
[----:B------:R-:W3:Y:S04]  /*5b5c0*/  LDL.LU R27, [R1+0x105c] ;  /* 0x00105c00011b7983 */ /* 0x000ee80000300800 */
[----:B------:R1:W-:Y:S01]  /*5b5d0*/  LDGSTS.E [R0+0x20580], [R4.64], P0 ;  /* 0x2058000004007fae */ /* 0x0003e20008121848 */
[----:B--2---:R-:W-:-:S04]  /*5b5e0*/  IADD3 R28, P4, R28, UR7, RZ ;  /* 0x000000071c1c7c10 */ /* 0x004fc8000ff9e0ff */
[----:B------:R-:W-:Y:S01]  /*5b5f0*/  IADD3.X R31, R31, UR6, RZ, P4, !PT ;  /* 0x000000061f1f7c10 */ /* 0x000fe2000a7fe4ff */
[----:B------:R2:W-:Y:S01]  /*5b600*/  STL [R1+0xf44], R28 ;  /* 0x000f441c01007387 */ /* 0x0005e20000100800 */
[----:B------:R-:W-:-:S03]  /*5b610*/  IADD3 R2, P5, R2, UR7, RZ ;  /* 0x0000000702027c10 */ /* 0x000fc6000ffbe0ff */
[----:B------:R2:W-:Y:S01]  /*5b620*/  STL [R1+0xf40], R31 ;  /* 0x000f401f01007387 */ /* 0x0005e20000100800 */
[----:B-1----:R-:W-:Y:S02]  /*5b630*/  MOV R4, R28 ;  /* 0x0000001c00047202 */ /* 0x002fe40000000f00 */
[----:B------:R-:W-:Y:S01]  /*5b640*/  IADD3.X R7, R7, UR6, RZ, P5, !PT ;  /* 0x0000000607077c10 */ /* 0x000fe2000affe4ff */
[----:B------:R1:W-:Y:S04]  /*5b650*/  STL [R1+0xf4c], R2 ;  /* 0x000f4c0201007387 */ /* 0x0003e80000100800 */
[----:B--2---:R-:W2:Y:S01]  /*5b660*/  LDL.LU R28, [R1+0x1050] ;  /* 0x00105000011c7983 */ /* 0x004ea20000300800 */
[----:B------:R-:W-:-:S03]  /*5b670*/  IMAD.MOV.U32 R5, RZ, RZ, R31 ;  /* 0x000000ffff057224 */ /* 0x000fc600078e001f */
[----:B------:R1:W-:Y:S04]  /*5b680*/  STL [R1+0xf48], R7 ;  /* 0x000f480701007387 */ /* 0x0003e80000100800 */
[----:B------:R-:W2:Y:S04]  /*5b690*/  LDL.LU R31, [R1+0x1058] ;  /* 0x00105800011f7983 */ /* 0x000ea80000300800 */
[----:B------:R1:W-:Y:S02]  /*5b6a0*/  LDGSTS.E [R0+0x21400], [R4.64], P1 ;  /* 0x2140000004007fae */ /* 0x0003e40008921848 */
[----:B-1----:R-:W-:Y:S01]  /*5b6b0*/  MOV R4, R2 ;  /* 0x0000000200047202 */ /* 0x002fe20000000f00 */
[----:B------:R-:W-:Y:S01]  /*5b6c0*/  IMAD.MOV.U32 R5, RZ, RZ, R7 ;  /* 0x000000ffff057224 */ /* 0x000fe200078e0007 */
[----:B------:R-:W2:Y:S04]  /*5b6d0*/  LDL.LU R2, [R1+0x1144] ;  /* 0x0011440001027983 */ /* 0x000ea80000300800 */
[----:B------:R-:W2:Y:S01]  /*5b6e0*/  LDL.LU R7, [R1+0x114c] ;  /* 0x00114c0001077983 */ /* 0x000ea20000300800 */
[----:B----4-:R-:W-:-:S03]  /*5b6f0*/  IADD3 R29, P4, R29, UR7, RZ ;  /* 0x000000071d1d7c10 */ /* 0x010fc6000ff9e0ff */
[----:B------:R1:W-:Y:S01]  /*5b700*/  LDGSTS.E [R0+0x21480], [R4.64], P2 ;  /* 0x2148000004007fae */ /* 0x0003e20009121848 */
[----:B------:R-:W-:-:S03]  /*5b710*/  IADD3 R24, P5, R24, UR7, RZ ;  /* 0x0000000718187c10 */ /* 0x000fc6000ffbe0ff */
[----:B------:R4:W-:Y:S01]  /*5b720*/  STL [R1+0xf54], R29 ;  /* 0x000f541d01007387 */ /* 0x0009e20000100800 */
[----:B-1----:R-:W-:Y:S02]  /*5b730*/  MOV R4, R29 ;  /* 0x0000001d00047202 */ /* 0x002fe40000000f00 */
[----:B---3--:R-:W-:-:S05]  /*5b740*/  IADD3.X R30, R30, UR6, RZ, P4, !PT ;  /* 0x000000061e1e7c10 */ /* 0x008fca000a7fe4ff */
[----:B------:R1:W-:Y:S01]  /*5b750*/  STL [R1+0xf50], R30 ;  /* 0x000f501e01007387 */ /* 0x0003e20000100800 */
[----:B------:R-:W-:-:S03]  /*5b760*/  IADD3.X R32, R32, UR6, RZ, P5, !PT ;  /* 0x0000000620207c10 */ /* 0x000fc6000affe4ff */
[----:B------:R-:W-:Y:S04]  /*5b770*/  STL [R1+0xf5c], R24 ;  /* 0x000f5c1801007387 */ /* 0x000fe80000100800 */
[----:B----4-:R-:W3:Y:S01]  /*5b780*/  LDL.LU R29, [R1+0x1140] ;  /* 0x00114000011d7983 */ /* 0x010ee20000300800 */
[----:B------:R-:W-:-:S03]  /*5b790*/  IMAD.MOV.U32 R5, RZ, RZ, R30 ;  /* 0x000000ffff057224 */ /* 0x000fc600078e001e */
[----:B------:R4:W-:Y:S04]  /*5b7a0*/  STL [R1+0xf58], R32 ;  /* 0x000f582001007387 */ /* 0x0009e80000100800 */
[----:B-1----:R-:W3:Y:S04]  /*5b7b0*/  LDL.LU R30, [R1+0x1148] ;  /* 0x00114800011e7983 */ /* 0x002ee80000300800 */
[----:B------:R1:W-:Y:S01]  /*5b7c0*/  LDGSTS.E [R0+0x21500], [R4.64], P3 ;  /* 0x2150000004007fae */ /* 0x0003e20009921848 */
[----:B------:R-:W-:Y:S02]  /*5b7d0*/  IADD3 R26, P4, R26, UR7, RZ ;  /* 0x000000071a1a7c10 */ /* 0x000fe4000ff9e0ff */
[----:B-1----:R-:W-:Y:S01]  /*5b7e0*/  MOV R4, R24 ;  /* 0x0000001800047202 */ /* 0x002fe20000000f00 */
[----:B------:R-:W-:-:S02]  /*5b7f0*/  IMAD.MOV.U32 R5, RZ, RZ, R32 ;  /* 0x000000ffff057224 */ /* 0x000fc400078e0020 */
[----:B----4-:R-:W3:Y:S01]  /*5b800*/  LDL.LU R32, [R1+0x1154] ;  /* 0x0011540001207983 */ /* 0x010ee20000300800 */
[----:B------:R-:W-:-:S03]  /*5b810*/  IADD3 R34, P5, R34, UR7, RZ ;  /* 0x0000000722227c10 */ /* 0x000fc6000ffbe0ff */
[----:B------:R-:W3:Y:S01]  /*5b820*/  LDL.LU R24, [R1+0x115c] ;  /* 0x00115c0001187983 */ /* 0x000ee20000300800 */
[----:B------:R-:W-:-:S03]  /*5b830*/  IADD3.X R33, R33, UR6, RZ, P4, !PT ;  /* 0x0000000621217c10 */ /* 0x000fc6000a7fe4ff */
[----:B------:R-:W-:Y:S01]  /*5b840*/  STL [R1+0x1044], R26 ;  /* 0x0010441a01007387 */ /* 0x000fe20000100800 */
[----:B------:R-:W-:-:S03]  /*5b850*/  IADD3.X R35, R35, UR6, RZ, P5, !PT ;  /* 0x0000000623237c10 */ /* 0x000fc6000affe4ff */
[----:B------:R1:W-:Y:S04]  /*5b860*/  LDGSTS.E [R0+0x21580], [R4.64], P0 ;  /* 0x2158000004007fae */ /* 0x0003e80008121848 */
[----:B------:R1:W-:Y:S01]  /*5b870*/  STL [R1+0x1040], R33 ;  /* 0x0010402101007387 */ /* 0x0003e20000100800 */
[----:B------:R-:W-:-:S03]  /*5b880*/  IADD3 R25, P4, R25, UR7, RZ ;  /* 0x0000000719197c10 */ /* 0x000fc6000ff9e0ff */
[----:B------:R-:W-:Y:S01]  /*5b890*/  STL [R1+0x104c], R34 ;  /* 0x00104c2201007387 */ /* 0x000fe20000100800 */
[----:B-1----:R-:W-:Y:S01]  /*5b8a0*/  MOV R4, R26 ;  /* 0x0000001a00047202 */ /* 0x002fe20000000f00 */
[----:B------:R-:W-:Y:S02]  /*5b8b0*/  IMAD.MOV.U32 R5, RZ, RZ, R33 ;  /* 0x000000ffff057224 */ /* 0x000fe400078e0021 */
[----:B------:R-:W3:Y:S04]  /*5b8c0*/  LDL.LU R33, [R1+0x1150] ;  /* 0x0011500001217983 */ /* 0x000ee80000300800 */
[----:B------:R-:W-:Y:S04]  /*5b8d0*/  STL [R1+0x1048], R35 ;  /* 0x0010482301007387 */ /* 0x000fe80000100800 */
[----:B------:R-:W3:Y:S01]  /*5b8e0*/  LDL.LU R26, [R1+0x1158] ;  /* 0x00115800011a7983 */ /* 0x000ee20000300800 */
[----:B------:R-:W-:-:S03]  /*5b8f0*/  IADD3 R27, P5, R27, UR7, RZ ;  /* 0x000000071b1b7c10 */ /* 0x000fc6000ffbe0ff */
[----:B------:R1:W-:Y:S04]  /*5b900*/  LDGSTS.E [R0+0x22400], [R4.64], P1 ;  /* 0x2240000004007fae */ /* 0x0003e80008921848 */
[----:B------:R2:W-:Y:S01]  /*5b910*/  STL [R1+0x1054], R25 ;  /* 0x0010541901007387 */ /* 0x0005e20000100800 */
[----:B-1----:R-:W-:Y:S01]  /*5b920*/  MOV R4, R34 ;  /* 0x0000002200047202 */ /* 0x002fe20000000f00 */
[----:B------:R-:W-:-:S05]  /*5b930*/  IMAD.MOV.U32 R5, RZ, RZ, R35 ;  /* 0x000000ffff057224 */ /* 0x000fca00078e0023 */
[----:B------:R1:W-:Y:S02]  /*5b940*/  LDGSTS.E [R0+0x22480], [R4.64], P2 ;  /* 0x2248000004007fae */ /* 0x0003e40009121848 */
[----:B-1----:R-:W-:Y:S02]  /*5b950*/  MOV R4, R25 ;  /* 0x0000001900047202 */ /* 0x002fe40000000f00 */
        /* <DEDUP_REMOVED lines=11> */
[----:B------:R-:W-:-:S03]  /*5ba10*/  IMAD.MOV.U32 R5, RZ, RZ, R31 ;  /* 0x000000ffff057224 */ /* 0x000fc600078e001f */
[----:B------:R-:W2:Y:S01]  /*5ba20*/  LDL.LU R31, [R1+0x1248] ;  /* 0x00124800011f7983 */ /* 0x000ea20000300800 */
[----:B------:R-:W-:Y:S02]  /*5ba30*/  IADD3 R2, P4, R2, UR7, RZ ;  /* 0x0000000702027c10 */ /* 0x000fe4000ff9e0ff */
[----:B------:R-:W-:Y:S01]  /*5ba40*/  IADD3 R7, P5, R7, UR7, RZ ;  /* 0x0000000707077c10 */ /* 0x000fe2000ffbe0ff */
[----:B------:R1:W-:Y:S04]  /*5ba50*/  LDGSTS.E [R0+0x22580], [R4.64], P0 ;  /* 0x2258000004007fae */ /* 0x0003e80008121848 */
[----:B------:R-:W-:Y:S01]  /*5ba60*/  STL [R1+0x1144], R2 ;  /* 0x0011440201007387 */ /* 0x000fe20000100800 */
[----:B-1----:R-:W-:Y:S02]  /*5ba70*/  MOV R4, R2 ;  /* 0x0000000200047202 */ /* 0x002fe40000000f00 */
[----:B---3--:R-:W-:-:S05]  /*5ba80*/  IADD3.X R29, R29, UR6, RZ, P4, !PT ;  /* 0x000000061d1d7c10 */ /* 0x008fca000a7fe4ff */
        /* <DEDUP_REMOVED lines=8> */
[----:B---3--:R-:W-:Y:S01]  /*5bb10*/  IMAD.MOV.U32 R5, RZ, RZ, R30 ;  /* 0x000000ffff057224 */ /* 0x008fe200078e001e */
[----:B------:R-:W-:-:S02]  /*5bb20*/  MOV R4, R7 ;  /* 0x0000000700047202 */ /* 0x000fc40000000f00 */
[----:B-1----:R-:W3:Y:S04]  /*5bb30*/  LDL.LU R30, [R1+0x1250] ;  /* 0x00125000011e7983 */ /* 0x002ee80000300800 */
[----:B------:R-:W3:Y:S01]  /*5bb40*/  LDL.LU R7, [R1+0x1258] ;  /* 0x0012580001077983 */ /* 0x000ee20000300800 */
[----:B------:R-:W-:Y:S02]  /*5bb50*/  IADD3 R32, P4, R32, UR7, RZ ;  /* 0x0000000720207c10 */ /* 0x000fe4000ff9e0ff */
[----:B------:R-:W-:Y:S01]  /*5bb60*/  IADD3 R24, P5, R24, UR7, RZ ;  /* 0x0000000718187c10 */ /* 0x000fe2000ffbe0ff */
[----:B------:R1:W-:Y:S04]  /*5bb70*/  LDGSTS.E [R0+0x23480], [R4.64], P2 ;  /* 0x2348000004007fae */ /* 0x0003e80009121848 */
[----:B------:R-:W-:Y:S01]  /*5bb80*/  STL [R1+0x1154], R32 ;  /* 0x0011542001007387 */ /* 0x000fe20000100800 */
[----:B------:R-:W-:-:S05]  /*5bb90*/  IADD3.X R33, R33, UR6, RZ, P4, !PT ;  /* 0x0000000621217c10 */ /* 0x000fca000a7fe4ff */
[----:B------:R-:W-:Y:S01]  /*5bba0*/  STL [R1+0x1150], R33 ;  /* 0x0011502101007387 */ /* 0x000fe20000100800 */
[----:B------:R-:W-:-:S03]  /*5bbb0*/  IADD3.X R26, R26, UR6, RZ, P5, !PT ;  /* 0x000000061a1a7c10 */ /* 0x000fc6000affe4ff */
[----:B------:R-:W-:Y:S04]  /*5bbc0*/  STL [R1+0x115c], R24 ;  /* 0x00115c1801007387 */ /* 0x000fe80000100800 */
[----:B------:R1:W-:Y:S04]  /*5bbd0*/  STL [R1+0x1158], R26 ;  /* 0x0011581a01007387 */ /* 0x0003e80000100800 */
[----:B------:R-:W3:Y:S01]  /*5bbe0*/  LDL.LU R37, [R1+0x1340] ;  /* 0x0013400001257983 */ /* 0x000ee20000300800 */
[----:B-1----:R-:W-:-:S03]  /*5bbf0*/  MOV R4, R32 ;  /* 0x0000002000047202 */ /* 0x002fc60000000f00 */
[----:B------:R-:W3:Y:S01]  /*5bc00*/  LDL.LU R36, [R1+0x1344] ;  /* 0x0013440001247983 */ /* 0x000ee20000300800 */
[----:B------:R-:W-:-:S03]  /*5bc10*/  IMAD.MOV.U32 R5, RZ, RZ, R33 ;  /* 0x000000ffff057224 */ /* 0x000fc600078e0021 */
[----:B------:R-:W3:Y:S04]  /*5bc20*/  LDL.LU R35, [R1+0x1348] ;  /* 0x0013480001237983 */ /* 0x000ee80000300800 */
[----:B------:R-:W3:Y:S04]  /*5bc30*/  LDL.LU R34, [R1+0x134c] ;  /* 0x00134c0001227983 */ /* 0x000ee80000300800 */
[----:B------:R1:W-:Y:S02]  /*5bc40*/  LDGSTS.E [R0+0x23500], [R4.64], P3 ;  /* 0x2350000004007fae */ /* 0x0003e40009921848 */
[----:B-1----:R-:W-:Y:S01]  /*5bc50*/  MOV R4, R24 ;  /* 0x0000001800047202 */ /* 0x002fe20000000f00 */
[----:B------:R-:W-:-:S02]  /*5bc60*/  IMAD.MOV.U32 R5, RZ, RZ, R26 ;  /* 0x000000ffff057224 */ /* 0x000fc400078e001a */
[----:B------:R-:W3:Y:S04]  /*5bc70*/  LDL.LU R26, [R1+0x1354] ;  /* 0x00135400011a7983 */ /* 0x000ee80000300800 */
[----:B------:R-:W3:Y:S04]  /*5bc80*/  LDL.LU R24, [R1+0x135c] ;  /* 0x00135c0001187983 */ /* 0x000ee80000300800 */
[----:B------:R1:W-:Y:S01]  /*5bc90*/  LDGSTS.E [R0+0x23580], [R4.64], P0 ;  /* 0x2358000004007fae */ /* 0x0003e20008121848 */
[----:B----4-:R-:W-:-:S05]  /*5bca0*/  IADD3 R25, P4, R25, UR7, RZ ;  /* 0x0000000719197c10 */ /* 0x010fca000ff9e0ff */
[----:B------:R-:W-:Y:S01]  /*5bcb0*/  STL [R1+0x1244], R25 ;  /* 0x0012441901007387 */ /* 0x000fe20000100800 */
[----:B------:R-:W-:Y:S02]  /*5bcc0*/  IADD3 R28, P5, R28, UR7, RZ ;  /* 0x000000071c1c7c10 */ /* 0x000fe4000ffbe0ff */
[----:B--2---:R-:W-:-:S05]  /*5bcd0*/  IADD3.X R27, R27, UR6, RZ, P4, !PT ;  /* 0x000000061b1b7c10 */ /* 0x004fca000a7fe4ff */
[----:B------:R2:W-:Y:S01]  /*5bce0*/  STL [R1+0x1240], R27 ;  /* 0x0012401b01007387 */ /* 0x0005e20000100800 */
[----:B-1----:R-:W-:Y:S01]  /*5bcf0*/  IMAD.MOV.U32 R5, RZ, RZ, R27 ;  /* 0x000000ffff057224 */ /* 0x002fe200078e001b */
[----:B------:R-:W-:Y:S02]  /*5bd00*/  IADD3.X R31, R31, UR6, RZ, P5, !PT ;  /* 0x000000061f1f7c10 */ /* 0x000fe4000affe4ff */
[----:B------:R1:W-:Y:S01]  /*5bd10*/  STL [R1+0x124c], R28 ;  /* 0x00124c1c01007387 */ /* 0x0003e20000100800 */
[----:B------:R-:W-:-:S03]  /*5bd20*/  MOV R4, R25 ;  /* 0x0000001900047202 */ /* 0x000fc60000000f00 */
[----:B--2---:R-:W2:Y:S04]  /*5bd30*/  LDL.LU R27, [R1+0x1350] ;  /* 0x00135000011b7983 */ /* 0x004ea80000300800 */
[----:B------:R-:W-:Y:S04]  /*5bd40*/  STL [R1+0x1248], R31 ;  /* 0x0012481f01007387 */ /* 0x000fe80000100800 */
[----:B------:R-:W4:Y:S04]  /*5bd50*/  LDL.LU R25, [R1+0x1358] ;  /* 0x0013580001197983 */ /* 0x000f280000300800 */
[----:B------:R1:W-:Y:S04]  /*5bd60*/  LDGSTS.E [R0+0x24400], [R4.64], P1 ;  /* 0x2440000004007fae */ /* 0x0003e80008921848 */
[----:B------:R-:W4:Y:S01]  /*5bd70*/  LDL.LU R32, [R1+0x1444] ;  /* 0x0014440001207983 */ /* 0x000f220000300800 */
[----:B-1----:R-:W-:Y:S01]  /*5bd80*/  MOV R4, R28 ;  /* 0x0000001c00047202 */ /* 0x002fe20000000f00 */
[----:B------:R-:W-:-:S02]  /*5bd90*/  IMAD.MOV.U32 R5, RZ, RZ, R31 ;  /* 0x000000ffff057224 */ /* 0x000fc400078e001f */
[----:B------:R-:W4:Y:S04]  /*5bda0*/  LDL.LU R28, [R1+0x144c] ;  /* 0x00144c00011c7983 */ /* 0x000f280000300800 */
[----:B------:R1:W-:Y:S01]  /*5bdb0*/  LDGSTS.E [R0+0x24480], [R4.64], P2 ;  /* 0x2448000004007fae */ /* 0x0003e20009121848 */
[----:B------:R-:W-:-:S05]  /*5bdc0*/  IADD3 R29, P4, R29, UR7, RZ ;  /* 0x000000071d1d7c10 */ /* 0x000fca000ff9e0ff */
[----:B------:R-:W-:Y:S01]  /*5bdd0*/  STL [R1+0x1254], R29 ;  /* 0x0012541d01007387 */ /* 0x000fe20000100800 */
[----:B------:R-:W-:Y:S02]  /*5bde0*/  IADD3 R2, P5, R2, UR7, RZ ;  /* 0x0000000702027c10 */ /* 0x000fe4000ffbe0ff */
[----:B---3--:R-:W-:Y:S02]  /*5bdf0*/  IADD3.X R30, R30, UR6, RZ, P4, !PT ;  /* 0x000000061e1e7c10 */ /* 0x008fe4000a7fe4ff */
[----:B-1----:R-:W-:Y:S02]  /*5be00*/  MOV R4, R29 ;  /* 0x0000001d00047202 */ /* 0x002fe40000000f00 */
[----:B------:R-:W-:Y:S01]  /*5be10*/  IADD3.X R7, R7, UR6, RZ, P5, !PT ;  /* 0x0000000607077c10 */ /* 0x000fe2000affe4ff */
[----:B------:R1:W-:Y:S01]  /*5be20*/  STL [R1+0x1250], R30 ;  /* 0x0012501e01007387 */ /* 0x0003e20000100800 */
[----:B------:R-:W-:-:S03]  /*5be30*/  IMAD.MOV.U32 R5, RZ, RZ, R30 ;  /* 0x000000ffff057224 */ /* 0x000fc600078e001e */
[----:B------:R-:W-:Y:S04]  /*5be40*/  STL [R1+0x125c], R2 ;  /* 0x00125c0201007387 */ /* 0x000fe80000100800 */
[----:B------:R-:W3:Y:S04]  /*5be50*/  LDL.LU R33, [R1+0x1440] ;  /* 0x0014400001217983 */ /* 0x000ee80000300800 */
[----:B------:R1:W-:Y:S04]  /*5be60*/  STL [R1+0x1258], R7 ;  /* 0x0012580701007387 */ /* 0x0003e80000100800 */
[----:B-1----:R-:W3:Y:S04]  /*5be70*/  LDL.LU R30, [R1+0x1448] ;  /* 0x00144800011e7983 */ /* 0x002ee80000300800 */
[----:B------:R1:W-:Y:S04]  /*5be80*/  LDGSTS.E [R0+0x24500], [R4.64], P3 ;  /* 0x2450000004007fae */ /* 0x0003e80009921848 */
[----:B------:R-:W3:Y:S04]  /*5be90*/  LDL.LU R31, [R1+0x1450] ;  /* 0x00145000011f7983 */ /* 0x000ee80000300800 */
[----:B------:R-:W3:Y:S01]  /*5bea0*/  LDL.LU R29, [R1+0x1454] ;  /* 0x00145400011d7983 */ /* 0x000ee20000300800 */
[----:B-1----:R-:W-:Y:S01]  /*5beb0*/  IMAD.MOV.U32 R5, RZ, RZ, R7 ;  /* 0x000000ffff057224 */ /* 0x002fe200078e0007 */
[----:B------:R-:W-:-:S02]  /*5bec0*/  MOV R4, R2 ;  /* 0x0000000200047202 */ /* 0x000fc40000000f00 */
[----:B------:R-:W3:Y:S04]  /*5bed0*/  LDL.LU R7, [R1+0x1458] ;  /* 0x0014580001077983 */ /* 0x000ee80000300800 */
[----:B------:R-:W3:Y:S01]  /*5bee0*/  LDL.LU R2, [R1+0x145c] ;  /* 0x00145c0001027983 */ /* 0x000ee20000300800 */
[----:B------:R-:W-:-:S03]  /*5bef0*/  IADD3 R36, P4, R36, UR7, RZ ;  /* 0x0000000724247c10 */ /* 0x000fc6000ff9e0ff */
[----:B------:R1:W-:Y:S01]  /*5bf00*/  LDGSTS.E [R0+0x24580], [R4.64], P0 ;  /* 0x2458000004007fae */ /* 0x0003e20008121848 */
[----:B------:R-:W-:Y:S02]  /*5bf10*/  IADD3.X R37, R37, UR6, RZ, P4, !PT ;  /* 0x0000000625257c10 */ /* 0x000fe4000a7fe4ff */
[----:B------:R-:W-:-:S04]  /*5bf20*/  IADD3 R34, P5, R34, UR7, RZ ;  /* 0x0000000722227c10 */ /* 0x000fc8000ffbe0ff */
[----:B------:R-:W-:Y:S01]  /*5bf30*/  IADD3.X R35, R35, UR6, RZ, P5, !PT ;  /* 0x0000000623237c10 */ /* 0x000fe2000affe4ff */
[----:B-1----:R-:W-:Y:S01]  /*5bf40*/  IMAD.MOV.U32 R5, RZ, RZ, R37 ;  /* 0x000000ffff057224 */ /* 0x002fe200078e0025 */
[----:B------:R-:W-:Y:S01]  /*5bf50*/  MOV R4, R36 ;  /* 0x0000002400047202 */ /* 0x000fe20000000f00 */
[----:B------:R-:W-:Y:S04]  /*5bf60*/  STL [R1+0x1344], R36 ;  /* 0x0013442401007387 */ /* 0x000fe80000100800 */
[----:B------:R1:W-:Y:S01]  /*5bf70*/  LDGSTS.E [R0+0x25400], [R4.64], P1 ;  /* 0x2540000004007fae */ /* 0x0003e20008921848 */
[----:B------:R-:W-:-:S03]  /*5bf80*/  IADD3 R26, P4, R26, UR7, RZ ;  /* 0x000000071a1a7c10 */ /* 0x000fc6000ff9e0ff */
[----:B------:R-:W-:Y:S01]  /*5bf90*/  STL [R1+0x1340], R37 ;  /* 0x0013402501007387 */ /* 0x000fe20000100800 */
[----:B-1----:R-:W-:Y:S01]  /*5bfa0*/  MOV R4, R34 ;  /* 0x0000002200047202 */ /* 0x002fe20000000f00 */
[----:B------:R-:W-:Y:S01]  /*5bfb0*/  IMAD.MOV.U32 R5, RZ, RZ, R35 ;  /* 0x000000ffff057224 */ /* 0x000fe200078e0023 */
[----:B------:R-:W-:Y:S01]  /*5bfc0*/  IADD3 R24, P5, R24, UR7, RZ ;  /* 0x0000000718187c10 */ /* 0x000fe2000ffbe0ff */
[----:B------:R-:W-:Y:S04]  /*5bfd0*/  STL [R1+0x134c], R34 ;  /* 0x00134c2201007387 */ /* 0x000fe80000100800 */
[----:B------:R-:W-:Y:S04]  /*5bfe0*/  STL [R1+0x1348], R35 ;  /* 0x0013482301007387 */ /* 0x000fe80000100800 */
[----:B------:R1:W-:Y:S04]  /*5bff0*/  LDGSTS.E [R0+0x25480], [R4.64], P2 ;  /* 0x2548000004007fae */ /* 0x0003e80009121848 */
[----:B------:R-:W-:Y:S01]  /*5c000*/  STL [R1+0x1354], R26 ;  /* 0x0013541a01007387 */ /* 0x000fe20000100800 */
[----:B-1----:R-:W-:-:S02]  /*5c010*/  MOV R4, R26 ;  /* 0x0000001a00047202 */ /* 0x002fc40000000f00 */
[----:B--2---:R-:W-:-:S05]  /*5c020*/  IADD3.X R27, R27, UR6, RZ, P4, !PT ;  /* 0x000000061b1b7c10 */ /* 0x004fca000a7fe4ff */
[----:B------:R-:W-:Y:S01]  /*5c030*/  STL [R1+0x1350], R27 ;  /* 0x0013501b01007387 */ /* 0x000fe20000100800 */
[----:B------:R-:W-:Y:S01]  /*5c040*/  IMAD.MOV.U32 R5, RZ, RZ, R27 ;  /* 0x000000ffff057224 */ /* 0x000fe200078e001b */
[----:B----4-:R-:W-:Y:S02]  /*5c050*/  IADD3.X R25, R25, UR6, RZ, P5, !PT ;  /* 0x0000000619197c10 */ /* 0x010fe4000affe4ff */
[----:B------:R-:W-:Y:S04]  /*5c060*/  STL [R1+0x135c], R24 ;  /* 0x00135c1801007387 */ /* 0x000fe80000100800 */
[----:B------:R-:W2:Y:S04]  /*5c070*/  LDL.LU.64 R86, [R1+0x448] ;  /* 0x0004480001567983 */ /* 0x000ea80000300a00 */
[----:B------:R1:W-:Y:S04]  /*5c080*/  LDGSTS.E [R0+0x25500], [R4.64], P3 ;  /* 0x2550000004007fae */ /* 0x0003e80009921848 */
[----:B------:R4:W-:Y:S01]  /*5c090*/  STL [R1+0x1358], R25 ;  /* 0x0013581901007387 */ /* 0x0009e20000100800 */
[----:B-1----:R-:W-:Y:S01]  /*5c0a0*/  MOV R4, R24 ;  /* 0x0000001800047202 */ /* 0x002fe20000000f00 */
[----:B------:R-:W-:-:S02]  /*5c0b0*/  IMAD.MOV.U32 R5, RZ, RZ, R25 ;  /* 0x000000ffff057224 */ /* 0x000fc400078e0019 */
[----:B----4-:R-:W4:Y:S04]  /*5c0c0*/  LDL.LU.64 R24, [R1+0x460] ;  /* 0x0004600001187983 */ /* 0x010f280000300a00 */
[----:B------:R-:W4:Y:S04]  /*5c0d0*/  LDL.LU.64 R26, [R1+0x458] ;  /* 0x00045800011a7983 */ /* 0x000f280000300a00 */
[----:B------:R-:W4:Y:S01]  /*5c0e0*/  LDL.LU.64 R82, [R1+0x450] ;  /* 0x0004500001527983 */ /* 0x000f220000300a00 */
[----:B------:R-:W-:Y:S02]  /*5c0f0*/  IADD3 R32, P4, R32, UR7, RZ ;  /* 0x0000000720207c10 */ /* 0x000fe4000ff9e0ff */
[----:B------:R-:W-:Y:S01]  /*5c100*/  IADD3 R28, P5, R28, UR7, RZ ;  /* 0x000000071c1c7c10 */ /* 0x000fe2000ffbe0ff */
[----:B------:R1:W-:Y:S04]  /*5c110*/  LDGSTS.E [R0+0x25580], [R4.64], P0 ;  /* 0x2558000004007fae */ /* 0x0003e80008121848 */
[----:B------:R-:W-:Y:S01]  /*5c120*/  STL [R1+0x1444], R32 ;  /* 0x0014442001007387 */ /* 0x000fe20000100800 */
[----:B-1----:R-:W-:-:S02]  /*5c130*/  MOV R4, R32 ;  /* 0x0000002000047202 */ /* 0x002fc40000000f00 */
[----:B---3--:R-:W-:-:S05]  /*5c140*/  IADD3.X R33, R33, UR6, RZ, P4, !PT ;  /* 0x0000000621217c10 */ /* 0x008fca000a7fe4ff */
[----:B------:R-:W-:Y:S01]  /*5c150*/  IMAD.MOV.U32 R5, RZ, RZ, R33 ;  /* 0x000000ffff057224 */ /* 0x000fe200078e0021 */
[----:B------:R-:W-:Y:S01]  /*5c160*/  IADD3.X R30, R30, UR6, RZ, P5, !PT ;  /* 0x000000061e1e7c10 */ /* 0x000fe2000affe4ff */
[----:B------:R-:W-:Y:S04]  /*5c170*/  STL [R1+0x1440], R33 ;  /* 0x0014402101007387 */ /* 0x000fe80000100800 */
[----:B------:R1:W-:Y:S04]  /*5c180*/  STL [R1+0x144c], R28 ;  /* 0x00144c1c01007387 */ /* 0x0003e80000100800 */
[----:B------:R3:W-:Y:S01]  /*5c190*/  LDGSTS.E [R0+0x26400], [R4.64], P1 ;  /* 0x2640000004007fae */ /* 0x0007e20008921848 */
[----:B------:R-:W-:-:S03]  /*5c1a0*/  IADD3 R29, P4, R29, UR7, RZ ;  /* 0x000000071d1d7c10 */ /* 0x000fc6000ff9e0ff */
[----:B------:R1:W-:Y:S01]  /*5c1b0*/  STL [R1+0x1448], R30 ;  /* 0x0014481e01007387 */ /* 0x0003e20000100800 */
[----:B------:R-:W-:Y:S02]  /*5c1c0*/  IADD3.X R31, R31, UR6, RZ, P4, !PT ;  /* 0x000000061f1f7c10 */ /* 0x000fe4000a7fe4ff */
[----:B------:R-:W-:Y:S01]  /*5c1d0*/  IADD3 R2, P5, R2, UR7, RZ ;  /* 0x0000000702027c10 */ /* 0x000fe2000ffbe0ff */
[----:B---3--:R-:W-:Y:S01]  /*5c1e0*/  IMAD.MOV.U32 R5, RZ, RZ, R30 ;  /* 0x000000ffff057224 */ /* 0x008fe200078e001e */
[----:B------:R-:W-:Y:S02]  /*5c1f0*/  MOV R4, R28 ;  /* 0x0000001c00047202 */ /* 0x000fe40000000f00 */
[----:B-1----:R-:W3:Y:S01]  /*5c200*/  LDL.LU R28, [R1+0xe64] ;  /* 0x000e6400011c7983 */ /* 0x002ee20000300800 */
[----:B------:R-:W-:-:S03]  /*5c210*/  IADD3.X R7, R7, UR6, RZ, P5, !PT ;  /* 0x0000000607077c10 */ /* 0x000fc6000affe4ff */
[----:B------:R-:W3:Y:S04]  /*5c220*/  LDL.LU R30, [R1+0xe6c] ;  /* 0x000e6c00011e7983 */ /* 0x000ee80000300800 */
[----:B------:R-:W-:Y:S04]  /*5c230*/  STL [R1+0x1454], R29 ;  /* 0x0014541d01007387 */ /* 0x000fe80000100800 */
[----:B------:R-:W-:Y:S04]  /*5c240*/  STL [R1+0x1450], R31 ;  /* 0x0014501f01007387 */ /* 0x000fe80000100800 */
[----:B------:R2:W-:Y:S04]  /*5c250*/  STL [R1+0x145c], R2 ;  /* 0x00145c0201007387 */ /* 0x0005e80000100800 */
[----:B------:R1:W-:Y:S04]  /*5c260*/  STL [R1+0x1458], R7 ;  /* 0x0014580701007387 */ /* 0x0003e80000100800 */
[----:B------:R-:W3:Y:S04]  /*5c270*/  LDL.LU R37, [R1+0xe60] ;  /* 0x000e600001257983 */ /* 0x000ee80000300800 */
[----:B------:R-:W3:Y:S04]  /*5c280*/  LDL.LU R32, [R1+0xe68] ;  /* 0x000e680001207983 */ /* 0x000ee80000300800 */
[----:B------:R1:W-:Y:S04]  /*5c290*/  LDGSTS.E [R0+0x26480], [R4.64], P2 ;  /* 0x2648000004007fae */ /* 0x0003e80009121848 */
[----:B------:R-:W3:Y:S04]  /*5c2a0*/  LDL.LU R36, [R1+0xe70] ;  /* 0x000e700001247983 */ /* 0x000ee80000300800 */
[----:B------:R-:W3:Y:S01]  /*5c2b0*/  LDL.LU R34, [R1+0xe74] ;  /* 0x000e740001227983 */ /* 0x000ee20000300800 */
[----:B-1----:R-:W-:Y:S01]  /*5c2c0*/  MOV R4, R29 ;  /* 0x0000001d00047202 */ /* 0x002fe20000000f00 */
[----:B------:R-:W-:-:S02]  /*5c2d0*/  IMAD.MOV.U32 R5, RZ, RZ, R31 ;  /* 0x000000ffff057224 */ /* 0x000fc400078e001f */
[----:B------:R-:W3:Y:S04]  /*5c2e0*/  LDL.LU R35, [R1+0xe78] ;  /* 0x000e780001237983 */ /* 0x000ee80000300800 */
[----:B------:R1:W-:Y:S04]  /*5c2f0*/  LDGSTS.E [R0+0x26500], [R4.64], P3 ;  /* 0x2650000004007fae */ /* 0x0003e80009921848 */
[----:B------:R-:W3:Y:S01]  /*5c300*/  LDL.LU R33, [R1+0xe7c] ;  /* 0x000e7c0001217983 */ /* 0x000ee20000300800 */
[----:B-1----:R-:W-:Y:S01]  /*5c310*/  MOV R4, R2 ;  /* 0x0000000200047202 */ /* 0x002fe20000000f00 */
[----:B------:R-:W-:-:S05]  /*5c320*/  IMAD.MOV.U32 R5, RZ, RZ, R7 ;  /* 0x000000ffff057224 */ /* 0x000fca00078e0007 */
[----:B------:R1:W-:Y:S01]  /*5c330*/  LDGSTS.E [R0+0x26580], [R4.64], P0 ;  /* 0x2658000004007fae */ /* 0x0003e20008121848 */
[----:B--2---:R-:W-:-:S04]  /*5c340*/  IADD3 R2, P4, R86, UR7, RZ ;  /* 0x0000000756027c10 */ /* 0x004fc8000ff9e0ff */
[----:B-1----:R-:W-:Y:S02]  /*5c350*/  IADD3.X R4, R87, UR6, RZ, P4, !PT ;  /* 0x0000000657047c10 */ /* 0x002fe4000a7fe4ff */
[----:B----4-:R-:W-:-:S04]  /*5c360*/  IADD3 R5, P4, R24, UR7, RZ ;  /* 0x0000000718057c10 */ /* 0x010fc8000ff9e0ff */
[----:B------:R-:W-:Y:S02]  /*5c370*/  IADD3.X R7, R25, UR6, RZ, P4, !PT ;  /* 0x0000000619077c10 */ /* 0x000fe4000a7fe4ff */
[----:B------:R-:W-:-:S04]  /*5c380*/  IADD3 R24, P4, R26, UR7, RZ ;  /* 0x000000071a187c10 */ /* 0x000fc8000ff9e0ff */
[----:B------:R-:W-:Y:S02]  /*5c390*/  IADD3.X R25, R27, UR6, RZ, P4, !PT ;  /* 0x000000061b197c10 */ /* 0x000fe4000a7fe4ff */
[----:B------:R-:W-:Y:S01]  /*5c3a0*/  IADD3 R26, P4, R82, UR7, RZ ;  /* 0x00000007521a7c10 */ /* 0x000fe2000ff9e0ff */
[----:B------:R-:W-:Y:S01]  /*5c3b0*/  IMAD.MOV.U32 R89, RZ, RZ, R7 ;  /* 0x000000ffff597224 */ /* 0x000fe200078e0007 */
[----:B------:R-:W-:Y:S02]  /*5c3c0*/  MOV R82, R2 ;  /* 0x0000000200527202 */ /* 0x000fe40000000f00 */
[----:B------:R-:W-:Y:S01]  /*5c3d0*/  IADD3.X R27, R83, UR6, RZ, P4, !PT ;  /* 0x00000006531b7c10 */ /* 0x000fe2000a7fe4ff */
[----:B------:R-:W-:Y:S01]  /*5c3e0*/  IMAD.MOV.U32 R83, RZ, RZ, R4 ;  /* 0x000000ffff537224 */ /* 0x000fe200078e0004 */
[----:B------:R-:W-:Y:S02]  /*5c3f0*/  MOV R88, R5 ;  /* 0x0000000500587202 */ /* 0x000fe40000000f00 */
[----:B------:R-:W-:Y:S01]  /*5c400*/  MOV R86, R26 ;  /* 0x0000001a00567202 */ /* 0x000fe20000000f00 */
[----:B------:R-:W-:Y:S01]  /*5c410*/  IMAD.MOV.U32 R87, RZ, RZ, R27 ;  /* 0x000000ffff577224 */ /* 0x000fe200078e001b */
[----:B------:R1:W-:Y:S04]  /*5c420*/  STL.64 [R1+0x448], R82 ;  /* 0x0004485201007387 */ /* 0x0003e80000100a00 */
[----:B------:R-:W-:Y:S04]  /*5c430*/  STL.64 [R1+0x460], R88 ;  /* 0x0004605801007387 */ /* 0x000fe80000100a00 */
[----:B------:R-:W-:Y:S04]  /*5c440*/  STL.64 [R1+0x458], R24 ;  /* 0x0004581801007387 */ /* 0x000fe80000100a00 */
[----:B------:R-:W-:Y:S04]  /*5c450*/  STL.64 [R1+0x450], R86 ;  /* 0x0004505601007387 */ /* 0x000fe80000100a00 */
[----:B------:R-:W2:Y:S04]  /*5c460*/  LDL.LU R31, [R1+0xf60] ;  /* 0x000f6000011f7983 */ /* 0x000ea80000300800 */
[----:B------:R-:W4:Y:S04]  /*5c470*/  LDL.LU R29, [R1+0xf64] ;  /* 0x000f6400011d7983 */ /* 0x000f280000300800 */
[----:B------:R-:W2:Y:S04]  /*5c480*/  LDL.LU R7, [R1+0xf68] ;  /* 0x000f680001077983 */ /* 0x000ea80000300800 */
[----:B------:R-:W2:Y:S04]  /*5c490*/  LDL.LU R2, [R1+0xf6c] ;  /* 0x000f6c0001027983 */ /* 0x000ea80000300800 */
[----:B------:R1:W-:Y:S04]  /*5c4a0*/  LDGSTS.E [R0+0x27400], [R88.64], P1 ;  /* 0x2740000058007fae */ /* 0x0003e80008921848 */
[----:B------:R1:W-:Y:S04]  /*5c4b0*/  LDGSTS.E [R0+0x27480], [R24.64], P2 ;  /* 0x2748000018007fae */ /* 0x0003e80009121848 */
[----:B------:R1:W-:Y:S04]  /*5c4c0*/  LDGSTS.E [R0+0x27500], [R86.64], P3 ;  /* 0x2750000056007fae */ /* 0x0003e80009921848 */
[----:B------:R1:W-:Y:S01]  /*5c4d0*/  LDGSTS.E [R0+0x27580], [R82.64], P0 ;  /* 0x2758000052007fae */ /* 0x0003e20008121848 */
[----:B---3--:R-:W-:-:S02]  /*5c4e0*/  IADD3 R28, P4, R28, UR7, RZ ;  /* 0x000000071c1c7c10 */ /* 0x008fc4000ff9e0ff */
[----:B-1----:R-:W-:Y:S02]  /*5c4f0*/  LOP3.LUT R82, R85, 0x30, RZ, 0x3c, !PT ;  /* 0x0000003055527812 */ /* 0x002fe400078e3cff */
[----:B------:R-:W-:Y:S02]  /*5c500*/  MOV R0, UR5 ;  /* 0x0000000500007c02 */ /* 0x000fe40008000f00 */
[----:B------:R-:W-:Y:S01]  /*5c510*/  IADD3 R30, P5, R30, UR7, RZ ;  /* 0x000000071e1e7c10 */ /* 0x000fe2000ffbe0ff */
[----:B------:R1:W-:Y:S01]  /*5c520*/  STL [R1+0xe64], R28 ;  /* 0x000e641c01007387 */ /* 0x0003e20000100800 */
[----:B------:R-:W-:Y:S01]  /*5c530*/  MOV R4, R28 ;  /* 0x0000001c00047202 */ /* 0x000fe20000000f00 */
[----:B------:R-:W-:Y:S02]  /*5c540*/  IMAD R0, R0, 0x8000, R82 ;  /* 0x0000800000007824 */ /* 0x000fe400078e0252 */
[----:B------:R3:W-:Y:S01]  /*5c550*/  STL [R1+0xe6c], R30 ;  /* 0x000e6c1e01007387 */ /* 0x0007e20000100800 */
[----:B------:R-:W-:-:S02]  /*5c560*/  IADD3.X R37, R37, UR6, RZ, P4, !PT ;  /* 0x0000000625257c10 */ /* 0x000fc4000a7fe4ff */
[----:B------:R-:W-:-:S03]  /*5c570*/  IADD3.X R32, R32, UR6, RZ, P5, !PT ;  /* 0x0000000620207c10 */ /* 0x000fc6000affe4ff */
[----:B------:R-:W-:Y:S01]  /*5c580*/  IMAD.MOV.U32 R5, RZ, RZ, R37 ;  /* 0x000000ffff057224 */ /* 0x000fe200078e0025 */
[----:B------:R-:W-:Y:S04]  /*5c590*/  STL [R1+0xe60], R37 ;  /* 0x000e602501007387 */ /* 0x000fe80000100800 */
[----:B-1----:R-:W2:Y:S04]  /*5c5a0*/  LDL.LU R28, [R1+0xf74] ;  /* 0x000f7400011c7983 */ /* 0x002ea80000300800 */
[----:B------:R-:W2:Y:S04]  /*5c5b0*/  LDL.LU R24, [R1+0xf7c] ;  /* 0x000f7c0001187983 */ /* 0x000ea80000300800 */
[----:B------:R1:W-:Y:S04]  /*5c5c0*/  LDGSTS.E [R0+0x20600], [R4.64], P1 ;  /* 0x2060000004007fae */ /* 0x0003e80008921848 */
[----:B------:R3:W-:Y:S01]  /*5c5d0*/  STL [R1+0xe68], R32 ;  /* 0x000e682001007387 */ /* 0x0007e20000100800 */
[----:B-1----:R-:W-:-:S03]  /*5c5e0*/  MOV R4, R30 ;  /* 0x0000001e00047202 */ /* 0x002fc60000000f00 */
[----:B---3--:R-:W3:Y:S01]  /*5c5f0*/  LDL.LU R30, [R1+0xf70] ;  /* 0x000f7000011e7983 */ /* 0x008ee20000300800 */
[----:B------:R-:W-:-:S03]  /*5c600*/  IMAD.MOV.U32 R5, RZ, RZ, R32 ;  /* 0x000000ffff057224 */ /* 0x000fc600078e0020 */
[----:B------:R-:W3:Y:S01]  /*5c610*/  LDL.LU R32, [R1+0xf78] ;  /* 0x000f780001207983 */ /* 0x000ee20000300800 */
[----:B------:R-:W-:Y:S02]  /*5c620*/  IADD3 R34, P4, R34, UR7, RZ ;  /* 0x0000000722227c10 */ /* 0x000fe4000ff9e0ff */
[----:B------:R-:W-:Y:S01]  /*5c630*/  IADD3 R33, P5, R33, UR7, RZ ;  /* 0x0000000721217c10 */ /* 0x000fe2000ffbe0ff */
[----:B------:R1:W-:Y:S01]  /*5c640*/  LDGSTS.E [R0+0x20680], [R4.64], P2 ;  /* 0x2068000004007fae */ /* 0x0003e20009121848 */
[----:B------:R-:W-:Y:S02]  /*5c650*/  IADD3.X R36, R36, UR6, RZ, P4, !PT ;  /* 0x0000000624247c10 */ /* 0x000fe4000a7fe4ff */
[----:B------:R-:W-:Y:S01]  /*5c660*/  IADD3.X R35, R35, UR6, RZ, P5, !PT ;  /* 0x0000000623237c10 */ /* 0x000fe2000affe4ff */
[----:B------:R1:W-:Y:S04]  /*5c670*/  STL [R1+0xe74], R34 ;  /* 0x000e742201007387 */ /* 0x0003e80000100800 */
[----:B------:R-:W-:Y:S01]  /*5c680*/  STL [R1+0xe70], R36 ;  /* 0x000e702401007387 */ /* 0x000fe20000100800 */
[----:B-1----:R-:W-:Y:S01]  /*5c690*/  MOV R4, R34 ;  /* 0x0000002200047202 */ /* 0x002fe20000000f00 */
[----:B------:R-:W-:-:S02]  /*5c6a0*/  IMAD.MOV.U32 R5, RZ, RZ, R36 ;  /* 0x000000ffff057224 */ /* 0x000fc400078e0024 */
[----:B------:R1:W-:Y:S04]  /*5c6b0*/  STL [R1+0xe7c], R33 ;  /* 0x000e7c2101007387 */ /* 0x0003e80000100800 */
[----:B------:R-:W3:Y:S04]  /*5c6c0*/  LDL.LU R26, [R1+0x1064] ;  /* 0x00106400011a7983 */ /* 0x000ee80000300800 */
[----:B------:R1:W-:Y:S04]  /*5c6d0*/  STL [R1+0xe78], R35 ;  /* 0x000e782301007387 */ /* 0x0003e80000100800 */
[----:B------:R1:W-:Y:S04]  /*5c6e0*/  LDGSTS.E [R0+0x20700], [R4.64], P3 ;  /* 0x2070000004007fae */ /* 0x0003e80009921848 */
[----:B------:R-:W3:Y:S01]  /*5c6f0*/  LDL.LU R34, [R1+0x106c] ;  /* 0x00106c0001227983 */ /* 0x000ee20000300800 */
[----:B-1----:R-:W-:-:S03]  /*5c700*/  MOV R4, R33 ;  /* 0x0000002100047202 */ /* 0x002fc60000000f00 */
[----:B------:R-:W3:Y:S01]  /*5c710*/  LDL.LU R33, [R1+0x1060] ;  /* 0x0010600001217983 */ /* 0x000ee20000300800 */
[----:B------:R-:W-:-:S03]  /*5c720*/  IMAD.MOV.U32 R5, RZ, RZ, R35 ;  /* 0x000000ffff057224 */ /* 0x000fc600078e0023 */
[----:B------:R-:W3:Y:S04]  /*5c730*/  LDL.LU R35, [R1+0x1068] ;  /* 0x0010680001237983 */ /* 0x000ee80000300800 */
[----:B------:R-:W3:Y:S04]  /*5c740*/  LDL.LU R25, [R1+0x1074] ;  /* 0x0010740001197983 */ /* 0x000ee80000300800 */
[----:B------:R-:W3:Y:S04]  /*5c750*/  LDL.LU R27, [R1+0x107c] ;  /* 0x00107c00011b7983 */ /* 0x000ee80000300800 */
[----:B------:R1:W-:Y:S01]  /*5c760*/  LDGSTS.E [R0+0x20780], [R4.64], P0 ;  /* 0x2078000004007fae */ /* 0x0003e20008121848 */
[----:B----4-:R-:W-:-:S04]  /*5c770*/  IADD3 R29, P4, R29, UR7, RZ ;  /* 0x000000071d1d7c10 */ /* 0x010fc8000ff9e0ff */
[----:B--2---:R-:W-:Y:S01]  /*5c780*/  IADD3.X R31, R31, UR6, RZ, P4, !PT ;  /* 0x000000061f1f7c10 */ /* 0x004fe2000a7fe4ff */
        /* <DEDUP_REMOVED lines=9> */
[----:B----4-:R-:W4:Y:S04]  /*5c820*/  LDL.LU R31, [R1+0x1078] ;  /* 0x00107800011f7983 */ /* 0x010f280000300800 */
[----:B------:R1:W-:Y:S02]  /*5c830*/  LDGSTS.E [R0+0x21600], [R4.64], P1 ;  /* 0x2160000004007fae */ /* 0x0003e40008921848 */
[----:B-1----:R-:W-:Y:S01]  /*5c840*/  MOV R4, R2 ;  /* 0x0000000200047202 */ /* 0x002fe20000000f00 */
[----:B------:R-:W-:Y:S01]  /*5c850*/  IMAD.MOV.U32 R5, RZ, RZ, R7 ;  /* 0x000000ffff057224 */ /* 0x000fe200078e0007 */
[----:B------:R-:W4:Y:S04]  /*5c860*/  LDL.LU R2, [R1+0x1164] ;  /* 0x0011640001027983 */ /* 0x000f280000300800 */
[----:B------:R-:W4:Y:S04]  /*5c870*/  LDL.LU R7, [R1+0x116c] ;  /* 0x00116c0001077983 */ /* 0x000f280000300800 */
[----:B------:R1:W-:Y:S01]  /*5c880*/  LDGSTS.E [R0+0x21680], [R4.64], P2 ;  /* 0x2168000004007fae */ /* 0x0003e20009121848 */
[----:B------:R-:W-:-:S02]  /*5c890*/  IADD3 R28, P4, R28, UR7, RZ ;  /* 0x000000071c1c7c10 */ /* 0x000fc4000ff9e0ff */
[----:B------:R-:W-:-:S03]  /*5c8a0*/  IADD3 R24, P5, R24, UR7, RZ ;  /* 0x0000000718187c10 */ /* 0x000fc6000ffbe0ff */
[----:B------:R3:W-:Y:S01]  /*5c8b0*/  STL [R1+0xf74], R28 ;  /* 0x000f741c01007387 */ /* 0x0007e20000100800 */
[----:B-1----:R-:W-:Y:S02]  /*5c8c0*/  MOV R4, R28 ;  /* 0x0000001c00047202 */ /* 0x002fe40000000f00 */
[----:B---3--:R-:W-:Y:S02]  /*5c8d0*/  IADD3.X R30, R30, UR6, RZ, P4, !PT ;  /* 0x000000061e1e7c10 */ /* 0x008fe4000a7fe4ff */
[----:B------:R-:W-:-:S03]  /*5c8e0*/  IADD3.X R32, R32, UR6, RZ, P5, !PT ;  /* 0x0000000620207c10 */ /* 0x000fc6000affe4ff */
[----:B------:R1:W-:Y:S04]  /*5c8f0*/  STL [R1+0xf70], R30 ;  /* 0x000f701e01007387 */ /* 0x0003e80000100800 */
[----:B------:R-:W-:Y:S04]  /*5c900*/  STL [R1+0xf7c], R24 ;  /* 0x000f7c1801007387 */ /* 0x000fe80000100800 */
[----:B------:R-:W3:Y:S01]  /*5c910*/  LDL.LU R28, [R1+0x1160] ;  /* 0x00116000011c7983 */ /* 0x000ee20000300800 */
[----:B------:R-:W-:-:S03]  /*5c920*/  IMAD.MOV.U32 R5, RZ, RZ, R30 ;  /* 0x000000ffff057224 */ /* 0x000fc600078e001e */
[----:B------:R1:W-:Y:S04]  /*5c930*/  STL [R1+0xf78], R32 ;  /* 0x000f782001007387 */ /* 0x0003e80000100800 */
[----:B-1----:R-:W3:Y:S04]  /*5c940*/  LDL.LU R30, [R1+0x1168] ;  /* 0x00116800011e7983 */ /* 0x002ee80000300800 */
[----:B------:R1:W-:Y:S01]  /*5c950*/  LDGSTS.E [R0+0x21700], [R4.64], P3 ;  /* 0x2170000004007fae */ /* 0x0003e20009921848 */
[----:B------:R-:W-:Y:S02]  /*5c960*/  IADD3 R26, P4, R26, UR7, RZ ;  /* 0x000000071a1a7c10 */ /* 0x000fe4000ff9e0ff */
[----:B-1----:R-:W-:Y:S01]  /*5c970*/  MOV R4, R24 ;  /* 0x0000001800047202 */ /* 0x002fe20000000f00 */
[----:B------:R-:W-:Y:S01]  /*5c980*/  IMAD.MOV.U32 R5, RZ, RZ, R32 ;  /* 0x000000ffff057224 */ /* 0x000fe200078e0020 */
[----:B------:R-:W-:Y:S01]  /*5c990*/  IADD3 R34, P5, R34, UR7, RZ ;  /* 0x0000000722227c10 */ /* 0x000fe2000ffbe0ff */
[----:B------:R-:W3:Y:S04]  /*5c9a0*/  LDL.LU R32, [R1+0x1174] ;  /* 0x0011740001207983 */ /* 0x000ee80000300800 */
        /* <DEDUP_REMOVED lines=23> */
[----:B----4-:R-:W-:-:S03]  /*5cb20*/  IADD3.X R31, R31, UR6, RZ, P5, !PT ;  /* 0x000000061f1f7c10 */ /* 0x010fc6000affe4ff */
        /* <DEDUP_REMOVED lines=89> */
[----:B------:R-:W-:Y:S02]  /*5d0c0*/  IADD3.X R35, R35, UR6, RZ, P5, !PT ;  /* 0x0000000623237c10 */ /* 0x000fe4000affe4ff */
[----:B-1----:R-:W-:Y:S01]  /*5d0d0*/  MOV R4, R36 ;  /* 0x0000002400047202 */ /* 0x002fe20000000f00 */
[----:B------:R-:W-:Y:S01]  /*5d0e0*/  IMAD.MOV.U32 R5, RZ, RZ, R37 ;  /* 0x000000ffff057224 */ /* 0x000fe200078e0025 */
[----:B------:R-:W-:Y:S04]  /*5d0f0*/  STL [R1+0x1364], R36 ;  /* 0x0013642401007387 */ /* 0x000fe80000100800 */
[----:B------:R1:W-:Y:S01]  /*5d100*/  LDGSTS.E [R0+0x25600], [R4.64], P1 ;  /* 0x2560000004007fae */ /* 0x0003e20008921848 */
[----:B------:R-:W-:-:S03]  /*5d110*/  IADD3 R26, P4, R26, UR7, RZ ;  /* 0x000000071a1a7c10 */ /* 0x000fc6000ff9e0ff */
[----:B------:R-:W-:Y:S01]  /*5d120*/  STL [R1+0x1360], R37 ;  /* 0x0013602501007387 */ /* 0x000fe20000100800 */
[----:B------:R-:W-:Y:S02]  /*5d130*/  IADD3 R24, P5, R24, UR7, RZ ;  /* 0x0000000718187c10 */ /* 0x000fe4000ffbe0ff */
[----:B-1----:R-:W-:Y:S01]  /*5d140*/  MOV R4, R34 ;  /* 0x0000002200047202 */ /* 0x002fe20000000f00 */
[----:B------:R-:W-:Y:S01]  /*5d150*/  IMAD.MOV.U32 R5, RZ, RZ, R35 ;  /* 0x000000ffff057224 */ /* 0x000fe200078e0023 */
        /* <DEDUP_REMOVED lines=69> */
[----:B------:R-:W-:Y:S04]  /*5d5b0*/  STL.64 [R1+0x440], R86 ;  /* 0x0004405601007387 */ /* 0x000fe80000100a00 */
        /* <DEDUP_REMOVED lines=12> */
[----:B-1----:R-:W-:Y:S02]  /*5d680*/  MOV R0, UR5 ;  /* 0x0000000500007c02 */ /* 0x002fe40008000f00 */
[----:B------:R-:W-:Y:S01]  /*5d690*/  IADD3 R30, P5, R30, UR7, RZ ;  /* 0x000000071e1e7c10 */ /* 0x000fe2000ffbe0ff */
[----:B------:R1:W-:Y:S01]  /*5d6a0*/  STL [R1+0xe84], R29 ;  /* 0x000e841d01007387 */ /* 0x0003e20000100800 */
[----:B------:R-:W-:Y:S01]  /*5d6b0*/  MOV R4, R29 ;  /* 0x0000001d00047202 */ /* 0x000fe20000000f00 */
[----:B------:R-:W-:Y:S02]  /*5d6c0*/  IMAD R0, R0, 0x8000, R39 ;  /* 0x0000800000007824 */ /* 0x000fe400078e0227 */
[----:B------:R3:W-:Y:S01]  /*5d6d0*/  STL [R1+0xe8c], R30 ;  /* 0x000e8c1e01007387 */ /* 0x0007e20000100800 */
[----:B------:R-:W-:Y:S02]  /*5d6e0*/  IADD3.X R37, R37, UR6, RZ, P4, !PT ;  /* 0x0000000625257c10 */ /* 0x000fe4000a7fe4ff */
        /* <DEDUP_REMOVED lines=246> */
[----:B------:R-:W-:Y:S02]  /*5e650*/  LOP3.LUT R39, R252, 0x50, RZ, 0x3c, !PT ;  /* 0x00000050fc277812 */ /* 0x000fe400078e3cff */
        /* <DEDUP_REMOVED lines=25> */
[----:B------:R1:W-:Y:S02]  /*5e7f0*/  LDGSTS.E [R0+0x27980], [R82.64], P0 ;  /* 0x2798000052007fae */ /* 0x0003e40008121848 */
[----:B-1----:R-:W-:-:S02]  /*5e800*/  MOV R0, UR5 ;  /* 0x0000000500007c02 */ /* 0x002fc40008000f00 */
[----:B---3--:R-:W-:Y:S02]  /*5e810*/  IADD3 R28, P4, R28, UR7, RZ ;  /* 0x000000071c1c7c10 */ /* 0x008fe4000ff9e0ff */
[----:B------:R-:W-:-:S03]  /*5e820*/  IADD3 R30, P5, R30, UR7, RZ ;  /* 0x000000071e1e7c10 */ /* 0x000fc6000ffbe0ff */
[----:B------:R1:W-:Y:S01]  /*5e830*/  STL [R1+0xea4], R28 ;  /* 0x000ea41c01007387 */ /* 0x0003e20000100800 */
[----:B------:R-:W-:Y:S01]  /*5e840*/  IMAD R0, R0, 0x8000, R39 ;  /* 0x0000800000007824 */ /* 0x000fe200078e0227 */
[----:B------:R-:W-:Y:S02]  /*5e850*/  MOV R4, R28 ;  /* 0x0000001c00047202 */ /* 0x000fe40000000f00 */
        /* <DEDUP_REMOVED lines=274> */
[----:B-1----:R-:W-:-:S05]  /*5f980*/  MOV R0, UR5 ;  /* 0x0000000500007c02 */ /* 0x002fca0008000f00 */
[----:B------:R-:W-:Y:S01]  /*5f990*/  IMAD R0, R0, 0x8000, R38 ;  /* 0x0000800000007824 */ /* 0x000fe200078e0226 */
[----:B---3--:R-:W-:Y:S02]  /*5f9a0*/  IADD3 R29, P4, R29, UR7, RZ ;  /* 0x000000071d1d7c10 */ /* 0x008fe4000ff9e0ff */
[----:B------:R-:W-:-:S03]  /*5f9b0*/  IADD3 R30, P5, R30, UR7, RZ ;  /* 0x000000071e1e7c10 */ /* 0x000fc6000ffbe0ff */
[----:B------:R1:W-:Y:S01]  /*5f9c0*/  STL [R1+0xec4], R29 ;  /* 0x000ec41d01007387 */ /* 0x0003e20000100800 */
[----:B------:R-:W-:-:S03]  /*5f9d0*/  MOV R4, R29 ;  /* 0x0000001d00047202 */ /* 0x000fc60000000f00 */
        /* <DEDUP_REMOVED lines=101> */
[----:B------:R-:W-:Y:S01]  /*60030*/  IMAD.MOV.U32 R5, RZ, RZ, R31 ;  /* 0x000000ffff057224 */ /* 0x000fe200078e001f */
[----:B------:R-:W-:Y:S02]  /*60040*/  IADD3 R2, P4, R2, UR7, RZ ;  /* 0x0000000702027c10 */ /* 0x000fe4000ff9e0ff */
[----:B------:R-:W2:Y:S01]  /*60050*/  LDL.LU R31, [R1+0x12c8] ;  /* 0x0012c800011f7983 */ /* 0x000ea20000300800 */
[----:B------:R-:W-:-:S03]  /*60060*/  IADD3 R7, P5, R7, UR7, RZ ;  /* 0x0000000707077c10 */ /* 0x000fc6000ffbe0ff */
        /* <DEDUP_REMOVED lines=56> */
[----:B------:R1:W-:Y:S01]  /*603f0*/  STL [R1+0x12d4], R29 ;  /* 0x0012d41d01007387 */ /* 0x0003e20000100800 */
        /* <DEDUP_REMOVED lines=9> */
[----:B------:R-:W3:Y:S04]  /*60490*/  LDL.LU R29, [R1+0x14c8] ;  /* 0x0014c800011d7983 */ /* 0x000ee80000300800 */
[----:B------:R1:W-:Y:S04]  /*604a0*/  LDGSTS.E [R0+0x24d00], [R4.64], P3 ;  /* 0x24d0000004007fae */ /* 0x0003e80009921848 */
[----:B------:R-:W3:Y:S04]  /*604b0*/  LDL.LU R31, [R1+0x14d0] ;  /* 0x0014d000011f7983 */ /* 0x000ee80000300800 */
[----:B-1----:R-:W3:Y:S01]  /*604c0*/  LDL.LU R30, [R1+0x14d4] ;  /* 0x0014d400011e7983 */ /* 0x002ee20000300800 */
[----:B------:R-:W-:Y:S01]  /*604d0*/  IMAD.MOV.U32 R5, RZ, RZ, R7 ;  /* 0x000000ffff057224 */ /* 0x000fe200078e0007 */
        /* <DEDUP_REMOVED lines=33> */
[----:B------:R-:W4:Y:S01]  /*606f0*/  LDL.LU.64 R26, [R1+0x3d0] ;  /* 0x0003d000011a7983 */ /* 0x000f220000300a00 */
[----:B------:R-:W-:-:S03]  /*60700*/  IADD3 R32, P4, R32, UR7, RZ ;  /* 0x0000000720207c10 */ /* 0x000fc6000ff9e0ff */
[----:B------:R-:W4:Y:S01]  /*60710*/  LDL.LU.64 R38, [R1+0x3c8] ;  /* 0x0003c80001267983 */ /* 0x000f220000300a00 */
[----:B------:R-:W-:-:S03]  /*60720*/  IADD3 R28, P5, R28, UR7, RZ ;  /* 0x000000071c1c7c10 */ /* 0x000fc6000ffbe0ff */
[----:B------:R1:W-:Y:S04]  /*60730*/  LDGSTS.E [R0+0x25d80], [R4.64], P0 ;  /* 0x25d8000004007fae */ /* 0x0003e80008121848 */
[----:B------:R-:W-:Y:S01]  /*60740*/  STL [R1+0x14c4], R32 ;  /* 0x0014c42001007387 */ /* 0x000fe20000100800 */
[----:B-1----:R-:W-:Y:S02]  /*60750*/  MOV R4, R32 ;  /* 0x0000002000047202 */ /* 0x002fe40000000f00 */
        /* <DEDUP_REMOVED lines=15> */
[----:B------:R1:W-:Y:S04]  /*60850*/  STL [R1+0x14d4], R30 ;  /* 0x0014d41e01007387 */ /* 0x0003e80000100800 */
[----:B------:R-:W-:Y:S04]  /*60860*/  STL [R1+0x14d0], R31 ;  /* 0x0014d01f01007387 */ /* 0x000fe80000100800 */
[----:B------:R2:W-:Y:S04]  /*60870*/  STL [R1+0x14dc], R2 ;  /* 0x0014dc0201007387 */ /* 0x0005e80000100800 */
[----:B------:R1:W-:Y:S04]  /*60880*/  STL [R1+0x14d8], R7 ;  /* 0x0014d80701007387 */ /* 0x0003e80000100800 */
[----:B------:R-:W3:Y:S04]  /*60890*/  LDL.LU R37, [R1+0xee0] ;  /* 0x000ee00001257983 */ /* 0x000ee80000300800 */
[----:B------:R-:W3:Y:S04]  /*608a0*/  LDL.LU R36, [R1+0xee8] ;  /* 0x000ee80001247983 */ /* 0x000ee80000300800 */
[----:B------:R1:W-:Y:S04]  /*608b0*/  LDGSTS.E [R0+0x26c80], [R4.64], P2 ;  /* 0x26c8000004007fae */ /* 0x0003e80009121848 */
[----:B------:R-:W3:Y:S01]  /*608c0*/  LDL.LU R35, [R1+0xef0] ;  /* 0x000ef00001237983 */ /* 0x000ee20000300800 */
[----:B-1----:R-:W-:-:S03]  /*608d0*/  MOV R4, R30 ;  /* 0x0000001e00047202 */ /* 0x002fc60000000f00 */
[----:B------:R-:W3:Y:S04]  /*608e0*/  LDL.LU R30, [R1+0xef4] ;  /* 0x000ef400011e7983 */ /* 0x000ee80000300800 */
[----:B------:R-:W3:Y:S04]  /*608f0*/  LDL.LU R34, [R1+0xef8] ;  /* 0x000ef80001227983 */ /* 0x000ee80000300800 */
[----:B------:R-:W3:Y:S01]  /*60900*/  LDL.LU R32, [R1+0xefc] ;  /* 0x000efc0001207983 */ /* 0x000ee20000300800 */
[----:B------:R-:W-:-:S05]  /*60910*/  IMAD.MOV.U32 R5, RZ, RZ, R31 ;  /* 0x000000ffff057224 */ /* 0x000fca00078e001f */
[----:B------:R1:W-:Y:S02]  /*60920*/  LDGSTS.E [R0+0x26d00], [R4.64], P3 ;  /* 0x26d0000004007fae */ /* 0x0003e40009921848 */
        /* <DEDUP_REMOVED lines=11> */
[----:B------:R-:W-:Y:S01]  /*609e0*/  MOV R84, R2 ;  /* 0x0000000200547202 */ /* 0x000fe20000000f00 */
[----:B------:R-:W-:Y:S01]  /*609f0*/  IMAD.MOV.U32 R83, RZ, RZ, R7 ;  /* 0x000000ffff537224 */ /* 0x000fe200078e0007 */
[----:B------:R-:W-:Y:S02]  /*60a00*/  IADD3.X R27, R39, UR6, RZ, P4, !PT ;  /* 0x00000006271b7c10 */ /* 0x000fe4000a7fe4ff */
[----:B------:R-:W-:Y:S01]  /*60a10*/  MOV R82, R5 ;  /* 0x0000000500527202 */ /* 0x000fe20000000f00 */
[----:B------:R-:W-:Y:S01]  /*60a20*/  STL.64 [R1+0x3e0], R84 ;  /* 0x0003e05401007387 */ /* 0x000fe20000100a00 */
[----:B------:R-:W-:Y:S01]  /*60a30*/  MOV R38, R26 ;  /* 0x0000001a00267202 */ /* 0x000fe20000000f00 */
[----:B------:R-:W-:-:S02]  /*60a40*/  IMAD.MOV.U32 R39, RZ, RZ, R27 ;  /* 0x000000ffff277224 */ /* 0x000fc400078e001b */
[----:B------:R-:W-:Y:S04]  /*60a50*/  STL.64 [R1+0x3d8], R82 ;  /* 0x0003d85201007387 */ /* 0x000fe80000100a00 */
[----:B------:R-:W-:Y:S04]  /*60a60*/  STL.64 [R1+0x3d0], R24 ;  /* 0x0003d01801007387 */ /* 0x000fe80000100a00 */
[----:B------:R-:W2:Y:S04]  /*60a70*/  LDL.LU R31, [R1+0xfe4] ;  /* 0x000fe400011f7983 */ /* 0x000ea80000300800 */
[----:B------:R1:W-:Y:S04]  /*60a80*/  STL.64 [R1+0x3c8], R38 ;  /* 0x0003c82601007387 */ /* 0x0003e80000100a00 */
[----:B------:R-:W4:Y:S04]  /*60a90*/  LDL.LU R2, [R1+0xfec] ;  /* 0x000fec0001027983 */ /* 0x000f280000300800 */
[----:B------:R-:W4:Y:S04]  /*60aa0*/  LDL.LU R33, [R1+0xfe0] ;  /* 0x000fe00001217983 */ /* 0x000f280000300800 */
[----:B------:R1:W-:Y:S04]  /*60ab0*/  LDGSTS.E [R0+0x27c00], [R84.64], P1 ;  /* 0x27c0000054007fae */ /* 0x0003e80008921848 */
[----:B------:R1:W-:Y:S04]  /*60ac0*/  LDGSTS.E [R0+0x27c80], [R82.64], P2 ;  /* 0x27c8000052007fae */ /* 0x0003e80009121848 */
[----:B------:R1:W-:Y:S04]  /*60ad0*/  LDGSTS.E [R0+0x27d00], [R24.64], P3 ;  /* 0x27d0000018007fae */ /* 0x0003e80009921848 */
[----:B------:R1:W-:Y:S04]  /*60ae0*/  LDGSTS.E [R0+0x27d80], [R38.64], P0 ;  /* 0x27d8000026007fae */ /* 0x0003e80008121848 */
[----:B------:R-:W4:Y:S01]  /*60af0*/  LDL.LU R7, [R1+0xfe8] ;  /* 0x000fe80001077983 */ /* 0x000f220000300800 */
[----:B-1----:R-:W-:-:S02]  /*60b00*/  LOP3.LUT R38, R81, 0x70, RZ, 0x3c, !PT ;  /* 0x0000007051267812 */ /* 0x002fc400078e3cff */
[----:B------:R-:W-:-:S05]  /*60b10*/  MOV R0, UR5 ;  /* 0x0000000500007c02 */ /* 0x000fca0008000f00 */
        /* <DEDUP_REMOVED lines=10> */
[----:B-1----:R-:W4:Y:S04]  /*60bc0*/  LDL.LU R28, [R1+0xff4] ;  /* 0x000ff400011c7983 */ /* 0x002f280000300800 */
[----:B------:R-:W4:Y:S04]  /*60bd0*/  LDL.LU R24, [R1+0xffc] ;  /* 0x000ffc0001187983 */ /* 0x000f280000300800 */
[----:B------:R1:W-:Y:S04]  /*60be0*/  LDGSTS.E [R0+0x20e00], [R4.64], P1 ;  /* 0x20e0000004007fae */ /* 0x0003e80008921848 */
[----:B------:R-:W-:Y:S01]  /*60bf0*/  STL [R1+0xee8], R36 ;  /* 0x000ee82401007387 */ /* 0x000fe20000100800 */
[----:B-1----:R-:W-:-:S03]  /*60c00*/  MOV R4, R29 ;  /* 0x0000001d00047202 */ /* 0x002fc60000000f00 */
[----:B---3--:R-:W3:Y:S01]  /*60c10*/  LDL.LU R29, [R1+0xff0] ;  /* 0x000ff000011d7983 */ /* 0x008ee20000300800 */
[----:B------:R-:W-:-:S03]  /*60c20*/  IADD3 R30, P4, R30, UR7, RZ ;  /* 0x000000071e1e7c10 */ /* 0x000fc6000ff9e0ff */
[----:B------:R-:W3:Y:S01]  /*60c30*/  LDL.LU R26, [R1+0xff8] ;  /* 0x000ff800011a7983 */ /* 0x000ee20000300800 */
[----:B------:R-:W-:Y:S01]  /*60c40*/  IADD3 R32, P5, R32, UR7, RZ ;  /* 0x0000000720207c10 */ /* 0x000fe2000ffbe0ff */
[----:B------:R-:W-:Y:S01]  /*60c50*/  IMAD.MOV.U32 R5, RZ, RZ, R36 ;  /* 0x000000ffff057224 */ /* 0x000fe200078e0024 */
[----:B------:R-:W-:Y:S01]  /*60c60*/  IADD3.X R35, R35, UR6, RZ, P4, !PT ;  /* 0x0000000623237c10 */ /* 0x000fe2000a7fe4ff */
[----:B------:R1:W-:Y:S01]  /*60c70*/  STL [R1+0xef4], R30 ;  /* 0x000ef41e01007387 */ /* 0x0003e20000100800 */
[----:B------:R-:W-:-:S03]  /*60c80*/  IADD3.X R34, R34, UR6, RZ, P5, !PT ;  /* 0x0000000622227c10 */ /* 0x000fc6000affe4ff */
[----:B------:R-:W-:Y:S04]  /*60c90*/  STL [R1+0xef0], R35 ;  /* 0x000ef02301007387 */ /* 0x000fe80000100800 */
[----:B------:R1:W-:Y:S04]  /*60ca0*/  LDGSTS.E [R0+0x20e80], [R4.64], P2 ;  /* 0x20e8000004007fae */ /* 0x0003e80009121848 */
[----:B------:R1:W-:Y:S04]  /*60cb0*/  STL [R1+0xefc], R32 ;  /* 0x000efc2001007387 */ /* 0x0003e80000100800 */
[----:B------:R-:W3:Y:S01]  /*60cc0*/  LDL.LU R25, [R1+0x10e4] ;  /* 0x0010e40001197983 */ /* 0x000ee20000300800 */
[----:B-1----:R-:W-:Y:S01]  /*60cd0*/  MOV R4, R30 ;  /* 0x0000001e00047202 */ /* 0x002fe20000000f00 */
[----:B------:R-:W-:-:S02]  /*60ce0*/  IMAD.MOV.U32 R5, RZ, RZ, R35 ;  /* 0x000000ffff057224 */ /* 0x000fc400078e0023 */
[----:B------:R-:W-:Y:S04]  /*60cf0*/  STL [R1+0xef8], R34 ;  /* 0x000ef82201007387 */ /* 0x000fe80000100800 */
[----:B------:R-:W3:Y:S04]  /*60d00*/  LDL.LU R30, [R1+0x10ec] ;  /* 0x0010ec00011e7983 */ /* 0x000ee80000300800 */
[----:B------:R-:W3:Y:S04]  /*60d10*/  LDL.LU R27, [R1+0x10e0] ;  /* 0x0010e000011b7983 */ /* 0x000ee80000300800 */
[----:B------:R1:W-:Y:S02]  /*60d20*/  LDGSTS.E [R0+0x20f00], [R4.64], P3 ;  /* 0x20f0000004007fae */ /* 0x0003e40009921848 */
[----:B-1----:R-:W-:-:S02]  /*60d30*/  MOV R4, R32 ;  /* 0x0000002000047202 */ /* 0x002fc40000000f00 */
[----:B------:R-:W3:Y:S01]  /*60d40*/  LDL.LU R32, [R1+0x10e8] ;  /* 0x0010e80001207983 */ /* 0x000ee20000300800 */
[----:B------:R-:W-:-:S05]  /*60d50*/  IMAD.MOV.U32 R5, RZ, RZ, R34 ;  /* 0x000000ffff057224 */ /* 0x000fca00078e0022 */
[----:B------:R1:W-:Y:S01]  /*60d60*/  LDGSTS.E [R0+0x20f80], [R4.64], P0 ;  /* 0x20f8000004007fae */ /* 0x0003e20008121848 */
[----:B--2---:R-:W-:Y:S02]  /*60d70*/  IADD3 R31, P4, R31, UR7, RZ ;  /* 0x000000071f1f7c10 */ /* 0x004fe4000ff9e0ff */
[----:B----4-:R-:W-:Y:S02]  /*60d80*/  IADD3 R2, P5, R2, UR7, RZ ;  /* 0x0000000702027c10 */ /* 0x010fe4000ffbe0ff */
[----:B------:R-:W-:Y:S01]  /*60d90*/  IADD3.X R33, R33, UR6, RZ, P4, !PT ;  /* 0x0000000621217c10 */ /* 0x000fe2000a7fe4ff */
[----:B------:R2:W-:Y:S01]  /*60da0*/  STL [R1+0xfe4], R31 ;  /* 0x000fe41f01007387 */ /* 0x0005e20000100800 */
[----:B-1----:R-:W-:-:S03]  /*60db0*/  MOV R4, R31 ;  /* 0x0000001f00047202 */ /* 0x002fc60000000f00 */
[----:B------:R1:W-:Y:S04]  /*60dc0*/  STL [R1+0xfe0], R33 ;  /* 0x000fe02101007387 */ /* 0x0003e80000100800 */
[----:B------:R4:W-:Y:S01]  /*60dd0*/  STL [R1+0xfec], R2 ;  /* 0x000fec0201007387 */ /* 0x0009e20000100800 */
[----:B------:R-:W-:-:S03]  /*60de0*/  IMAD.MOV.U32 R5, RZ, RZ, R33 ;  /* 0x000000ffff057224 */ /* 0x000fc600078e0021 */
[----:B--2---:R-:W2:Y:S04]  /*60df0*/  LDL.LU R31, [R1+0x10f4] ;  /* 0x0010f400011f7983 */ /* 0x004ea80000300800 */
[----:B------:R1:W-:Y:S01]  /*60e00*/  LDGSTS.E [R0+0x21e00], [R4.64], P1 ;  /* 0x21e0000004007fae */ /* 0x0003e20008921848 */
[----:B------:R-:W-:-:S05]  /*60e10*/  IADD3.X R7, R7, UR6, RZ, P5, !PT ;  /* 0x0000000607077c10 */ /* 0x000fca000affe4ff */
[----:B------:R4:W-:Y:S04]  /*60e20*/  STL [R1+0xfe8], R7 ;  /* 0x000fe80701007387 */ /* 0x0009e80000100800 */
[----:B------:R-:W2:Y:S04]  /*60e30*/  LDL.LU R34, [R1+0x10fc] ;  /* 0x0010fc0001227983 */ /* 0x000ea80000300800 */
[----:B-1----:R-:W2:Y:S01]  /*60e40*/  LDL.LU R33, [R1+0x10f0] ;  /* 0x0010f00001217983 */ /* 0x002ea20000300800 */
[----:B------:R-:W-:-:S03]  /*60e50*/  MOV R4, R2 ;  /* 0x0000000200047202 */ /* 0x000fc60000000f00 */
[----:B------:R-:W2:Y:S01]  /*60e60*/  LDL.LU R35, [R1+0x10f8] ;  /* 0x0010f80001237983 */ /* 0x000ea20000300800 */
[----:B------:R-:W-:-:S03]  /*60e70*/  IMAD.MOV.U32 R5, RZ, RZ, R7 ;  /* 0x000000ffff057224 */ /* 0x000fc600078e0007 */
[----:B----4-:R-:W4:Y:S04]  /*60e80*/  LDL.LU R2, [R1+0x11e4] ;  /* 0x0011e40001027983 */ /* 0x010f280000300800 */
[----:B------:R-:W4:Y:S04]  /*60e90*/  LDL.LU R7, [R1+0x11ec] ;  /* 0x0011ec0001077983 */ /* 0x000f280000300800 */
[----:B------:R1:W-:Y:S01]  /*60ea0*/  LDGSTS.E [R0+0x21e80], [R4.64], P2 ;  /* 0x21e8000004007fae */ /* 0x0003e20009121848 */
[----:B------:R-:W-:Y:S02]  /*60eb0*/  IADD3 R28, P4, R28, UR7, RZ ;  /* 0x000000071c1c7c10 */ /* 0x000fe4000ff9e0ff */
        /* <DEDUP_REMOVED lines=10> */
[----:B-1----:R-:W3:Y:S01]  /*60f60*/  LDL.LU R29, [R1+0x11e8] ;  /* 0x0011e800011d7983 */ /* 0x002ee20000300800 */
[----:B------:R-:W-:-:S03]  /*60f70*/  IADD3 R25, P4, R25, UR7, RZ ;  /* 0x0000000719197c10 */ /* 0x000fc6000ff9e0ff */
[----:B------:R1:W-:Y:S01]  /*60f80*/  LDGSTS.E [R0+0x21f00], [R4.64], P3 ;  /* 0x21f0000004007fae */ /* 0x0003e20009921848 */
[----:B------:R-:W-:Y:S02]  /*60f90*/  IADD3 R30, P5, R30, UR7, RZ ;  /* 0x000000071e1e7c10 */ /* 0x000fe4000ffbe0ff */
[----:B-1----:R-:W-:Y:S01]  /*60fa0*/  MOV R4, R24 ;  /* 0x0000001800047202 */ /* 0x002fe20000000f00 */
[----:B------:R-:W-:Y:S01]  /*60fb0*/  IMAD.MOV.U32 R5, RZ, RZ, R26 ;  /* 0x000000ffff057224 */ /* 0x000fe200078e001a */
[----:B------:R-:W-:Y:S01]  /*60fc0*/  IADD3.X R27, R27, UR6, RZ, P4, !PT ;  /* 0x000000061b1b7c10 */ /* 0x000fe2000a7fe4ff */
[----:B------:R-:W3:Y:S04]  /*60fd0*/  LDL.LU R26, [R1+0x11f4] ;  /* 0x0011f400011a7983 */ /* 0x000ee80000300800 */
[----:B------:R-:W3:Y:S04]  /*60fe0*/  LDL.LU R24, [R1+0x11fc] ;  /* 0x0011fc0001187983 */ /* 0x000ee80000300800 */
[----:B------:R-:W-:Y:S04]  /*60ff0*/  STL [R1+0x10e4], R25 ;  /* 0x0010e41901007387 */ /* 0x000fe80000100800 */
[----:B------:R1:W-:Y:S01]  /*61000*/  LDGSTS.E [R0+0x21f80], [R4.64], P0 ;  /* 0x21f8000004007fae */ /* 0x0003e20008121848 */
[----:B------:R-:W-:-:S03]  /*61010*/  IADD3.X R32, R32, UR6, RZ, P5, !PT ;  /* 0x0000000620207c10 */ /* 0x000fc6000affe4ff */
[----:B------:R1:W-:Y:S04]  /*61020*/  STL [R1+0x10e0], R27 ;  /* 0x0010e01b01007387 */ /* 0x0003e80000100800 */
[----:B------:R-:W-:Y:S01]  /*61030*/  STL [R1+0x10ec], R30 ;  /* 0x0010ec1e01007387 */ /* 0x000fe20000100800 */
[----:B-1----:R-:W-:Y:S01]  /*61040*/  IMAD.MOV.U32 R5, RZ, RZ, R27 ;  /* 0x000000ffff057224 */ /* 0x002fe200078e001b */
[----:B------:R-:W-:Y:S02]  /*61050*/  MOV R4, R25 ;  /* 0x0000001900047202 */ /* 0x000fe40000000f00 */
[----:B------:R-:W3:Y:S04]  /*61060*/  LDL.LU R27, [R1+0x11f0] ;  /* 0x0011f000011b7983 */ /* 0x000ee80000300800 */
[----:B------:R1:W-:Y:S04]  /*61070*/  STL [R1+0x10e8], R32 ;  /* 0x0010e82001007387 */ /* 0x0003e80000100800 */
[----:B------:R-:W3:Y:S04]  /*61080*/  LDL.LU R25, [R1+0x11f8] ;  /* 0x0011f80001197983 */ /* 0x000ee80000300800 */
[----:B------:R1:W-:Y:S02]  /*61090*/  LDGSTS.E [R0+0x22e00], [R4.64], P1 ;  /* 0x22e0000004007fae */ /* 0x0003e40008921848 */
[----:B-1----:R-:W-:Y:S01]  /*610a0*/  MOV R4, R30 ;  /* 0x0000001e00047202 */ /* 0x002fe20000000f00 */
[----:B------:R-:W-:-:S02]  /*610b0*/  IMAD.MOV.U32 R5, RZ, RZ, R32 ;  /* 0x000000ffff057224 */ /* 0x000fc400078e0020 */
[----:B------:R-:W3:Y:S04]  /*610c0*/  LDL.LU R32, [R1+0x12e4] ;  /* 0x0012e40001207983 */ /* 0x000ee80000300800 */
[----:B------:R-:W3:Y:S04]  /*610d0*/  LDL.LU R30, [R1+0x12ec] ;  /* 0x0012ec00011e7983 */ /* 0x000ee80000300800 */
[----:B------:R1:W-:Y:S01]  /*610e0*/  LDGSTS.E [R0+0x22e80], [R4.64], P2 ;  /* 0x22e8000004007fae */ /* 0x0003e20009121848 */
[----:B--2---:R-:W-:-:S05]  /*610f0*/  IADD3 R31, P4, R31, UR7, RZ ;  /* 0x000000071f1f7c10 */ /* 0x004fca000ff9e0ff */
        /* <DEDUP_REMOVED lines=8> */
[----:B----4-:R-:W-:-:S03]  /*61180*/  IADD3 R2, P4, R2, UR7, RZ ;  /* 0x0000000702027c10 */ /* 0x010fc6000ff9e0ff */
[----:B------:R2:W-:Y:S04]  /*61190*/  LDGSTS.E [R0+0x22f00], [R4.64], P3 ;  /* 0x22f0000004007fae */ /* 0x0005e80009921848 */
[----:B-1----:R-:W4:Y:S04]  /*611a0*/  LDL.LU R33, [R1+0x12e0] ;  /* 0x0012e00001217983 */ /* 0x002f280000300800 */
[----:B------:R-:W-:Y:S04]  /*611b0*/  STL [R1+0x10f8], R35 ;  /* 0x0010f82301007387 */ /* 0x000fe80000100800 */
[----:B------:R-:W4:Y:S01]  /*611c0*/  LDL.LU R31, [R1+0x12e8] ;  /* 0x0012e800011f7983 */ /* 0x000f220000300800 */
[----:B--2---:R-:W-:Y:S01]  /*611d0*/  MOV R4, R34 ;  /* 0x0000002200047202 */ /* 0x004fe20000000f00 */
[----:B------:R-:W-:Y:S01]  /*611e0*/  IMAD.MOV.U32 R5, RZ, RZ, R35 ;  /* 0x000000ffff057224 */ /* 0x000fe200078e0023 */
[----:B------:R-:W-:Y:S01]  /*611f0*/  IADD3 R7, P5, R7, UR7, RZ ;  /* 0x0000000707077c10 */ /* 0x000fe2000ffbe0ff */
[----:B------:R-:W-:Y:S04]  /*61200*/  STL [R1+0x11e4], R2 ;  /* 0x0011e40201007387 */ /* 0x000fe80000100800 */
[----:B------:R1:W-:Y:S02]  /*61210*/  LDGSTS.E [R0+0x22f80], [R4.64], P0 ;  /* 0x22f8000004007fae */ /* 0x0003e40008121848 */
[----:B-1----:R-:W-:-:S02]  /*61220*/  MOV R4, R2 ;  /* 0x0000000200047202 */ /* 0x002fc40000000f00 */
[----:B---3--:R-:W-:-:S05]  /*61230*/  IADD3.X R28, R28, UR6, RZ, P4, !PT ;  /* 0x000000061c1c7c10 */ /* 0x008fca000a7fe4ff */
        /* <DEDUP_REMOVED lines=8> */
[----:B--2---:R-:W-:-:S03]  /*612c0*/  IMAD.MOV.U32 R5, RZ, RZ, R29 ;  /* 0x000000ffff057224 */ /* 0x004fc600078e001d */
[----:B-1----:R-:W2:Y:S01]  /*612d0*/  LDL.LU R29, [R1+0x12f0] ;  /* 0x0012f000011d7983 */ /* 0x002ea20000300800 */
[----:B------:R-:W-:Y:S02]  /*612e0*/  MOV R4, R7 ;  /* 0x0000000700047202 */ /* 0x000fe40000000f00 */
[----:B------:R-:W-:Y:S01]  /*612f0*/  IADD3 R26, P4, R26, UR7, RZ ;  /* 0x000000071a1a7c10 */ /* 0x000fe2000ff9e0ff */
[----:B------:R-:W2:Y:S01]  /*61300*/  LDL.LU R7, [R1+0x12f8] ;  /* 0x0012f80001077983 */ /* 0x000ea20000300800 */
[----:B------:R-:W-:-:S03]  /*61310*/  IADD3 R24, P5, R24, UR7, RZ ;  /* 0x0000000718187c10 */ /* 0x000fc6000ffbe0ff */
[----:B------:R-:W-:Y:S04]  /*61320*/  STL [R1+0x11f4], R26 ;  /* 0x0011f41a01007387 */ /* 0x000fe80000100800 */
[----:B------:R1:W-:Y:S01]  /*61330*/  LDGSTS.E [R0+0x23e80], [R4.64], P2 ;  /* 0x23e8000004007fae */ /* 0x0003e20009121848 */
[----:B------:R-:W-:Y:S02]  /*61340*/  IADD3.X R27, R27, UR6, RZ, P4, !PT ;  /* 0x000000061b1b7c10 */ /* 0x000fe4000a7fe4ff */
[----:B-1----:R-:W-:-:S03]  /*61350*/  MOV R4, R26 ;  /* 0x0000001a00047202 */ /* 0x002fc60000000f00 */
[----:B------:R1:W-:Y:S01]  /*61360*/  STL [R1+0x11f0], R27 ;  /* 0x0011f01b01007387 */ /* 0x0003e20000100800 */
[----:B------:R-:W-:Y:S01]  /*61370*/  IADD3.X R25, R25, UR6, RZ, P5, !PT ;  /* 0x0000000619197c10 */ /* 0x000fe2000affe4ff */
        /* <DEDUP_REMOVED lines=9> */
[----:B------:R-:W2:Y:S01]  /*61410*/  LDL.LU R24, [R1+0x13ec] ;  /* 0x0013ec0001187983 */ /* 0x000ea20000300800 */
[----:B------:R-:W-:-:S02]  /*61420*/  IADD3 R32, P4, R32, UR7, RZ ;  /* 0x0000000720207c10 */ /* 0x000fc4000ff9e0ff */
[----:B------:R-:W-:Y:S01]  /*61430*/  IADD3 R30, P5, R30, UR7, RZ ;  /* 0x000000071e1e7c10 */ /* 0x000fe2000ffbe0ff */
[----:B------:R1:W-:Y:S04]  /*61440*/  LDGSTS.E [R0+0x23f80], [R4.64], P0 ;  /* 0x23f8000004007fae */ /* 0x0003e80008121848 */
[----:B------:R-:W-:Y:S01]  /*61450*/  STL [R1+0x12e4], R32 ;  /* 0x0012e42001007387 */ /* 0x000fe20000100800 */
[----:B-1----:R-:W-:Y:S02]  /*61460*/  MOV R4, R32 ;  /* 0x0000002000047202 */ /* 0x002fe40000000f00 */
[----:B----4-:R-:W-:-:S05]  /*61470*/  IADD3.X R33, R33, UR6, RZ, P4, !PT ;  /* 0x0000000621217c10 */ /* 0x010fca000a7fe4ff */
[----:B------:R1:W-:Y:S01]  /*61480*/  STL [R1+0x12e0], R33 ;  /* 0x0012e02101007387 */ /* 0x0003e20000100800 */
[----:B------:R-:W-:-:S03]  /*61490*/  IADD3.X R31, R31, UR6, RZ, P5, !PT ;  /* 0x000000061f1f7c10 */ /* 0x000fc6000affe4ff */
[----:B------:R-:W-:Y:S04]  /*614a0*/  STL [R1+0x12ec], R30 ;  /* 0x0012ec1e01007387 */ /* 0x000fe80000100800 */
[----:B------:R-:W-:Y:S04]  /*614b0*/  STL [R1+0x12e8], R31 ;  /* 0x0012e81f01007387 */ /* 0x000fe80000100800 */
[----:B------:R-:W4:Y:S04]  /*614c0*/  LDL.LU R82, [R1+0x13f0] ;  /* 0x0013f00001527983 */ /* 0x000f280000300800 */
[----:B------:R-:W4:Y:S04]  /*614d0*/  LDL.LU R81, [R1+0x13f4] ;  /* 0x0013f40001517983 */ /* 0x000f280000300800 */
[----:B------:R-:W4:Y:S04]  /*614e0*/  LDL.LU R39, [R1+0x13f8] ;  /* 0x0013f80001277983 */ /* 0x000f280000300800 */
[----:B------:R-:W4:Y:S01]  /*614f0*/  LDL.LU R38, [R1+0x13fc] ;  /* 0x0013fc0001267983 */ /* 0x000f220000300800 */
[----:B------:R-:W-:-:S03]  /*61500*/  IMAD.MOV.U32 R5, RZ, RZ, R33 ;  /* 0x000000ffff057224 */ /* 0x000fc600078e0021 */
[----:B------:R-:W4:Y:S04]  /*61510*/  LDL.LU R36, [R1+0x14e4] ;  /* 0x0014e40001247983 */ /* 0x000f280000300800 */
[----:B------:R-:W4:Y:S04]  /*61520*/  LDL.LU R34, [R1+0x14ec] ;  /* 0x0014ec0001227983 */ /* 0x000f280000300800 */
[----:B------:R1:W-:Y:S02]  /*61530*/  LDGSTS.E [R0+0x24e00], [R4.64], P1 ;  /* 0x24e0000004007fae */ /* 0x0003e40008921848 */
[----:B-1----:R-:W-:Y:S01]  /*61540*/  MOV R4, R30 ;  /* 0x0000001e00047202 */ /* 0x002fe20000000f00 */
[----:B------:R-:W-:-:S05]  /*61550*/  IMAD.MOV.U32 R5, RZ, RZ, R31 ;  /* 0x000000ffff057224 */ /* 0x000fca00078e001f */
[----:B------:R1:W-:Y:S01]  /*61560*/  LDGSTS.E [R0+0x24e80], [R4.64], P2 ;  /* 0x24e8000004007fae */ /* 0x0003e20009121848 */
[----:B---3--:R-:W-:-:S05]  /*61570*/  IADD3 R28, P4, R28, UR7, RZ ;  /* 0x000000071c1c7c10 */ /* 0x008fca000ff9e0ff */
[----:B------:R-:W-:Y:S01]  /*61580*/  STL [R1+0x12f4], R28 ;  /* 0x0012f41c01007387 */ /* 0x000fe20000100800 */
[----:B------:R-:W-:Y:S02]  /*61590*/  IADD3 R2, P5, R2, UR7, RZ ;  /* 0x0000000702027c10 */ /* 0x000fe4000ffbe0ff */
[----:B--2---:R-:W-:-:S05]  /*615a0*/  IADD3.X R29, R29, UR6, RZ, P4, !PT ;  /* 0x000000061d1d7c10 */ /* 0x004fca000a7fe4ff */
[----:B------:R-:W-:Y:S01]  /*615b0*/  STL [R1+0x12f0], R29 ;  /* 0x0012f01d01007387 */ /* 0x000fe20000100800 */
[----:B------:R-:W-:-:S03]  /*615c0*/  IADD3.X R7, R7, UR6, RZ, P5, !PT ;  /* 0x0000000607077c10 */ /* 0x000fc6000affe4ff */
[----:B------:R-:W-:Y:S04]  /*615d0*/  STL [R1+0x12fc], R2 ;  /* 0x0012fc0201007387 */ /* 0x000fe80000100800 */
[----:B------:R-:W2:Y:S01]  /*615e0*/  LDL.LU R37, [R1+0x14e0] ;  /* 0x0014e00001257983 */ /* 0x000ea20000300800 */
[----:B-1----:R-:W-:Y:S01]  /*615f0*/  MOV R4, R28 ;  /* 0x0000001c00047202 */ /* 0x002fe20000000f00 */
[----:B------:R-:W-:Y:S02]  /*61600*/  IMAD.MOV.U32 R5, RZ, RZ, R29 ;  /* 0x000000ffff057224 */ /* 0x000fe400078e001d */
[----:B------:R1:W-:Y:S04]  /*61610*/  STL [R1+0x12f8], R7 ;  /* 0x0012f80701007387 */ /* 0x0003e80000100800 */
[----:B------:R-:W3:Y:S04]  /*61620*/  LDL.LU R35, [R1+0x14e8] ;  /* 0x0014e80001237983 */ /* 0x000ee80000300800 */
[----:B------:R-:W3:Y:S04]  /*61630*/  LDL.LU R33, [R1+0x14f0] ;  /* 0x0014f00001217983 */ /* 0x000ee80000300800 */
[----:B------:R-:W3:Y:S04]  /*61640*/  LDL.LU R32, [R1+0x14f4] ;  /* 0x0014f40001207983 */ /* 0x000ee80000300800 */
[----:B------:R1:W-:Y:S02]  /*61650*/  LDGSTS.E [R0+0x24f00], [R4.64], P3 ;  /* 0x24f0000004007fae */ /* 0x0003e40009921848 */
[----:B-1----:R-:W-:Y:S01]  /*61660*/  IMAD.MOV.U32 R5, RZ, RZ, R7 ;  /* 0x000000ffff057224 */ /* 0x002fe200078e0007 */
[----:B------:R-:W-:Y:S01]  /*61670*/  MOV R4, R2 ;  /* 0x0000000200047202 */ /* 0x000fe20000000f00 */
[----:B------:R-:W3:Y:S01]  /*61680*/  LDL.LU R7, [R1+0x14f8] ;  /* 0x0014f80001077983 */ /* 0x000ee20000300800 */
[----:B------:R-:W-:-:S03]  /*61690*/  IADD3 R26, P4, R26, UR7, RZ ;  /* 0x000000071a1a7c10 */ /* 0x000fc6000ff9e0ff */
[----:B------:R-:W3:Y:S01]  /*616a0*/  LDL.LU R2, [R1+0x14fc] ;  /* 0x0014fc0001027983 */ /* 0x000ee20000300800 */
[----:B------:R-:W-:-:S03]  /*616b0*/  IADD3.X R27, R27, UR6, RZ, P4, !PT ;  /* 0x000000061b1b7c10 */ /* 0x000fc6000a7fe4ff */
[----:B------:R1:W-:Y:S04]  /*616c0*/  LDGSTS.E [R0+0x24f80], [R4.64], P0 ;  /* 0x24f8000004007fae */ /* 0x0003e80008121848 */
[----:B------:R-:W-:Y:S01]  /*616d0*/  STL [R1+0x13e4], R26 ;  /* 0x0013e41a01007387 */ /* 0x000fe20000100800 */
[----:B------:R-:W-:-:S03]  /*616e0*/  IADD3 R24, P5, R24, UR7, RZ ;  /* 0x0000000718187c10 */ /* 0x000fc6000ffbe0ff */
[----:B------:R-:W-:Y:S01]  /*616f0*/  STL [R1+0x13e0], R27 ;  /* 0x0013e01b01007387 */ /* 0x000fe20000100800 */
[----:B-1----:R-:W-:Y:S01]  /*61700*/  MOV R4, R26 ;  /* 0x0000001a00047202 */ /* 0x002fe20000000f00 */
[----:B------:R-:W-:Y:S01]  /*61710*/  IMAD.MOV.U32 R5, RZ, RZ, R27 ;  /* 0x000000ffff057224 */ /* 0x000fe200078e001b */
[----:B------:R-:W-:Y:S01]  /*61720*/  IADD3.X R25, R25, UR6, RZ, P5, !PT ;  /* 0x0000000619197c10 */ /* 0x000fe2000affe4ff */
[----:B------:R-:W-:Y:S04]  /*61730*/  STL [R1+0x13ec], R24 ;  /* 0x0013ec1801007387 */ /* 0x000fe80000100800 */
[----:B------:R-:W3:Y:S04]  /*61740*/  LDL.LU.64 R30, [R1+0x3c0] ;  /* 0x0003c000011e7983 */ /* 0x000ee80000300a00 */
[----:B------:R1:W-:Y:S04]  /*61750*/  LDGSTS.E [R0+0x25e00], [R4.64], P1 ;  /* 0x25e0000004007fae */ /* 0x0003e80008921848 */
[----:B------:R1:W-:Y:S02]  /*61760*/  STL [R1+0x13e8], R25 ;  /* 0x0013e81901007387 */ /* 0x0003e40000100800 */
[----:B-1----:R-:W-:Y:S01]  /*61770*/  MOV R4, R24 ;  /* 0x0000001800047202 */ /* 0x002fe20000000f00 */
[----:B------:R-:W-:-:S02]  /*61780*/  IMAD.MOV.U32 R5, RZ, RZ, R25 ;  /* 0x000000ffff057224 */ /* 0x000fc400078e0019 */
[----:B------:R-:W3:Y:S04]  /*61790*/  LDL.LU.64 R24, [R1+0x3b8] ;  /* 0x0003b80001187983 */ /* 0x000ee80000300a00 */
[----:B------:R-:W3:Y:S04]  /*617a0*/  LDL.LU.64 R26, [R1+0x3b0] ;  /* 0x0003b000011a7983 */ /* 0x000ee80000300a00 */
[----:B------:R-:W3:Y:S04]  /*617b0*/  LDL.LU.64 R28, [R1+0x3a8] ;  /* 0x0003a800011c7983 */ /* 0x000ee80000300a00 */
[----:B------:R1:W-:Y:S01]  /*617c0*/  LDGSTS.E [R0+0x25e80], [R4.64], P2 ;  /* 0x25e8000004007fae */ /* 0x0003e20009121848 */
[----:B------:R-:W-:-:S04]  /*617d0*/  MOV R252, 0x7f ;  /* 0x0000007f00fc7802 */ /* 0x000fc80000000f00 */
[----:B------:R-:W-:Y:S02]  /*617e0*/  IADD3 R252, R252, c[0x0][0x180], RZ ;  /* 0x00006000fcfc7a10 */ /* 0x000fe40007ffe0ff */
[----:B------:R-:W-:Y:S02]  /*617f0*/  IADD3 R80, R80, 0x1, RZ ;  /* 0x0000000150507810 */ /* 0x000fe40007ffe0ff */
[----:B----4-:R-:W-:-:S04]  /*61800*/  IADD3 R81, P4, R81, UR7, RZ ;  /* 0x0000000751517c10 */ /* 0x010fc8000ff9e0ff */
[----:B------:R-:W-:Y:S02]  /*61810*/  IADD3.X R82, R82, UR6, RZ, P4, !PT ;  /* 0x0000000652527c10 */ /* 0x000fe4000a7fe4ff */
[----:B------:R-:W-:-:S03]  /*61820*/  IADD3 R38, P5, R38, UR7, RZ ;  /* 0x0000000726267c10 */ /* 0x000fc6000ffbe0ff */
[----:B-1----:R-:W-:Y:S01]  /*61830*/  IMAD.MOV.U32 R5, RZ, RZ, R82 ;  /* 0x000000ffff057224 */ /* 0x002fe200078e0052 */
[----:B------:R-:W-:Y:S02]  /*61840*/  MOV R4, R81 ;  /* 0x0000005100047202 */ /* 0x000fe40000000f00 */
[----:B------:R-:W-:Y:S02]  /*61850*/  IADD3.X R39, R39, UR6, RZ, P5, !PT ;  /* 0x0000000627277c10 */ /* 0x000fe4000affe4ff */
[----:B------:R-:W-:Y:S01]  /*61860*/  IADD3 R36, P4, R36, UR7, RZ ;  /* 0x0000000724247c10 */ /* 0x000fe2000ff9e0ff */
[----:B------:R1:W-:Y:S01]  /*61870*/  LDGSTS.E [R0+0x25f00], [R4.64], P3 ;  /* 0x25f0000004007fae */ /* 0x0003e20009921848 */
[----:B------:R-:W-:Y:S02]  /*61880*/  IADD3 R34, P5, R34, UR7, RZ ;  /* 0x0000000722227c10 */ /* 0x000fe4000ffbe0ff */
[----:B-1----:R-:W-:Y:S01]  /*61890*/  MOV R4, R38 ;  /* 0x0000002600047202 */ /* 0x002fe20000000f00 */
[----:B------:R-:W-:-:S05]  /*618a0*/  IMAD.MOV.U32 R5, RZ, RZ, R39 ;  /* 0x000000ffff057224 */ /* 0x000fca00078e0027 */
[----:B------:R1:W-:Y:S02]  /*618b0*/  LDGSTS.E [R0+0x25f80], [R4.64], P0 ;  /* 0x25f8000004007fae */ /* 0x0003e40008121848 */
[----:B-1----:R-:W-:Y:S02]  /*618c0*/  MOV R4, R36 ;  /* 0x0000002400047202 */ /* 0x002fe40000000f00 */
[----:B------:R-:W-:Y:S04]  /*618d0*/  STL [R1+0x13f4], R81 ;  /* 0x0013f45101007387 */ /* 0x000fe80000100800 */
[----:B------:R-:W-:Y:S04]  /*618e0*/  STL [R1+0x13f0], R82 ;  /* 0x0013f05201007387 */ /* 0x000fe80000100800 */
[----:B------:R-:W-:Y:S04]  /*618f0*/  STL [R1+0x13fc], R38 ;  /* 0x0013fc2601007387 */ /* 0x000fe80000100800 */
[----:B------:R-:W-:Y:S04]  /*61900*/  STL [R1+0x13f8], R39 ;  /* 0x0013f82701007387 */ /* 0x000fe80000100800 */
[----:B------:R-:W-:Y:S01]  /*61910*/  STL [R1+0x14e4], R36 ;  /* 0x0014e42401007387 */ /* 0x000fe20000100800 */
[----:B--2---:R-:W-:-:S05]  /*61920*/  IADD3.X R37, R37, UR6, RZ, P4, !PT ;  /* 0x0000000625257c10 */ /* 0x004fca000a7fe4ff */
[----:B------:R-:W-:Y:S01]  /*61930*/  IMAD.MOV.U32 R5, RZ, RZ, R37 ;  /* 0x000000ffff057224 */ /* 0x000fe200078e0025 */
[----:B---3--:R-:W-:-:S04]  /*61940*/  IADD3.X R35, R35, UR6, RZ, P5, !PT ;  /* 0x0000000623237c10 */ /* 0x008fc8000affe4ff */
[----:B------:R1:W-:Y:S01]  /*61950*/  LDGSTS.E [R0+0x26e00], [R4.64], P1 ;  /* 0x26e0000004007fae */ /* 0x0003e20008921848 */
[----:B------:R-:W-:-:S04]  /*61960*/  IADD3 R32, P4, R32, UR7, RZ ;  /* 0x0000000720207c10 */ /* 0x000fc8000ff9e0ff */
[----:B------:R-:W-:Y:S02]  /*61970*/  IADD3.X R33, R33, UR6, RZ, P4, !PT ;  /* 0x0000000621217c10 */ /* 0x000fe4000a7fe4ff */
[----:B-1----:R-:W-:Y:S01]  /*61980*/  MOV R4, R34 ;  /* 0x0000002200047202 */ /* 0x002fe20000000f00 */
[----:B------:R-:W-:Y:S01]  /*61990*/  IMAD.MOV.U32 R5, RZ, RZ, R35 ;  /* 0x000000ffff057224 */ /* 0x000fe200078e0023 */
[----:B------:R-:W-:Y:S04]  /*619a0*/  STL [R1+0x14e0], R37 ;  /* 0x0014e02501007387 */ /* 0x000fe80000100800 */
[----:B------:R1:W-:Y:S04]  /*619b0*/  LDGSTS.E [R0+0x26e80], [R4.64], P2 ;  /* 0x26e8000004007fae */ /* 0x0003e80009121848 */
[----:B------:R-:W-:Y:S01]  /*619c0*/  STL [R1+0x14ec], R34 ;  /* 0x0014ec2201007387 */ /* 0x000fe20000100800 */
[----:B------:R-:W-:-:S02]  /*619d0*/  IADD3 R2, P5, R2, UR7, RZ ;  /* 0x0000000702027c10 */ /* 0x000fc4000ffbe0ff */
[----:B-1----:R-:W-:Y:S01]  /*619e0*/  MOV R4, R32 ;  /* 0x0000002000047202 */ /* 0x002fe20000000f00 */
[----:B------:R-:W-:Y:S01]  /*619f0*/  IMAD.MOV.U32 R5, RZ, RZ, R33 ;  /* 0x000000ffff057224 */ /* 0x000fe200078e0021 */
[----:B------:R-:W-:Y:S01]  /*61a00*/  IADD3.X R7, R7, UR6, RZ, P5, !PT ;  /* 0x0000000607077c10 */ /* 0x000fe2000affe4ff */
[----:B------:R-:W-:Y:S04]  /*61a10*/  STL [R1+0x14e8], R35 ;  /* 0x0014e82301007387 */ /* 0x000fe80000100800 */
[----:B------:R-:W-:Y:S04]  /*61a20*/  STL [R1+0x14f4], R32 ;  /* 0x0014f42001007387 */ /* 0x000fe80000100800 */
[----:B------:R1:W-:Y:S04]  /*61a30*/  LDGSTS.E [R0+0x26f00], [R4.64], P3 ;  /* 0x26f0000004007fae */ /* 0x0003e80009921848 */
[----:B------:R-:W-:Y:S04]  /*61a40*/  STL [R1+0x14f0], R33 ;  /* 0x0014f02101007387 */ /* 0x000fe80000100800 */
[----:B------:R2:W-:Y:S01]  /*61a50*/  STL [R1+0x14fc], R2 ;  /* 0x0014fc0201007387 */ /* 0x0005e20000100800 */
[----:B-1----:R-:W-:Y:S01]  /*61a60*/  MOV R4, R2 ;  /* 0x0000000200047202 */ /* 0x002fe20000000f00 */
[----:B------:R-:W-:Y:S01]  /*61a70*/  IMAD.MOV.U32 R5, RZ, RZ, R7 ;  /* 0x000000ffff057224 */ /* 0x000fe200078e0007 */
[----:B--2---:R-:W-:-:S04]  /*61a80*/  IADD3 R2, P4, R30, UR7, RZ ;  /* 0x000000071e027c10 */ /* 0x004fc8000ff9e0ff */
[----:B------:R1:W-:Y:S04]  /*61a90*/  LDGSTS.E [R0+0x26f80], [R4.64], P0 ;  /* 0x26f8000004007fae */ /* 0x0003e80008121848 */
[----:B------:R2:W-:Y:S01]  /*61aa0*/  STL [R1+0x14f8], R7 ;  /* 0x0014f80701007387 */ /* 0x0005e20000100800 */
[----:B-1----:R-:W-:Y:S02]  /*61ab0*/  IADD3.X R4, R31, UR6, RZ, P4, !PT ;  /* 0x000000061f047c10 */ /* 0x002fe4000a7fe4ff */
[----:B------:R-:W-:-:S04]  /*61ac0*/  IADD3 R5, P4, R24, UR7, RZ ;  /* 0x0000000718057c10 */ /* 0x000fc8000ff9e0ff */
[----:B--2---:R-:W-:Y:S02]  /*61ad0*/  IADD3.X R7, R25, UR6, RZ, P4, !PT ;  /* 0x0000000619077c10 */ /* 0x004fe4000a7fe4ff */
[----:B------:R-:W-:-:S04]  /*61ae0*/  IADD3 R24, P4, R26, UR7, RZ ;  /* 0x000000071a187c10 */ /* 0x000fc8000ff9e0ff */
[----:B------:R-:W-:Y:S02]  /*61af0*/  IADD3.X R25, R27, UR6, RZ, P4, !PT ;  /* 0x000000061b197c10 */ /* 0x000fe4000a7fe4ff */
[----:B------:R-:W-:Y:S01]  /*61b00*/  IADD3 R26, P4, R28, UR7, RZ ;  /* 0x000000071c1a7c10 */ /* 0x000fe2000ff9e0ff */
[----:B------:R-:W-:Y:S01]  /*61b10*/  IMAD.MOV.U32 R33, RZ, RZ, R4 ;  /* 0x000000ffff217224 */ /* 0x000fe200078e0004 */
[----:B------:R-:W-:Y:S02]  /*61b20*/  MOV R32, R2 ;  /* 0x0000000200207202 */ /* 0x000fe40000000f00 */
[----:B------:R-:W-:Y:S01]  /*61b30*/  IADD3.X R27, R29, UR6, RZ, P4, !PT ;  /* 0x000000061d1b7c10 */ /* 0x000fe2000a7fe4ff */
[----:B------:R-:W-:Y:S01]  /*61b40*/  IMAD.MOV.U32 R31, RZ, RZ, R7 ;  /* 0x000000ffff1f7224 */ /* 0x000fe200078e0007 */
[----:B------:R-:W-:Y:S01]  /*61b50*/  MOV R30, R5 ;  /* 0x00000005001e7202 */ /* 0x000fe20000000f00 */
[----:B------:R-:W-:Y:S01]  /*61b60*/  IMAD.MOV.U32 R28, RZ, RZ, R26 ;  /* 0x000000ffff1c7224 */ /* 0x000fe200078e001a */
[----:B------:R-:W-:Y:S01]  /*61b70*/  MOV R29, R27 ;  /* 0x0000001b001d7202 */ /* 0x000fe20000000f00 */
[----:B------:R-:W-:Y:S04]  /*61b80*/  STL.64 [R1+0x3c0], R32 ;  /* 0x0003c02001007387 */ /* 0x000fe80000100a00 */
[----:B------:R1:W-:Y:S04]  /*61b90*/  LDGSTS.E [R0+0x27e00], [R32.64], P1 ;  /* 0x27e0000020007fae */ /* 0x0003e80008921848 */
[----:B------:R-:W-:Y:S04]  /*61ba0*/  STL.64 [R1+0x3b8], R30 ;  /* 0x0003b81e01007387 */ /* 0x000fe80000100a00 */
[----:B------:R1:W-:Y:S04]  /*61bb0*/  LDGSTS.E [R0+0x27e80], [R30.64], P2 ;  /* 0x27e800001e007fae */ /* 0x0003e80009121848 */
[----:B------:R-:W-:Y:S04]  /*61bc0*/  STL.64 [R1+0x3b0], R24 ;  /* 0x0003b01801007387 */ /* 0x000fe80000100a00 */
[----:B------:R1:W-:Y:S04]  /*61bd0*/  LDGSTS.E [R0+0x27f00], [R24.64], P3 ;  /* 0x27f0000018007fae */ /* 0x0003e80009921848 */
[----:B------:R2:W-:Y:S04]  /*61be0*/  STL.64 [R1+0x3a8], R28 ;  /* 0x0003a81c01007387 */ /* 0x0005e80000100a00 */
[----:B------:R2:W-:Y:S04]  /*61bf0*/  LDGSTS.E [R0+0x27f80], [R28.64], P0 ;  /* 0x27f800001c007fae */ /* 0x0005e80008121848 */
[----:B------:R1:W-:Y:S04]  /*61c00*/  STL [R1+0x394], R80 ;  /* 0x0003945001007387 */ /* 0x0003e80000100800 */
[----:B------:R-:W0:Y:S01]  /*61c10*/  LDGDEPBAR ;  /* 0x00000000000079af */ /* 0x000e220000000000 */
[----:B--2---:R-:W-:-:S04]  /*61c20*/  SHF.R.S32.HI R28, RZ, 0x1f, R252 ;  /* 0x0000001fff1c7819 */ /* 0x004fc800000114fc */
[----:B------:R-:W-:-:S04]  /*61c30*/  LEA.HI R28, R28, R252, RZ, 0x7 ;  /* 0x000000fc1c1c7211 */ /* 0x000fc800078f38ff */
[----:B------:R-:W-:-:S04]  /*61c40*/  SHF.R.S32.HI R28, RZ, 0x7, R28 ;  /* 0x00000007ff1c7819 */ /* 0x000fc8000001141c */
[----:B------:R-:W-:-:S13]  /*61c50*/  ISETP.NE.U32.AND P0, PT, R80, R28, PT ;  /* 0x0000001c5000720c */ /* 0x000fda0003f05070 */
[----:B-1----:R-:W-:Y:S01]  /*61c60*/  @!P0 CALL.REL.NOINC `(.L_x_0) ;  /* 0x0000001000008944 */ /* 0x002fe20003c00000 */
[----:B------:R-:W-:Y:S05]  /*61c70*/  BRA `(.L_x_1) ;  /* 0xfffca32000007947 */ /* 0x000fea000383ffff */
.L_x_0:
[----:B-----5:R-:W2:Y:S01]  /*61c80*/  LDL.LU R5, [R1+0x23fc] ;  /* 0x0023fc0001057983 */ /* 0x020ea20000300800 */
[----:B------:R-:W-:-:S04]  /*61c90*/  DEPBAR.LE SB0, 0x0 ;  /* 0x000080000000791a */ /* 0x000fc80000000000 */
[----:B------:R-:W3:Y:S04]  /*61ca0*/  LDL.LU R4, [R1+0x23f8] ;  /* 0x0023f80001047983 */ /* 0x000ee80000300800 */
[----:B------:R-:W4:Y:S04]  /*61cb0*/  LDL.LU R2, [R1+0x23f4] ;  /* 0x0023f40001027983 */ /* 0x000f280000300800 */
[----:B------:R-:W4:Y:S04]  /*61cc0*/  LDL.LU R0, [R1+0x23f0] ;  /* 0x0023f00001007983 */ /* 0x000f280000300800 */
[----:B------:R-:W4:Y:S04]  /*61cd0*/  LDL.LU R3, [R1+0x2400] ;  /* 0x0024000001037983 */ /* 0x000f280000300800 */
[----:B------:R-:W1:Y:S04]  /*61ce0*/  S2R R29, SR_TID.X ;  /* 0x00000000001d7919 */ /* 0x000e680000002100 */
[----:B------:R-:W-:Y:S01]  /*61cf0*/  BAR.SYNC.DEFER_BLOCKING 0x0 ;  /* 0x0000000000007b1d */ /* 0x000fe20000010000 */
[----:B--2---:R-:W-:-:S02]  /*61d00*/  ISETP.GE.AND P4, PT, R5, c[0x0][0x17c], PT ;  /* 0x00005f0005007a0c */ /* 0x004fc40003f86270 */
[----:B---3--:R-:W-:-:S03]  /*61d10*/  ISETP.GE.AND P3, PT, R4, c[0x0][0x17c], PT ;  /* 0x00005f0004007a0c */ /* 0x008fc60003f66270 */
[----:B------:R-:W2:Y:S01]  /*61d20*/  LDL.LU R4, [R1+0x200] ;  /* 0x0002000001047983 */ /* 0x000ea20000300800 */
[----:B----4-:R-:W-:-:S03]  /*61d30*/  ISETP.GE.AND P2, PT, R2, c[0x0][0x17c], PT ;  /* 0x00005f0002007a0c */ /* 0x010fc60003f46270 */
[----:B------:R-:W2:Y:S01]  /*61d40*/  LDL.LU R5, [R1+0x204] ;  /* 0x0002040001057983 */ /* 0x000ea20000300800 */
[----:B------:R-:W-:-:S03]  /*61d50*/  ISETP.GE.AND P1, PT, R0, c[0x0][0x17c], PT ;  /* 0x00005f0000007a0c */ /* 0x000fc60003f26270 */
[----:B------:R-:W2:Y:S04]  /*61d60*/  LDL.LU R6, [R1+0x1f0] ;  /* 0x0001f00001067983 */ /* 0x000ea80000300800 */
[----:B------:R-:W2:Y:S01]  /*61d70*/  LDL.LU R7, [R1+0x1f4] ;  /* 0x0001f40001077983 */ /* 0x000ea20000300800 */
[C---:B-1----:R-:W-:Y:S01]  /*61d80*/  IMAD.SHL.U32 R0, R29.reuse, 0x40, RZ ;  /* 0x000000401d007824 */ /* 0x042fe200078e00ff */
[----:B------:R-:W-:-:S04]  /*61d90*/  SHF.L.U32 R2, R29, 0x5, RZ ;  /* 0x000000051d027819 */ /* 0x000fc800000006ff */
[----:B------:R-:W-:-:S04]  /*61da0*/  LOP3.LUT R0, R0, 0x600, RZ, 0xc0, !PT ;  /* 0x0000060000007812 */ /* 0x000fc800078ec0ff */
[----:B------:R-:W-:Y:S01]  /*61db0*/  LOP3.LUT R0, R0, 0x60, R2, 0xf8, !PT ;  /* 0x0000006000007812 */ /* 0x000fe200078ef802 */
[----:B------:R-:W-:-:S05]  /*61dc0*/  IMAD.SHL.U32 R2, R29, 0x4, RZ ;  /* 0x000000041d027824 */ /* 0x000fca00078e00ff */
[----:B------:R-:W-:-:S05]  /*61dd0*/  LOP3.LUT R0, R0, 0x70, R2, 0x78, !PT ;  /* 0x0000007000007812 */ /* 0x000fca00078e7802 */
[----:B--2---:R1:W-:Y:S04]  /*61de0*/  STS.128 [R0], R4 ;  /* 0x0000000400007388 */ /* 0x0043e80000000c00 */
[----:B-1----:R-:W2:Y:S04]  /*61df0*/  LDL.LU R4, [R1+0x208] ;  /* 0x0002080001047983 */ /* 0x002ea80000300800 */
[----:B------:R-:W2:Y:S04]  /*61e00*/  LDL.LU R5, [R1+0x20c] ;  /* 0x00020c0001057983 */ /* 0x000ea80000300800 */
[----:B------:R-:W2:Y:S04]  /*61e10*/  LDL.LU R6, [R1+0x1f8] ;  /* 0x0001f80001067983 */ /* 0x000ea80000300800 */
[----:B------:R-:W2:Y:S01]  /*61e20*/  LDL.LU R7, [R1+0x1fc] ;  /* 0x0001fc0001077983 */ /* 0x000ea20000300800 */
[----:B------:R-:W-:-:S02]  /*61e30*/  SHF.L.U32 R2, R29, 0x8, RZ ;  /* 0x000000081d027819 */ /* 0x000fc400000006ff */
[----:B------:R-:W-:Y:S02]  /*61e40*/  LOP3.LUT R28, R29, 0x1f, RZ, 0xc0, !PT ;  /* 0x0000001f1d1c7812 */ /* 0x000fe400078ec0ff */
[----:B------:R-:W-:Y:S01]  /*61e50*/  LOP3.LUT R2, R2, 0x600, RZ, 0xc0, !PT ;  /* 0x0000060002027812 */ /* 0x000fe200078ec0ff */
[----:B------:R-:W-:Y:S01]  /*61e60*/  IMAD.MOV.U32 R27, RZ, RZ, R149 ;  /* 0x000000ffff1b7224 */ /* 0x000fe200078e0095 */
[----:B------:R-:W-:Y:S01]  /*61e70*/  MOV R26, R148 ;  /* 0x00000094001a7202 */ /* 0x000fe20000000f00 */
[----:B------:R-:W-:Y:S01]  /*61e80*/  IMAD.MOV.U32 R25, RZ, RZ, R145 ;  /* 0x000000ffff197224 */ /* 0x000fe200078e0091 */
[----:B------:R-:W-:Y:S01]  /*61e90*/  MOV R24, R144 ;  /* 0x0000009000187202 */ /* 0x000fe20000000f00 */
[----:B------:R-:W-:Y:S01]  /*61ea0*/  IMAD.MOV.U32 R149, RZ, RZ, R147 ;  /* 0x000000ffff957224 */ /* 0x000fe200078e0093 */
[----:B------:R-:W-:Y:S01]  /*61eb0*/  MOV R148, R146 ;  /* 0x0000009200947202 */ /* 0x000fe20000000f00 */
[----:B------:R-:W-:Y:S02]  /*61ec0*/  IMAD R2, R28, 0x10, R2 ;  /* 0x000000101c027824 */ /* 0x000fe400078e0202 */
[----:B------:R-:W-:Y:S04]  /*61ed0*/  STS.128 [R0+0x100], R24 ;  /* 0x0001001800007388 */ /* 0x000fe80000000c00 */
[----:B------:R-:W-:Y:S04]  /*61ee0*/  STS.128 [R0+0x180], R148 ;  /* 0x0001809400007388 */ /* 0x000fe80000000c00 */
[----:B--2---:R-:W-:Y:S01]  /*61ef0*/  STS.128 [R0+0x80], R4 ;  /* 0x0000800400007388 */ /* 0x004fe20000000c00 */
[----:B------:R-:W-:-:S06]  /*61f00*/  NOP ;  /* 0x0000000000007918 */ /* 0x000fcc0000000000 */
[----:B------:R-:W1:Y:S04]  /*61f10*/  LDS.128 R28, [R2] ;  /* 0x00000000021c7984 */ /* 0x000e680000000c00 */
[----:B-1----:R-:W-:Y:S04]  /*61f20*/  STL [R1+0x4], R29 ;  /* 0x0000041d01007387 */ /* 0x002fe80000100800 */
[----:B------:R1:W-:Y:S04]  /*61f30*/  STL.64 [R1+0x8], R30 ;  /* 0x0000081e01007387 */ /* 0x0003e80000100a00 */
[----:B------:R-:W2:Y:S04]  /*61f40*/  LDL.LU R80, [R1+0x20] ;  /* 0x0000200001507983 */ /* 0x000ea80000300800 */
[----:B------:R-:W2:Y:S04]  /*61f50*/  LDL.LU R81, [R1+0x24] ;  /* 0x0000240001517983 */ /* 0x000ea80000300800 */
[----:B------:R-:W2:Y:S04]  /*61f60*/  LDL.LU R82, [R1+0x140] ;  /* 0x0001400001527983 */ /* 0x000ea80000300800 */
[----:B------:R-:W2:Y:S01]  /*61f70*/  LDL.LU R83, [R1+0x144] ;  /* 0x0001440001537983 */ /* 0x000ea20000300800 */
[----:B------:R-:W-:-:S02]  /*61f80*/  LOP3.LUT R25, R2, 0x20, RZ, 0x3c, !PT ;  /* 0x0000002002197812 */ /* 0x000fc400078e3cff */
[C---:B------:R-:W-:Y:S02]  /*61f90*/  LOP3.LUT R24, R2.reuse, 0x40, RZ, 0x3c, !PT ;  /* 0x0000004002187812 */ /* 0x040fe400078e3cff */
[----:B------:R-:W-:Y:S01]  /*61fa0*/  LOP3.LUT R252, R2, 0x60, RZ, 0x3c, !PT ;  /* 0x0000006002fc7812 */ /* 0x000fe200078e3cff */
[----:B------:R-:W-:Y:S01]  /*61fb0*/  IMAD.MOV.U32 R5, RZ, RZ, R177 ;  /* 0x000000ffff057224 */ /* 0x000fe200078e00b1 */
[----:B------:R-:W-:Y:S01]  /*61fc0*/  MOV R4, R176 ;  /* 0x000000b000047202 */ /* 0x000fe20000000f00 */
[----:B------:R-:W-:Y:S01]  /*61fd0*/  IMAD.MOV.U32 R7, RZ, RZ, R181 ;  /* 0x000000ffff077224 */ /* 0x000fe200078e00b5 */
[----:B------:R-:W-:Y:S01]  /*61fe0*/  MOV R6, R180 ;  /* 0x000000b400067202 */ /* 0x000fe20000000f00 */
[----:B------:R-:W-:Y:S01]  /*61ff0*/  LDS.128 R248, [R25] ;  /* 0x0000000019f87984 */ /* 0x000fe20000000c00 */
[----:B------:R-:W-:-:S03]  /*62000*/  IMAD.MOV.U32 R180, RZ, RZ, R178 ;  /* 0x000000ffffb47224 */ /* 0x000fc600078e00b2 */
[----:B------:R-:W-:Y:S01]  /*62010*/  LDS.128 R244, [R24] ;  /* 0x0000000018f47984 */ /* 0x000fe20000000c00 */
[----:B------:R-:W-:-:S03]  /*62020*/  MOV R181, R179 ;  /* 0x000000b300b57202 */ /* 0x000fc60000000f00 */
[----:B------:R-:W-:Y:S01]  /*62030*/  LDS.128 R240, [R252] ;  /* 0x00000000fcf07984 */ /* 0x000fe20000000c00 */
[----:B------:R-:W-:-:S06]  /*62040*/  NOP ;  /* 0x0000000000007918 */ /* 0x000fcc0000000000 */
[----:B------:R3:W-:Y:S01]  /*62050*/  STS.128 [R0], R4 ;  /* 0x0000000400007388 */ /* 0x0007e20000000c00 */
[----:B------:R-:W-:Y:S01]  /*62060*/  IMAD.MOV.U32 R32, RZ, RZ, R210 ;  /* 0x000000ffff207224 */ /* 0x000fe200078e00d2 */
[----:B------:R-:W-:Y:S01]  /*62070*/  MOV R33, R211 ;  /* 0x000000d300217202 */ /* 0x000fe20000000f00 */
[----:B------:R-:W-:Y:S01]  /*62080*/  IMAD.MOV.U32 R34, RZ, RZ, R18 ;  /* 0x000000ffff227224 */ /* 0x000fe200078e0012 */
[----:B------:R-:W-:Y:S02]  /*62090*/  MOV R35, R19 ;  /* 0x0000001300237202 */ /* 0x000fe40000000f00 */
[----:B------:R-:W-:Y:S01]  /*620a0*/  ISETP.GE.AND P0, PT, R3, c[0x0][0x17c], PT ;  /* 0x00005f0003007a0c */ /* 0x000fe20003f06270 */
[----:B-1----:R-:W-:Y:S01]  /*620b0*/  IMAD.MOV.U32 R30, RZ, RZ, R224 ;  /* 0x000000ffff1e7224 */ /* 0x002fe200078e00e0 */
[----:B------:R-:W-:Y:S01]  /*620c0*/  MOV R3, R28 ;  /* 0x0000001c00037202 */ /* 0x000fe20000000f00 */
[----:B------:R-:W-:Y:S01]  /*620d0*/  IMAD.MOV.U32 R28, RZ, RZ, R228 ;  /* 0x000000ffff1c7224 */ /* 0x000fe200078e00e4 */
[----:B------:R-:W-:Y:S01]  /*620e0*/  MOV R29, R229 ;  /* 0x000000e5001d7202 */ /* 0x000fe20000000f00 */
[----:B------:R-:W-:Y:S01]  /*620f0*/  STS.128 [R0+0x80], R180 ;  /* 0x000080b400007388 */ /* 0x000fe20000000c00 */
[----:B------:R-:W-:Y:S01]  /*62100*/  MOV R31, R225 ;  /* 0x000000e1001f7202 */ /* 0x000fe20000000f00 */
[----:B---3--:R-:W-:Y:S01]  /*62110*/  IMAD.MOV.U32 R4, RZ, RZ, R208 ;  /* 0x000000ffff047224 */ /* 0x008fe200078e00d0 */
[----:B------:R-:W-:Y:S01]  /*62120*/  MOV R5, R209 ;  /* 0x000000d100057202 */ /* 0x000fe20000000f00 */
[----:B------:R-:W-:Y:S01]  /*62130*/  IMAD.MOV.U32 R6, RZ, RZ, R16 ;  /* 0x000000ffff067224 */ /* 0x000fe200078e0010 */
[----:B------:R-:W-:-:S02]  /*62140*/  MOV R7, R17 ;  /* 0x0000001100077202 */ /* 0x000fc40000000f00 */
[C---:B------:R-:W-:Y:S02]  /*62150*/  LOP3.LUT R209, R2.reuse, 0x20, RZ, 0x3c, !PT ;  /* 0x0000002002d17812 */ /* 0x040fe400078e3cff */
[----:B------:R-:W-:Y:S01]  /*62160*/  LOP3.LUT R208, R2, 0x40, RZ, 0x3c, !PT ;  /* 0x0000004002d07812 */ /* 0x000fe200078e3cff */
[----:B------:R-:W-:Y:S04]  /*62170*/  STS.128 [R0+0x100], R4 ;  /* 0x0001000400007388 */ /* 0x000fe80000000c00 */
[----:B------:R-:W-:Y:S01]  /*62180*/  STS.128 [R0+0x180], R32 ;  /* 0x0001802000007388 */ /* 0x000fe20000000c00 */
[----:B------:R-:W-:-:S06]  /*62190*/  NOP ;  /* 0x0000000000007918 */ /* 0x000fcc0000000000 */
[----:B------:R-:W-:Y:S04]  /*621a0*/  LDS.128 R232, [R2] ;  /* 0x0000000002e87984 */ /* 0x000fe80000000c00 */
[----:B------:R-:W-:Y:S04]  /*621b0*/  LDS.128 R24, [R209] ;  /* 0x00000000d1187984 */ /* 0x000fe80000000c00 */
[----:B------:R-:W-:Y:S04]  /*621c0*/  LDS.128 R16, [R208] ;  /* 0x00000000d0107984 */ /* 0x000fe80000000c00 */
[----:B------:R-:W-:Y:S01]  /*621d0*/  LDS.128 R4, [R252] ;  /* 0x00000000fc047984 */ /* 0x000fe20000000c00 */
[----:B------:R-:W-:-:S06]  /*621e0*/  NOP ;  /* 0x0000000000007918 */ /* 0x000fcc0000000000 */
[----:B------:R1:W-:Y:S01]  /*621f0*/  STS.128 [R0], R28 ;  /* 0x0000001c00007388 */ /* 0x0003e20000000c00 */
[----:B------:R-:W-:Y:S01]  /*62200*/  IMAD.MOV.U32 R224, RZ, RZ, R230 ;  /* 0x000000ffffe07224 */ /* 0x000fe200078e00e6 */
[----:B------:R-:W-:-:S05]  /*62210*/  MOV R225, R231 ;  /* 0x000000e700e17202 */ /* 0x000fca0000000f00 */
[----:B------:R-:W-:Y:S01]  /*62220*/  STS.128 [R0+0x80], R224 ;  /* 0x000080e000007388 */ /* 0x000fe20000000c00 */
[----:B-1----:R-:W-:Y:S01]  /*62230*/  IMAD.MOV.U32 R30, RZ, RZ, R124 ;  /* 0x000000ffff1e7224 */ /* 0x002fe200078e007c */
[----:B------:R-:W-:Y:S01]  /*62240*/  MOV R31, R125 ;  /* 0x0000007d001f7202 */ /* 0x000fe20000000f00 */
[----:B------:R-:W-:Y:S01]  /*62250*/  IMAD.MOV.U32 R28, RZ, RZ, R68 ;  /* 0x000000ffff1c7224 */ /* 0x000fe200078e0044 */
[----:B------:R-:W-:Y:S01]  /*62260*/  MOV R29, R69 ;  /* 0x00000045001d7202 */ /* 0x000fe20000000f00 */
[----:B------:R-:W-:Y:S01]  /*62270*/  IMAD.MOV.U32 R124, RZ, RZ, R70 ;  /* 0x000000ffff7c7224 */ /* 0x000fe200078e0046 */
[----:B------:R-:W-:-:S03]  /*62280*/  MOV R125, R71 ;  /* 0x00000047007d7202 */ /* 0x000fc60000000f00 */
        /* <DEDUP_REMOVED lines=8> */
[----:B--2---:R1:W-:Y:S04]  /*62310*/  STS.128 [R0], R80 ;  /* 0x0000005000007388 */ /* 0x0043e80000000c00 */
[----:B-1----:R-:W2:Y:S04]  /*62320*/  LDL.LU R80, [R1+0x28] ;  /* 0x0000280001507983 */ /* 0x002ea80000300800 */
        /* <DEDUP_REMOVED lines=15> */
[----:B--2---:R-:W-:Y:S04]  /*62420*/  STS.128 [R0+0x80], R80 ;  /* 0x0000805000007388 */ /* 0x004fe80000000c00 */
[----:B---3--:R-:W-:Y:S04]  /*62430*/  STS.128 [R0+0x100], R84 ;  /* 0x0001005400007388 */ /* 0x008fe80000000c00 */
[----:B----4-:R1:W-:Y:S01]  /*62440*/  STS.128 [R0+0x180], R100 ;  /* 0x0001806400007388 */ /* 0x0103e20000000c00 */
[----:B------:R-:W-:-:S06]  /*62450*/  NOP ;  /* 0x0000000000007918 */ /* 0x000fcc0000000000 */
[----:B------:R-:W-:Y:S04]  /*62460*/  LDS.128 R80, [R2] ;  /* 0x0000000002507984 */ /* 0x000fe80000000c00 */
[----:B------:R-:W-:Y:S04]  /*62470*/  LDS.128 R92, [R209] ;  /* 0x00000000d15c7984 */ /* 0x000fe80000000c00 */
[----:B------:R-:W-:Y:S04]  /*62480*/  LDS.128 R88, [R208] ;  /* 0x00000000d0587984 */ /* 0x000fe80000000c00 */
[----:B------:R-:W-:Y:S01]  /*62490*/  LDS.128 R84, [R252] ;  /* 0x00000000fc547984 */ /* 0x000fe20000000c00 */
[----:B------:R-:W-:-:S06]  /*624a0*/  NOP ;  /* 0x0000000000007918 */ /* 0x000fcc0000000000 */
[----:B------:R2:W-:Y:S01]  /*624b0*/  STS.128 [R0], R96 ;  /* 0x0000006000007388 */ /* 0x0005e20000000c00 */
[----:B-1----:R-:W-:Y:S01]  /*624c0*/  IMAD.MOV.U32 R102, RZ, RZ, R156 ;  /* 0x000000ffff667224 */ /* 0x002fe200078e009c */
[----:B------:R-:W-:Y:S01]  /*624d0*/  MOV R103, R157 ;  /* 0x0000009d00677202 */ /* 0x000fe20000000f00 */
[----:B------:R-:W-:Y:S01]  /*624e0*/  IMAD.MOV.U32 R156, RZ, RZ, R154 ;  /* 0x000000ffff9c7224 */ /* 0x000fe200078e009a */
[----:B------:R-:W-:Y:S01]  /*624f0*/  MOV R157, R155 ;  /* 0x0000009b009d7202 */ /* 0x000fe20000000f00 */
[----:B--2---:R-:W2:Y:S04]  /*62500*/  LDL.LU R96, [R1+0x228] ;  /* 0x0002280001607983 */ /* 0x004ea80000300800 */
[----:B------:R-:W2:Y:S04]  /*62510*/  LDL.LU R97, [R1+0x22c] ;  /* 0x00022c0001617983 */ /* 0x000ea80000300800 */
[----:B------:R-:W2:Y:S04]  /*62520*/  LDL.LU R98, [R1+0x218] ;  /* 0x0002180001627983 */ /* 0x000ea80000300800 */
[----:B------:R-:W2:Y:S04]  /*62530*/  LDL.LU R99, [R1+0x21c] ;  /* 0x00021c0001637983 */ /* 0x000ea80000300800 */
[----:B------:R1:W-:Y:S04]  /*62540*/  STS.128 [R0+0x180], R156 ;  /* 0x0001809c00007388 */ /* 0x0003e80000000c00 */
[----:B-1----:R-:W3:Y:S04]  /*62550*/  LDL.LU R156, [R1+0x130] ;  /* 0x00013000019c7983 */ /* 0x002ee80000300800 */
[----:B------:R-:W3:Y:S04]  /*62560*/  LDL.LU R157, [R1+0x134] ;  /* 0x00013400019d7983 */ /* 0x000ee80000300800 */
[----:B------:R-:W3:Y:S04]  /*62570*/  LDL.LU R158, [R1+0x120] ;  /* 0x00012000019e7983 */ /* 0x000ee80000300800 */
[----:B------:R-:W3:Y:S01]  /*62580*/  LDL.LU R159, [R1+0x124] ;  /* 0x00012400019f7983 */ /* 0x000ee20000300800 */
[----:B------:R-:W-:Y:S01]  /*62590*/  IMAD.MOV.U32 R100, RZ, RZ, R152 ;  /* 0x000000ffff647224 */ /* 0x000fe200078e0098 */
[----:B------:R-:W-:Y:S01]  /*625a0*/  MOV R101, R153 ;  /* 0x0000009900657202 */ /* 0x000fe20000000f00 */
[----:B------:R-:W-:Y:S01]  /*625b0*/  IMAD.MOV.U32 R124, RZ, RZ, R184 ;  /* 0x000000ffff7c7224 */ /* 0x000fe200078e00b8 */
[----:B------:R-:W-:Y:S01]  /*625c0*/  MOV R125, R185 ;  /* 0x000000b9007d7202 */ /* 0x000fe20000000f00 */
[----:B------:R-:W-:Y:S01]  /*625d0*/  IMAD.MOV.U32 R126, RZ, RZ, R188 ;  /* 0x000000ffff7e7224 */ /* 0x000fe200078e00bc */
[----:B------:R-:W-:Y:S01]  /*625e0*/  MOV R127, R189 ;  /* 0x000000bd007f7202 */ /* 0x000fe20000000f00 */
[----:B------:R-:W-:Y:S01]  /*625f0*/  STS.128 [R0+0x100], R100 ;  /* 0x0001006400007388 */ /* 0x000fe20000000c00 */
        /* <DEDUP_REMOVED lines=18> */
[----:B--2---:R-:W-:Y:S01]  /*62720*/  STS.128 [R0+0x80], R96 ;  /* 0x0000806000007388 */ /* 0x004fe20000000c00 */
[----:B------:R-:W-:-:S06]  /*62730*/  NOP ;  /* 0x0000000000007918 */ /* 0x000fcc0000000000 */
[----:B------:R-:W-:Y:S04]  /*62740*/  LDS.128 R108, [R2] ;  /* 0x00000000026c7984 */ /* 0x000fe80000000c00 */
[----:B------:R-:W-:Y:S04]  /*62750*/  LDS.128 R104, [R209] ;  /* 0x00000000d1687984 */ /* 0x000fe80000000c00 */
[----:B------:R-:W-:Y:S04]  /*62760*/  LDS.128 R100, [R208] ;  /* 0x00000000d0647984 */ /* 0x000fe80000000c00 */
[----:B------:R-:W-:Y:S01]  /*62770*/  LDS.128 R96, [R252] ;  /* 0x00000000fc607984 */ /* 0x000fe20000000c00 */
[----:B------:R-:W-:-:S06]  /*62780*/  NOP ;  /* 0x0000000000007918 */ /* 0x000fcc0000000000 */
[----:B------:R1:W-:Y:S04]  /*62790*/  STS.128 [R0], R124 ;  /* 0x0000007c00007388 */ /* 0x0003e80000000c00 */
[----:B------:R-:W-:Y:S04]  /*627a0*/  STS.128 [R0+0x80], R188 ;  /* 0x000080bc00007388 */ /* 0x000fe80000000c00 */
[----:B------:R-:W-:Y:S01]  /*627b0*/  STS.128 [R0+0x180], R152 ;  /* 0x0001809800007388 */ /* 0x000fe20000000c00 */
[----:B-1----:R-:W-:Y:S01]  /*627c0*/  IMAD.MOV.U32 R124, RZ, RZ, R20 ;  /* 0x000000ffff7c7224 */ /* 0x002fe200078e0014 */
[----:B------:R-:W-:Y:S01]  /*627d0*/  MOV R125, R21 ;  /* 0x00000015007d7202 */ /* 0x000fe20000000f00 */
[----:B------:R-:W-:Y:S01]  /*627e0*/  IMAD.MOV.U32 R126, RZ, RZ, R40 ;  /* 0x000000ffff7e7224 */ /* 0x000fe200078e0028 */
[----:B------:R-:W-:-:S05]  /*627f0*/  MOV R127, R41 ;  /* 0x00000029007f7202 */ /* 0x000fca0000000f00 */
[----:B------:R-:W-:Y:S01]  /*62800*/  STS.128 [R0+0x100], R124 ;  /* 0x0001007c00007388 */ /* 0x000fe20000000c00 */
[----:B------:R-:W-:-:S06]  /*62810*/  NOP ;  /* 0x0000000000007918 */ /* 0x000fcc0000000000 */
[----:B------:R-:W-:Y:S04]  /*62820*/  LDS.128 R144, [R2] ;  /* 0x0000000002907984 */ /* 0x000fe80000000c00 */
[----:B------:R-:W-:Y:S04]  /*62830*/  LDS.128 R124, [R209] ;  /* 0x00000000d17c7984 */ /* 0x000fe80000000c00 */
[----:B------:R-:W-:Y:S04]  /*62840*/  LDS.128 R40, [R208] ;  /* 0x00000000d0287984 */ /* 0x000fe80000000c00 */
[----:B------:R-:W-:Y:S01]  /*62850*/  LDS.128 R20, [R252] ;  /* 0x00000000fc147984 */ /* 0x000fe20000000c00 */
[----:B------:R-:W-:-:S06]  /*62860*/  NOP ;  /* 0x0000000000007918 */ /* 0x000fcc0000000000 */
[----:B------:R-:W-:Y:S04]  /*62870*/  STS.128 [R0], R148 ;  /* 0x0000009400007388 */ /* 0x000fe80000000c00 */
[----:B------:R-:W-:Y:S04]  /*62880*/  STS.128 [R0+0x80], R220 ;  /* 0x000080dc00007388 */ /* 0x000fe80000000c00 */
        /* <DEDUP_REMOVED lines=8> */
[----:B---3--:R1:W-:Y:S04]  /*62910*/  STS.128 [R0], R156 ;  /* 0x0000009c00007388 */ /* 0x0083e80000000c00 */
        /* <DEDUP_REMOVED lines=22> */
[----:B--2---:R-:W-:Y:S04]  /*62a80*/  STS.128 [R0+0x80], R156 ;  /* 0x0000809c00007388 */ /* 0x004fe80000000c00 */
[----:B---3--:R-:W-:Y:S04]  /*62a90*/  STS.128 [R0+0x100], R176 ;  /* 0x000100b000007388 */ /* 0x008fe80000000c00 */
[----:B----4-:R1:W-:Y:S01]  /*62aa0*/  STS.128 [R0+0x180], R204 ;  /* 0x000180cc00007388 */ /* 0x0103e20000000c00 */
[----:B------:R-:W-:-:S06]  /*62ab0*/  NOP ;  /* 0x0000000000007918 */ /* 0x000fcc0000000000 */
[----:B------:R-:W-:Y:S04]  /*62ac0*/  LDS.128 R184, [R2] ;  /* 0x0000000002b87984 */ /* 0x000fe80000000c00 */
[----:B------:R-:W-:Y:S04]  /*62ad0*/  LDS.128 R180, [R209] ;  /* 0x00000000d1b47984 */ /* 0x000fe80000000c00 */
[----:B------:R-:W-:Y:S01]  /*62ae0*/  LDS.128 R176, [R208] ;  /* 0x00000000d0b07984 */ /* 0x000fe20000000c00 */
[----:B-1----:R-:W-:Y:S01]  /*62af0*/  IMAD.MOV.U32 R204, RZ, RZ, R162 ;  /* 0x000000ffffcc7224 */ /* 0x002fe200078e00a2 */
[----:B------:R-:W-:Y:S01]  /*62b00*/  MOV R205, R163 ;  /* 0x000000a300cd7202 */ /* 0x000fe20000000f00 */
[----:B------:R-:W-:Y:S01]  /*62b10*/  IMAD.MOV.U32 R206, RZ, RZ, R166 ;  /* 0x000000ffffce7224 */ /* 0x000fe200078e00a6 */
[----:B------:R-:W-:Y:S01]  /*62b20*/  MOV R207, R167 ;  /* 0x000000a700cf7202 */ /* 0x000fe20000000f00 */
[----:B------:R-:W-:Y:S01]  /*62b30*/  LDS.128 R156, [R252] ;  /* 0x00000000fc9c7984 */ /* 0x000fe20000000c00 */
[----:B------:R-:W-:-:S06]  /*62b40*/  NOP ;  /* 0x0000000000007918 */ /* 0x000fcc0000000000 */
[----:B------:R1:W-:Y:S04]  /*62b50*/  STS.128 [R0+0x180], R204 ;  /* 0x000180cc00007388 */ /* 0x0003e80000000c00 */
[----:B------:R-:W-:Y:S04]  /*62b60*/  STS.128 [R0], R188 ;  /* 0x000000bc00007388 */ /* 0x000fe80000000c00 */
[----:B------:R-:W-:Y:S04]  /*62b70*/  STS.128 [R0+0x80], R132 ;  /* 0x0000808400007388 */ /* 0x000fe80000000c00 */
[----:B------:R-:W-:Y:S01]  /*62b80*/  STS.128 [R0+0x100], R128 ;  /* 0x0001008000007388 */ /* 0x000fe20000000c00 */
[----:B------:R-:W-:-:S06]  /*62b90*/  NOP ;  /* 0x0000000000007918 */ /* 0x000fcc0000000000 */
[----:B-1----:R-:W-:Y:S01]  /*62ba0*/  IMAD.MOV.U32 R204, RZ, RZ, R46 ;  /* 0x000000ffffcc7224 */ /* 0x002fe200078e002e */
[----:B------:R-:W-:Y:S01]  /*62bb0*/  MOV R205, R47 ;  /* 0x0000002f00cd7202 */ /* 0x000fe20000000f00 */
[----:B------:R-:W-:Y:S01]  /*62bc0*/  IMAD.MOV.U32 R206, RZ, RZ, R50 ;  /* 0x000000ffffce7224 */ /* 0x000fe200078e0032 */
[----:B------:R-:W-:Y:S01]  /*62bd0*/  MOV R207, R51 ;  /* 0x0000003300cf7202 */ /* 0x000fe20000000f00 */
[----:B------:R-:W-:Y:S04]  /*62be0*/  LDS.128 R164, [R2] ;  /* 0x0000000002a47984 */ /* 0x000fe80000000c00 */
[----:B------:R-:W-:Y:S04]  /*62bf0*/  LDS.128 R160, [R209] ;  /* 0x00000000d1a07984 */ /* 0x000fe80000000c00 */
[----:B------:R-:W-:Y:S04]  /*62c00*/  LDS.128 R132, [R208] ;  /* 0x00000000d0847984 */ /* 0x000fe80000000c00 */
[----:B------:R-:W-:Y:S01]  /*62c10*/  LDS.128 R128, [R252] ;  /* 0x00000000fc807984 */ /* 0x000fe20000000c00 */
[----:B------:R-:W-:-:S06]  /*62c20*/  NOP ;  /* 0x0000000000007918 */ /* 0x000fcc0000000000 */
[----:B------:R1:W-:Y:S04]  /*62c30*/  STS.128 [R0+0x180], R204 ;  /* 0x000180cc00007388 */ /* 0x0003e80000000c00 */
[----:B-1----:R-:W2:Y:S04]  /*62c40*/  LDL.LU R204, [R1+0x110] ;  /* 0x0001100001cc7983 */ /* 0x002ea80000300800 */
[----:B------:R-:W2:Y:S04]  /*62c50*/  LDL.LU R205, [R1+0x114] ;  /* 0x0001140001cd7983 */ /* 0x000ea80000300800 */
[----:B------:R-:W2:Y:S04]  /*62c60*/  LDL.LU R206, [R1+0x100] ;  /* 0x0001000001ce7983 */ /* 0x000ea80000300800 */
[----:B------:R-:W2:Y:S01]  /*62c70*/  LDL.LU R207, [R1+0x104] ;  /* 0x0001040001cf7983 */ /* 0x000ea20000300800 */
        /* <DEDUP_REMOVED lines=8> */
[----:B------:R1:W-:Y:S01]  /*62d00*/  STS.128 [R0+0x80], R196 ;  /* 0x000080c400007388 */ /* 0x0003e20000000c00 */
[----:B------:R-:W-:Y:S01]  /*62d10*/  IMAD.MOV.U32 R194, RZ, RZ, R48 ;  /* 0x000000ffffc27224 */ /* 0x000fe200078e0030 */
[----:B------:R-:W-:-:S02]  /*62d20*/  MOV R195, R49 ;  /* 0x0000003100c37202 */ /* 0x000fc40000000f00 */
[----:B------:R-:W-:Y:S04]  /*62d30*/  STS.128 [R0], R188 ;  /* 0x000000bc00007388 */ /* 0x000fe80000000c00 */
[----:B------:R-:W-:Y:S01]  /*62d40*/  STS.128 [R0+0x100], R192 ;  /* 0x000100c000007388 */ /* 0x000fe20000000c00 */
[----:B------:R-:W-:-:S06]  /*62d50*/  NOP ;  /* 0x0000000000007918 */ /* 0x000fcc0000000000 */
[----:B------:R-:W-:Y:S01]  /*62d60*/  LDS.128 R192, [R2] ;  /* 0x0000000002c07984 */ /* 0x000fe20000000c00 */
[----:B-1----:R-:W-:Y:S01]  /*62d70*/  IMAD.MOV.U32 R198, RZ, RZ, R116 ;  /* 0x000000ffffc67224 */ /* 0x002fe200078e0074 */
        /* <DEDUP_REMOVED lines=9> */
[----:B------:R-:W-:Y:S01]  /*62e10*/  LDS.128 R188, [R209] ;  /* 0x00000000d1bc7984 */ /* 0x000fe20000000c00 */
[----:B------:R-:W-:Y:S01]  /*62e20*/  IMAD.MOV.U32 R60, RZ, RZ, R76 ;  /* 0x000000ffff3c7224 */ /* 0x000fe200078e004c */
[----:B------:R-:W-:-:S02]  /*62e30*/  MOV R61, R77 ;  /* 0x0000004d003d7202 */ /* 0x000fc40000000f00 */
[----:B------:R-:W-:Y:S04]  /*62e40*/  LDS.128 R48, [R208] ;  /* 0x00000000d0307984 */ /* 0x000fe80000000c00 */
[----:B------:R-:W-:Y:S01]  /*62e50*/  LDS.128 R44, [R252] ;  /* 0x00000000fc2c7984 */ /* 0x000fe20000000c00 */
[----:B------:R-:W-:-:S06]  /*62e60*/  NOP ;  /* 0x0000000000007918 */ /* 0x000fcc0000000000 */
[----:B------:R1:W-:Y:S04]  /*62e70*/  STS.128 [R0+0x180], R212 ;  /* 0x000180d400007388 */ /* 0x0003e80000000c00 */
[----:B------:R-:W-:Y:S04]  /*62e80*/  STS.128 [R0], R196 ;  /* 0x000000c400007388 */ /* 0x000fe80000000c00 */
[----:B------:R-:W-:Y:S04]  /*62e90*/  STS.128 [R0+0x80], R116 ;  /* 0x0000807400007388 */ /* 0x000fe80000000c00 */
[----:B------:R-:W-:Y:S01]  /*62ea0*/  STS.128 [R0+0x100], R60 ;  /* 0x0001003c00007388 */ /* 0x000fe20000000c00 */
[----:B------:R-:W-:-:S06]  /*62eb0*/  NOP ;  /* 0x0000000000007918 */ /* 0x000fcc0000000000 */
[----:B-1----:R-:W-:Y:S01]  /*62ec0*/  LOP3.LUT R215, R2, 0x20, RZ, 0x3c, !PT ;  /* 0x0000002002d77812 */ /* 0x002fe200078e3cff */
        /* <DEDUP_REMOVED lines=27> */
[----:B------:R-:W-:-:S02]  /*63080*/  MOV R139, R173 ;  /* 0x000000ad008b7202 */ /* 0x000fc40000000f00 */
[C---:B------:R-:W-:Y:S01]  /*63090*/  LOP3.LUT R168, R2.reuse, 0x40, RZ, 0x3c, !PT ;  /* 0x0000004002a87812 */ /* 0x040fe200078e3cff */
[----:B--2---:R1:W-:Y:S02]  /*630a0*/  STS.128 [R0+0x80], R204 ;  /* 0x000080cc00007388 */ /* 0x0043e40000000c00 */
[----:B-1----:R-:W-:Y:S02]  /*630b0*/  LOP3.LUT R207, R2, 0x40, RZ, 0x3c, !PT ;  /* 0x0000004002cf7812 */ /* 0x002fe400078e3cff */
        /* <DEDUP_REMOVED lines=12> */
[----:B------:R1:W-:Y:S04]  /*63180*/  STS.128 [R0], R224 ;  /* 0x000000e000007388 */ /* 0x0003e80000000c00 */
[----:B------:R2:W-:Y:S04]  /*63190*/  STS.128 [R0+0x80], R140 ;  /* 0x0000808c00007388 */ /* 0x0005e80000000c00 */
[----:B------:R-:W-:Y:S04]  /*631a0*/  STS.128 [R0+0x100], R136 ;  /* 0x0001008800007388 */ /* 0x000fe80000000c00 */
[----:B------:R3:W-:Y:S01]  /*631b0*/  STS.128 [R0+0x180], R228 ;  /* 0x000180e400007388 */ /* 0x0007e20000000c00 */
[----:B------:R-:W-:-:S06]  /*631c0*/  NOP ;  /* 0x0000000000007918 */ /* 0x000fcc0000000000 */
[----:B-1----:R-:W-:Y:S01]  /*631d0*/  IMAD.MOV.U32 R226, RZ, RZ, R8 ;  /* 0x000000ffffe27224 */ /* 0x002fe200078e0008 */
[----:B--2---:R-:W-:Y:S01]  /*631e0*/  LOP3.LUT R143, R2, 0x20, RZ, 0x3c, !PT ;  /* 0x00000020028f7812 */ /* 0x004fe200078e3cff */
[----:B------:R-:W-:Y:S01]  /*631f0*/  LDS.128 R136, [R168] ;  /* 0x00000000a8887984 */ /* 0x000fe20000000c00 */
[----:B------:R-:W-:Y:S01]  /*63200*/  MOV R227, R9 ;  /* 0x0000000900e37202 */ /* 0x000fe20000000f00 */
[----:B------:R-:W-:Y:S01]  /*63210*/  IMAD.MOV.U32 R224, RZ, RZ, R200 ;  /* 0x000000ffffe07224 */ /* 0x000fe200078e00c8 */
[----:B------:R-:W-:Y:S01]  /*63220*/  MOV R225, R201 ;  /* 0x000000c900e17202 */ /* 0x000fe20000000f00 */
[----:B------:R-:W1:Y:S01]  /*63230*/  LDS.128 R168, [R252] ;  /* 0x00000000fca87984 */ /* 0x000e620000000c00 */
[----:B------:R-:W-:Y:S01]  /*63240*/  IMAD.MOV.U32 R8, RZ, RZ, R202 ;  /* 0x000000ffff087224 */ /* 0x000fe200078e00ca */
[----:B------:R-:W-:Y:S01]  /*63250*/  MOV R9, R203 ;  /* 0x000000cb00097202 */ /* 0x000fe20000000f00 */
[----:B------:R-:W-:Y:S01]  /*63260*/  IMAD.MOV.U32 R200, RZ, RZ, R52 ;  /* 0x000000ffffc87224 */ /* 0x000fe200078e0034 */
[----:B------:R-:W-:Y:S01]  /*63270*/  MOV R201, R53 ;  /* 0x0000003500c97202 */ /* 0x000fe20000000f00 */
[----:B------:R-:W-:Y:S01]  /*63280*/  IMAD.MOV.U32 R202, RZ, RZ, R12 ;  /* 0x000000ffffca7224 */ /* 0x000fe200078e000c */
[----:B------:R-:W-:Y:S01]  /*63290*/  MOV R203, R13 ;  /* 0x0000000d00cb7202 */ /* 0x000fe20000000f00 */
[----:B---3--:R-:W-:Y:S01]  /*632a0*/  IMAD.MOV.U32 R228, RZ, RZ, R54 ;  /* 0x000000ffffe47224 */ /* 0x008fe200078e0036 */
[----:B------:R-:W-:Y:S01]  /*632b0*/  MOV R229, R55 ;  /* 0x0000003700e57202 */ /* 0x000fe20000000f00 */
[----:B------:R-:W-:Y:S01]  /*632c0*/  IMAD.MOV.U32 R230, RZ, RZ, R14 ;  /* 0x000000ffffe67224 */ /* 0x000fe200078e000e */
[----:B------:R-:W-:Y:S01]  /*632d0*/  MOV R231, R15 ;  /* 0x0000000f00e77202 */ /* 0x000fe20000000f00 */
[----:B------:R-:W-:Y:S04]  /*632e0*/  LDS.128 R172, [R2] ;  /* 0x0000000002ac7984 */ /* 0x000fe80000000c00 */
[----:B------:R-:W-:Y:S01]  /*632f0*/  LDS.128 R140, [R143] ;  /* 0x000000008f8c7984 */ /* 0x000fe20000000c00 */
[----:B------:R-:W-:-:S06]  /*63300*/  NOP ;  /* 0x0000000000007918 */ /* 0x000fcc0000000000 */
[----:B------:R-:W-:Y:S04]  /*63310*/  STS.128 [R0], R224 ;  /* 0x000000e000007388 */ /* 0x000fe80000000c00 */
[----:B------:R2:W-:Y:S04]  /*63320*/  STS.128 [R0+0x80], R8 ;  /* 0x0000800800007388 */ /* 0x0005e80000000c00 */
[----:B------:R-:W-:Y:S04]  /*63330*/  STS.128 [R0+0x100], R200 ;  /* 0x000100c800007388 */ /* 0x000fe80000000c00 */
[----:B------:R-:W-:Y:S01]  /*63340*/  STS.128 [R0+0x180], R228 ;  /* 0x000180e400007388 */ /* 0x000fe20000000c00 */
[----:B------:R-:W-:-:S06]  /*63350*/  NOP ;  /* 0x0000000000007918 */ /* 0x000fcc0000000000 */
[----:B------:R-:W3:Y:S01]  /*63360*/  LDS.128 R200, [R252] ;  /* 0x00000000fcc87984 */ /* 0x000ee20000000c00 */
[C---:B--2---:R-:W-:Y:S01]  /*63370*/  LOP3.LUT R11, R2.reuse, 0x20, RZ, 0x3c, !PT ;  /* 0x00000020020b7812 */ /* 0x044fe200078e3cff */
[----:B------:R-:W-:Y:S01]  /*63380*/  IMAD.MOV.U32 R226, RZ, RZ, R120 ;  /* 0x000000ffffe27224 */ /* 0x000fe200078e0078 */
[----:B------:R-:W-:Y:S01]  /*63390*/  MOV R227, R121 ;  /* 0x0000007900e37202 */ /* 0x000fe20000000f00 */
[----:B-1----:R1:W-:Y:S01]  /*633a0*/  STL [R1+0x24ec], R171 ;  /* 0x0024ecab01007387 */ /* 0x0023e20000100800 */
        /* <DEDUP_REMOVED lines=8> */
[----:B------:R-:W2:Y:S01]  /*63430*/  LDS.128 R12, [R2] ;  /* 0x00000000020c7984 */ /* 0x000ea20000000c00 */
[----:B-1----:R-:W-:-:S03]  /*63440*/  LOP3.LUT R171, R2, 0x40, RZ, 0x3c, !PT ;  /* 0x0000004002ab7812 */ /* 0x002fc600078e3cff */
[----:B------:R-:W-:Y:S04]  /*63450*/  LDS.128 R8, [R11] ;  /* 0x000000000b087984 */ /* 0x000fe80000000c00 */
[----:B------:R-:W-:Y:S01]  /*63460*/  LDS.128 R52, [R171] ;  /* 0x00000000ab347984 */ /* 0x000fe20000000c00 */
[----:B------:R-:W-:-:S06]  /*63470*/  NOP ;  /* 0x0000000000007918 */ /* 0x000fcc0000000000 */
[----:B------:R1:W-:Y:S04]  /*63480*/  STS.128 [R0+0x100], R64 ;  /* 0x0001004000007388 */ /* 0x0003e80000000c00 */
[----:B---3--:R3:W-:Y:S04]  /*63490*/  STL [R1+0x24f0], R203 ;  /* 0x0024f0cb01007387 */ /* 0x0087e80000100800 */
[----:B-1----:R-:W4:Y:S04]  /*634a0*/  LDL.LU R64, [R1+0xf0] ;  /* 0x0000f00001407983 */ /* 0x002f280000300800 */
[----:B------:R-:W4:Y:S04]  /*634b0*/  LDL.LU R65, [R1+0xf4] ;  /* 0x0000f40001417983 */ /* 0x000f280000300800 */
[----:B------:R-:W4:Y:S04]  /*634c0*/  LDL.LU R66, [R1+0xe0] ;  /* 0x0000e00001427983 */ /* 0x000f280000300800 */
[----:B------:R-:W4:Y:S01]  /*634d0*/  LDL.LU R67, [R1+0xe4] ;  /* 0x0000e40001437983 */ /* 0x000f220000300800 */
[----:B------:R-:W-:Y:S01]  /*634e0*/  IMAD.MOV.U32 R228, RZ, RZ, R114 ;  /* 0x000000ffffe47224 */ /* 0x000fe200078e0072 */
[----:B------:R-:W-:Y:S01]  /*634f0*/  MOV R229, R115 ;  /* 0x0000007300e57202 */ /* 0x000fe20000000f00 */
[----:B------:R-:W-:Y:S01]  /*63500*/  IMAD.MOV.U32 R230, RZ, RZ, R218 ;  /* 0x000000ffffe67224 */ /* 0x000fe200078e00da */
[----:B------:R-:W-:-:S02]  /*63510*/  MOV R231, R219 ;  /* 0x000000db00e77202 */ /* 0x000fc40000000f00 */
[----:B---3--:R-:W-:Y:S01]  /*63520*/  LOP3.LUT R203, R2, 0x20, RZ, 0x3c, !PT ;  /* 0x0000002002cb7812 */ /* 0x008fe200078e3cff */
[----:B------:R-:W-:Y:S04]  /*63530*/  STS.128 [R0], R224 ;  /* 0x000000e000007388 */ /* 0x000fe80000000c00 */
[----:B------:R-:W-:Y:S04]  /*63540*/  STS.128 [R0+0x80], R120 ;  /* 0x0000807800007388 */ /* 0x000fe80000000c00 */
[----:B------:R1:W-:Y:S01]  /*63550*/  STS.128 [R0+0x180], R228 ;  /* 0x000180e400007388 */ /* 0x0003e20000000c00 */
[----:B------:R-:W-:-:S06]  /*63560*/  NOP ;  /* 0x0000000000007918 */ /* 0x000fcc0000000000 */
[----:B------:R-:W3:Y:S04]  /*63570*/  LDS.128 R112, [R2] ;  /* 0x0000000002707984 */ /* 0x000ee80000000c00 */
[----:B------:R-:W-:Y:S04]  /*63580*/  LDS.128 R120, [R203] ;  /* 0x00000000cb787984 */ /* 0x000fe80000000c00 */
[----:B------:R-:W-:Y:S04]  /*63590*/  LDS.128 R216, [R171] ;  /* 0x00000000abd87984 */ /* 0x000fe80000000c00 */
[----:B------:R-:W-:Y:S01]  /*635a0*/  LDS.128 R224, [R252] ;  /* 0x00000000fce07984 */ /* 0x000fe20000000c00 */
[----:B------:R-:W-:-:S06]  /*635b0*/  NOP ;  /* 0x0000000000007918 */ /* 0x000fcc0000000000 */
[----:B-1----:R-:W-:Y:S01]  /*635c0*/  IMAD.MOV.U32 R230, RZ, RZ, R236 ;  /* 0x000000ffffe67224 */ /* 0x002fe200078e00ec */
[----:B------:R-:W-:Y:S01]  /*635d0*/  MOV R231, R237 ;  /* 0x000000ed00e77202 */ /* 0x000fe20000000f00 */
[----:B----4-:R1:W-:Y:S04]  /*635e0*/  STS.128 [R0], R64 ;  /* 0x0000004000007388 */ /* 0x0103e80000000c00 */
[----:B-1----:R-:W4:Y:S04]  /*635f0*/  LDL.LU R64, [R1+0xf8] ;  /* 0x0000f80001407983 */ /* 0x002f280000300800 */
[----:B------:R-:W4:Y:S04]  /*63600*/  LDL.LU R65, [R1+0xfc] ;  /* 0x0000fc0001417983 */ /* 0x000f280000300800 */
[----:B------:R-:W2:Y:S04]  /*63610*/  LDL.LU R203, [R1+0x5c4] ;  /* 0x0005c40001cb7983 */ /* 0x000ea80000300800 */
[----:B------:R-:W4:Y:S04]  /*63620*/  LDL.LU R66, [R1+0xe8] ;  /* 0x0000e80001427983 */ /* 0x000f280000300800 */
[----:B------:R-:W4:Y:S04]  /*63630*/  LDL.LU R67, [R1+0xec] ;  /* 0x0000ec0001437983 */ /* 0x000f280000300800 */
[----:B------:R-:W2:Y:S04]  /*63640*/  LDL.LU R171, [R1+0x5f8] ;  /* 0x0005f80001ab7983 */ /* 0x000ea80000300800 */
[----:B------:R-:W2:Y:S04]  /*63650*/  LDL.LU R228, [R1+0x10] ;  /* 0x0000100001e47983 */ /* 0x000ea80000300800 */
[----:B------:R-:W2:Y:S04]  /*63660*/  LDL.LU R229, [R1+0x14] ;  /* 0x0000140001e57983 */ /* 0x000ea80000300800 */
[----:B------:R-:W2:Y:S04]  /*63670*/  LDL.LU R236, [R1+0x18] ;  /* 0x0000180001ec7983 */ /* 0x000ea80000300800 */
[----:B------:R-:W2:Y:S04]  /*63680*/  LDL.LU R237, [R1+0x1c] ;  /* 0x00001c0001ed7983 */ /* 0x000ea80000300800 */
[----:B--2---:R1:W-:Y:S04]  /*63690*/  STS.128 [R0+0x180], R236 ;  /* 0x000180ec00007388 */ /* 0x0043e80000000c00 */
[----:B-1----:R-:W2:Y:S04]  /*636a0*/  LDL.LU R237, [R1+0x5c0] ;  /* 0x0005c00001ed7983 */ /* 0x002ea80000300800 */
[----:B------:R-:W3:Y:S04]  /*636b0*/  LDL.LU R238, [R1+0x600] ;  /* 0x0006000001ee7983 */ /* 0x000ee80000300800 */
[----:B------:R-:W3:Y:S01]  /*636c0*/  LDL.LU R239, [R1+0x5fc] ;  /* 0x0005fc0001ef7983 */ /* 0x000ee20000300800 */
[----:B------:R-:W-:-:S03]  /*636d0*/  ISETP.GE.AND P5, PT, R203, c[0x0][0x178], PT ;  /* 0x00005e00cb007a0c */ /* 0x000fc60003fa6270 */
[----:B----4-:R-:W-:Y:S04]  /*636e0*/  STS.128 [R0+0x80], R64 ;  /* 0x0000804000007388 */ /* 0x010fe80000000c00 */
[----:B------:R1:W-:Y:S02]  /*636f0*/  STS.128 [R0+0x100], R228 ;  /* 0x000100e400007388 */ /* 0x0003e40000000c00 */
[----:B-1----:R-:W-:-:S05]  /*63700*/  IMAD R0, R203, c[0x0][0x194], RZ ;  /* 0x00006500cb007a24 */ /* 0x002fca00078e02ff */
[----:B------:R-:W-:-:S04]  /*63710*/  LEA R230, P6, R0, c[0x0][0x170], 0x2 ;  /* 0x00005c0000e67a11 */ /* 0x000fc800078c10ff */
[----:B------:R-:W-:Y:S01]  /*63720*/  LEA.HI.X.SX32 R231, R0, c[0x0][0x174], 0x2, P6 ;  /* 0x00005d0000e77a11 */ /* 0x000fe200030f16ff */
[----:B------:R-:W-:-:S06]  /*63730*/  NOP ;  /* 0x0000000000007918 */ /* 0x000fcc0000000000 */
[C---:B--2---:R-:W-:Y:S01]  /*63740*/  ISETP.LT.AND P5, PT, R237.reuse, c[0x0][0x17c], !P5 ;  /* 0x00005f00ed007a0c */ /* 0x044fe20006fa1270 */
[----:B------:R-:W-:-:S04]  /*63750*/  IMAD R0, R237, c[0x0][0x198], RZ ;  /* 0x00006600ed007a24 */ /* 0x000fc800078e02ff */
[----:B------:R-:W-:-:S08]  /*63760*/  IMAD.WIDE R64, R0, 0x4, R230 ;  /* 0x0000000400407825 */ /* 0x000fd000078e02e6 */
[----:B------:R1:W-:Y:S01]  /*63770*/  @P5 STG.E [R64.64], R3 ;  /* 0x0000000340005986 */ /* 0x0003e2000c101908 */
[----:B------:R-:W-:-:S04]  /*63780*/  ISETP.GE.AND P5, PT, R171, c[0x0][0x178], PT ;  /* 0x00005e00ab007a0c */ /* 0x000fc80003fa6270 */
[----:B------:R-:W-:Y:S01]  /*63790*/  ISETP.LT.AND P5, PT, R237, c[0x0][0x17c], !P5 ;  /* 0x00005f00ed007a0c */ /* 0x000fe20006fa1270 */
[----:B-1----:R-:W-:-:S05]  /*637a0*/  IMAD R3, R171, c[0x0][0x194], RZ ;  /* 0x00006500ab037a24 */ /* 0x002fca00078e02ff */
[----:B------:R-:W-:-:S04]  /*637b0*/  LEA R228, P6, R3, c[0x0][0x170], 0x2 ;  /* 0x00005c0003e47a11 */ /* 0x000fc800078c10ff */
[----:B------:R-:W-:-:S05]  /*637c0*/  LEA.HI.X.SX32 R229, R3, c[0x0][0x174], 0x2, P6 ;  /* 0x00005d0003e57a11 */ /* 0x000fca00030f16ff */
[----:B------:R-:W-:-:S05]  /*637d0*/  IMAD.WIDE R64, R0, 0x4, R228 ;  /* 0x0000000400407825 */ /* 0x000fca00078e02e4 */
[----:B------:R1:W-:Y:S04]  /*637e0*/  @P5 STG.E [R64.64], R232 ;  /* 0x000000e840005986 */ /* 0x0003e8000c101908 */
[----:B-1----:R-:W2:Y:S01]  /*637f0*/  LDL.LU R232, [R1+0x4] ;  /* 0x0000040001e87983 */ /* 0x002ea20000300800 */
[C---:B---3--:R-:W-:Y:S01]  /*63800*/  IMAD R3, R238.reuse, c[0x0][0x194], RZ ;  /* 0x00006500ee037a24 */ /* 0x048fe200078e02ff */
[----:B------:R-:W-:-:S04]  /*63810*/  ISETP.GE.AND P5, PT, R238, c[0x0][0x178], PT ;  /* 0x00005e00ee007a0c */ /* 0x000fc80003fa6270 */
[----:B------:R-:W-:Y:S02]  /*63820*/  LEA R66, P6, R3, c[0x0][0x170], 0x2 ;  /* 0x00005c0003427a11 */ /* 0x000fe400078c10ff */
[----:B------:R-:W-:Y:S02]  /*63830*/  ISETP.LT.AND P5, PT, R237, c[0x0][0x17c], !P5 ;  /* 0x00005f00ed007a0c */ /* 0x000fe40006fa1270 */
[----:B------:R-:W-:Y:S01]  /*63840*/  LEA.HI.X.SX32 R67, R3, c[0x0][0x174], 0x2, P6 ;  /* 0x00005d0003437a11 */ /* 0x000fe200030f16ff */
[----:B------:R-:W-:-:S04]  /*63850*/  IMAD R3, R239, c[0x0][0x194], RZ ;  /* 0x00006500ef037a24 */ /* 0x000fc800078e02ff */
[----:B------:R-:W-:-:S06]  /*63860*/  IMAD.WIDE R64, R0, 0x4, R66 ;  /* 0x0000000400407825 */ /* 0x000fcc00078e0242 */
[----:B------:R1:W-:Y:S01]  /*63870*/  @P5 STG.E [R64.64], R28 ;  /* 0x0000001c40005986 */ /* 0x0003e2000c101908 */
[----:B------:R-:W-:-:S04]  /*63880*/  ISETP.GE.AND P5, PT, R239, c[0x0][0x178], PT ;  /* 0x00005e00ef007a0c */ /* 0x000fc80003fa6270 */
[----:B------:R-:W-:Y:S02]  /*63890*/  ISETP.LT.AND P5, PT, R237, c[0x0][0x17c], !P5 ;  /* 0x00005f00ed007a0c */ /* 0x000fe40006fa1270 */
[----:B-1----:R-:W-:-:S04]  /*638a0*/  LEA R64, P6, R3, c[0x0][0x170], 0x2 ;  /* 0x00005c0003407a11 */ /* 0x002fc800078c10ff */
[----:B------:R-:W-:-:S05]  /*638b0*/  LEA.HI.X.SX32 R65, R3, c[0x0][0x174], 0x2, P6 ;  /* 0x00005d0003417a11 */ /* 0x000fca00030f16ff */
[----:B------:R-:W-:-:S05]  /*638c0*/  IMAD.WIDE R236, R0, 0x4, R64 ;  /* 0x0000000400ec7825 */ /* 0x000fca00078e0240 */
[----:B------:R1:W-:Y:S04]  /*638d0*/  @P5 STG.E [R236.64], R80 ;  /* 0x00000050ec005986 */ /* 0x0003e8000c101908 */
[----:B-1----:R-:W3:Y:S01]  /*638e0*/  LDL.LU R80, [R1+0x2404] ;  /* 0x0024040001507983 */ /* 0x002ee20000300800 */
[----:B------:R-:W-:Y:S02]  /*638f0*/  ISETP.LT.AND P5, PT, R203, c[0x0][0x178], !P4 ;  /* 0x00005e00cb007a0c */ /* 0x000fe400067a1270 */
[----:B------:R-:W-:Y:S02]  /*63900*/  IADD3 R0, R0, c[0x0][0x198], RZ ;  /* 0x0000660000007a10 */ /* 0x000fe40007ffe0ff */
[----:B------:R-:W-:-:S03]  /*63910*/  ISETP.LT.AND P6, PT, R171, c[0x0][0x178], !P4 ;  /* 0x00005e00ab007a0c */ /* 0x000fc600067c1270 */
[----:B------:R-:W-:-:S06]  /*63920*/  IMAD.WIDE R236, R0, 0x4, R230 ;  /* 0x0000000400ec7825 */ /* 0x000fcc00078e02e6 */
[----:B--2---:R1:W-:Y:S01]  /*63930*/  @P5 STG.E [R236.64], R232 ;  /* 0x000000e8ec005986 */ /* 0x0043e2000c101908 */
[----:B------:R-:W-:Y:S02]  /*63940*/  ISETP.LT.AND P5, PT, R238, c[0x0][0x178], !P4 ;  /* 0x00005e00ee007a0c */ /* 0x000fe400067a1270 */
[----:B------:R-:W-:Y:S01]  /*63950*/  ISETP.LT.AND P4, PT, R239, c[0x0][0x178], !P4 ;  /* 0x00005e00ef007a0c */ /* 0x000fe20006781270 */
[----:B-1----:R-:W-:-:S05]  /*63960*/  IMAD.WIDE R236, R0, 0x4, R228 ;  /* 0x0000000400ec7825 */ /* 0x002fca00078e02e4 */
[----:B------:R1:W-:Y:S02]  /*63970*/  @P6 STG.E [R236.64], R233 ;  /* 0x000000e9ec006986 */ /* 0x0003e4000c101908 */
[C---:B-1----:R-:W-:Y:S02]  /*63980*/  IMAD.WIDE R232, R0.reuse, 0x4, R66 ;  /* 0x0000000400e87825 */ /* 0x042fe400078e0242 */
[----:B------:R-:W2:Y:S04]  /*63990*/  LDL.LU R237, [R1+0x2410] ;  /* 0x0024100001ed7983 */ /* 0x000ea80000300800 */
[----:B------:R1:W-:Y:S02]  /*639a0*/  @P5 STG.E [R232.64], R29 ;  /* 0x0000001de8005986 */ /* 0x0003e4000c101908 */
[C---:B-1----:R-:W-:Y:S01]  /*639b0*/  IMAD.WIDE R28, R0.reuse, 0x4, R64 ;  /* 0x00000004001c7825 */ /* 0x042fe200078e0240 */
[----:B------:R-:W-:-:S04]  /*639c0*/  IADD3 R0, R0, c[0x0][0x198], RZ ;  /* 0x0000660000007a10 */ /* 0x000fc80007ffe0ff */
[----:B------:R1:W-:Y:S01]  /*639d0*/  @P4 STG.E [R28.64], R81 ;  /* 0x000000511c004986 */ /* 0x0003e2000c101908 */
[----:B------:R-:W-:Y:S02]  /*639e0*/  ISETP.LT.AND P4, PT, R203, c[0x0][0x178], !P3 ;  /* 0x00005e00cb007a0c */ /* 0x000fe40005f81270 */
[----:B------:R-:W-:Y:S01]  /*639f0*/  ISETP.LT.AND P5, PT, R171, c[0x0][0x178], !P3 ;  /* 0x00005e00ab007a0c */ /* 0x000fe20005fa1270 */
[C---:B-1----:R-:W-:Y:S01]  /*63a00*/  IMAD.WIDE R28, R0.reuse, 0x4, R230 ;  /* 0x00000004001c7825 */ /* 0x042fe200078e02e6 */
[----:B------:R-:W-:Y:S01]  /*63a10*/  IADD3 R3, R0, c[0x0][0x198], RZ ;  /* 0x0000660000037a10 */ /* 0x000fe20007ffe0ff */
[----:B------:R-:W4:Y:S08]  /*63a20*/  LDL.LU R81, [R1+0x2414] ;  /* 0x0024140001517983 */ /* 0x000f300000300800 */
[----:B------:R1:W-:Y:S01]  /*63a30*/  @P4 STG.E [R28.64], R248 ;  /* 0x000000f81c004986 */ /* 0x0003e2000c101908 */
[----:B------:R-:W-:-:S02]  /*63a40*/  ISETP.LT.AND P4, PT, R238, c[0x0][0x178], !P3 ;  /* 0x00005e00ee007a0c */ /* 0x000fc40005f81270 */
[----:B------:R-:W-:Y:S01]  /*63a50*/  ISETP.LT.AND P3, PT, R239, c[0x0][0x178], !P3 ;  /* 0x00005e00ef007a0c */ /* 0x000fe20005f61270 */
[----:B-1----:R-:W-:-:S05]  /*63a60*/  IMAD.WIDE R28, R0, 0x4, R228 ;  /* 0x00000004001c7825 */ /* 0x002fca00078e02e4 */
[----:B------:R1:W-:Y:S02]  /*63a70*/  @P5 STG.E [R28.64], R24 ;  /* 0x000000181c005986 */ /* 0x0003e4000c101908 */
[----:B-1----:R-:W-:-:S05]  /*63a80*/  IMAD.WIDE R28, R0, 0x4, R66 ;  /* 0x00000004001c7825 */ /* 0x002fca00078e0242 */
[----:B------:R1:W-:Y:S02]  /*63a90*/  @P4 STG.E [R28.64], R68 ;  /* 0x000000441c004986 */ /* 0x0003e4000c101908 */
[----:B-1----:R-:W-:-:S05]  /*63aa0*/  IMAD.WIDE R28, R0, 0x4, R64 ;  /* 0x00000004001c7825 */ /* 0x002fca00078e0240 */
[----:B------:R1:W-:Y:S01]  /*63ab0*/  @P3 STG.E [R28.64], R92 ;  /* 0x0000005c1c003986 */ /* 0x0003e2000c101908 */
[----:B------:R-:W-:Y:S02]  /*63ac0*/  ISETP.LT.AND P3, PT, R203, c[0x0][0x178], !P2 ;  /* 0x00005e00cb007a0c */ /* 0x000fe40005761270 */
[----:B------:R-:W-:Y:S01]  /*63ad0*/  ISETP.LT.AND P4, PT, R171, c[0x0][0x178], !P2 ;  /* 0x00005e00ab007a0c */ /* 0x000fe20005781270 */
[----:B-1----:R-:W-:-:S10]  /*63ae0*/  IMAD.WIDE R28, R3, 0x4, R230 ;  /* 0x00000004031c7825 */ /* 0x002fd400078e02e6 */
[----:B------:R1:W-:Y:S01]  /*63af0*/  @P3 STG.E [R28.64], R249 ;  /* 0x000000f91c003986 */ /* 0x0003e2000c101908 */
[----:B------:R-:W-:Y:S02]  /*63b00*/  ISETP.LT.AND P3, PT, R238, c[0x0][0x178], !P2 ;  /* 0x00005e00ee007a0c */ /* 0x000fe40005761270 */
[----:B------:R-:W-:Y:S01]  /*63b10*/  ISETP.LT.AND P2, PT, R239, c[0x0][0x178], !P2 ;  /* 0x00005e00ef007a0c */ /* 0x000fe20005741270 */
[C---:B-1----:R-:W-:Y:S01]  /*63b20*/  IMAD.WIDE R28, R3.reuse, 0x4, R228 ;  /* 0x00000004031c7825 */ /* 0x042fe200078e02e4 */
[----:B------:R-:W-:-:S04]  /*63b30*/  IADD3 R0, R3, c[0x0][0x198], RZ ;  /* 0x0000660003007a10 */ /* 0x000fc80007ffe0ff */
[----:B------:R1:W-:Y:S01]  /*63b40*/  @P4 STG.E [R28.64], R25 ;  /* 0x000000191c004986 */ /* 0x0003e2000c101908 */
[----:B------:R-:W-:Y:S01]  /*63b50*/  ISETP.LT.AND P4, PT, R203, c[0x0][0x178], !P1 ;  /* 0x00005e00cb007a0c */ /* 0x000fe20004f81270 */
[----:B-1----:R-:W-:-:S05]  /*63b60*/  IMAD.WIDE R24, R3, 0x4, R66 ;  /* 0x0000000403187825 */ /* 0x002fca00078e0242 */
[----:B------:R1:W-:Y:S01]  /*63b70*/  @P3 STG.E [R24.64], R69 ;  /* 0x0000004518003986 */ /* 0x0003e2000c101908 */
[----:B------:R-:W-:-:S04]  /*63b80*/  IMAD.WIDE R28, R0, 0x4, R230 ;  /* 0x00000004001c7825 */ /* 0x000fc800078e02e6 */
[----:B-1----:R-:W-:-:S05]  /*63b90*/  IMAD.WIDE R24, R3, 0x4, R64 ;  /* 0x0000000403187825 */ /* 0x002fca00078e0240 */
[----:B------:R1:W-:Y:S04]  /*63ba0*/  @P2 STG.E [R24.64], R93 ;  /* 0x0000005d18002986 */ /* 0x0003e8000c101908 */
[----:B------:R1:W-:Y:S01]  /*63bb0*/  @P4 STG.E [R28.64], R244 ;  /* 0x000000f41c004986 */ /* 0x0003e2000c101908 */
[----:B---3--:R-:W-:-:S03]  /*63bc0*/  ISETP.GE.AND P4, PT, R80, c[0x0][0x17c], PT ;  /* 0x00005f0050007a0c */ /* 0x008fc60003f86270 */
[----:B------:R-:W3:Y:S01]  /*63bd0*/  LDL.LU R80, [R1+0x2420] ;  /* 0x0024200001507983 */ /* 0x000ee20000300800 */
[----:B------:R-:W-:Y:S02]  /*63be0*/  ISETP.LT.AND P5, PT, R171, c[0x0][0x178], !P1 ;  /* 0x00005e00ab007a0c */ /* 0x000fe40004fa1270 */
[----:B------:R-:W-:Y:S02]  /*63bf0*/  ISETP.LT.AND P6, PT, R238, c[0x0][0x178], !P1 ;  /* 0x00005e00ee007a0c */ /* 0x000fe40004fc1270 */
[----:B------:R-:W-:Y:S01]  /*63c00*/  ISETP.LT.AND P1, PT, R239, c[0x0][0x178], !P1 ;  /* 0x00005e00ef007a0c */ /* 0x000fe20004f21270 */
[C---:B-1----:R-:W-:Y:S01]  /*63c10*/  IMAD.WIDE R24, R0.reuse, 0x4, R228 ;  /* 0x0000000400187825 */ /* 0x042fe200078e02e4 */
[----:B------:R-:W-:Y:S02]  /*63c20*/  ISETP.LT.AND P2, PT, R203, c[0x0][0x178], !P0 ;  /* 0x00005e00cb007a0c */ /* 0x000fe40004741270 */
[----:B------:R-:W-:Y:S01]  /*63c30*/  ISETP.LT.AND P3, PT, R171, c[0x0][0x178], !P0 ;  /* 0x00005e00ab007a0c */ /* 0x000fe20004761270 */
[C---:B------:R-:W-:Y:S01]  /*63c40*/  IMAD.WIDE R28, R0.reuse, 0x4, R66 ;  /* 0x00000004001c7825 */ /* 0x040fe200078e0242 */
[----:B------:R-:W-:-:S03]  /*63c50*/  IADD3 R3, R0, c[0x0][0x198], RZ ;  /* 0x0000660000037a10 */ /* 0x000fc60007ffe0ff */
[----:B------:R1:W-:Y:S01]  /*63c60*/  @P5 STG.E [R24.64], R16 ;  /* 0x0000001018005986 */ /* 0x0003e2000c101908 */
[----:B------:R-:W-:Y:S01]  /*63c70*/  ISETP.LT.AND P5, PT, R238, c[0x0][0x178], !P0 ;  /* 0x00005e00ee007a0c */ /* 0x000fe200047a1270 */
[----:B------:R-:W-:Y:S02]  /*63c80*/  IMAD.WIDE R68, R3, 0x4, R228 ;  /* 0x0000000403447825 */ /* 0x000fe400078e02e4 */
[----:B------:R1:W-:Y:S01]  /*63c90*/  @P6 STG.E [R28.64], R36 ;  /* 0x000000241c006986 */ /* 0x0003e2000c101908 */
[----:B------:R-:W-:Y:S02]  /*63ca0*/  ISETP.LT.AND P0, PT, R239, c[0x0][0x178], !P0 ;  /* 0x00005e00ef007a0c */ /* 0x000fe40004701270 */
[----:B------:R-:W-:Y:S01]  /*63cb0*/  ISETP.LT.AND P6, PT, R203, c[0x0][0x178], !P4 ;  /* 0x00005e00cb007a0c */ /* 0x000fe200067c1270 */
[----:B-1----:R-:W-:-:S04]  /*63cc0*/  IMAD.WIDE R24, R0, 0x4, R64 ;  /* 0x0000000400187825 */ /* 0x002fc800078e0240 */
[C---:B------:R-:W-:Y:S01]  /*63cd0*/  IMAD.WIDE R28, R3.reuse, 0x4, R230 ;  /* 0x00000004031c7825 */ /* 0x040fe200078e02e6 */
[----:B------:R1:W-:Y:S01]  /*63ce0*/  @P1 STG.E [R24.64], R88 ;  /* 0x0000005818001986 */ /* 0x0003e2000c101908 */
[----:B------:R-:W-:Y:S02]  /*63cf0*/  IADD3 R0, R3, c[0x0][0x198], RZ ;  /* 0x0000660003007a10 */ /* 0x000fe40007ffe0ff */
[----:B------:R-:W-:Y:S01]  /*63d00*/  ISETP.LT.AND P1, PT, R171, c[0x0][0x178], !P4 ;  /* 0x00005e00ab007a0c */ /* 0x000fe20006721270 */
[----:B------:R1:W-:Y:S04]  /*63d10*/  @P2 STG.E [R28.64], R245 ;  /* 0x000000f51c002986 */ /* 0x0003e8000c101908 */
[----:B------:R1:W-:Y:S01]  /*63d20*/  @P3 STG.E [R68.64], R17 ;  /* 0x0000001144003986 */ /* 0x0003e2000c101908 */
[----:B------:R-:W-:Y:S01]  /*63d30*/  ISETP.LT.AND P3, PT, R238, c[0x0][0x178], !P4 ;  /* 0x00005e00ee007a0c */ /* 0x000fe20006761270 */
[----:B-1----:R-:W-:-:S04]  /*63d40*/  IMAD.WIDE R24, R3, 0x4, R64 ;  /* 0x0000000403187825 */ /* 0x002fc800078e0240 */
[----:B------:R-:W-:Y:S01]  /*63d50*/  IMAD.WIDE R28, R0, 0x4, R230 ;  /* 0x00000004001c7825 */ /* 0x000fe200078e02e6 */
[----:B------:R-:W4:Y:S03]  /*63d60*/  LDL.LU R68, [R1+0x242c] ;  /* 0x00242c0001447983 */ /* 0x000f260000300800 */
[----:B------:R-:W-:Y:S01]  /*63d70*/  IMAD.WIDE R16, R3, 0x4, R66 ;  /* 0x0000000403107825 */ /* 0x000fe200078e0242 */
[----:B------:R-:W-:-:S04]  /*63d80*/  ISETP.LT.AND P4, PT, R239, c[0x0][0x178], !P4 ;  /* 0x00005e00ef007a0c */ /* 0x000fc80006781270 */
[----:B------:R1:W-:Y:S04]  /*63d90*/  @P5 STG.E [R16.64], R37 ;  /* 0x0000002510005986 */ /* 0x0003e8000c101908 */
[----:B------:R1:W-:Y:S01]  /*63da0*/  @P0 STG.E [R24.64], R89 ;  /* 0x0000005918000986 */ /* 0x0003e2000c101908 */
[----:B------:R-:W-:-:S03]  /*63db0*/  IADD3 R3, R0, c[0x0][0x198], RZ ;  /* 0x0000660000037a10 */ /* 0x000fc60007ffe0ff */
[----:B------:R1:W-:Y:S02]  /*63dc0*/  @P6 STG.E [R28.64], R240 ;  /* 0x000000f01c006986 */ /* 0x0003e4000c101908 */
[----:B-1----:R-:W-:-:S04]  /*63dd0*/  IMAD.WIDE R16, R0, 0x4, R228 ;  /* 0x0000000400107825 */ /* 0x002fc800078e02e4 */
[----:B------:R-:W-:Y:S01]  /*63de0*/  IMAD.WIDE R24, R0, 0x4, R66 ;  /* 0x0000000400187825 */ /* 0x000fe200078e0242 */
[----:B------:R1:W-:Y:S04]  /*63df0*/  @P1 STG.E [R16.64], R4 ;  /* 0x0000000410001986 */ /* 0x0003e8000c101908 */
[----:B------:R1:W-:Y:S01]  /*63e00*/  @P3 STG.E [R24.64], R32 ;  /* 0x0000002018003986 */ /* 0x0003e2000c101908 */
[----:B------:R-:W-:-:S04]  /*63e10*/  IMAD.WIDE R28, R3, 0x4, R228 ;  /* 0x00000004031c7825 */ /* 0x000fc800078e02e4 */
[----:B-1----:R-:W-:-:S04]  /*63e20*/  IMAD.WIDE R16, R0, 0x4, R64 ;  /* 0x0000000400107825 */ /* 0x002fc800078e0240 */
[----:B------:R-:W-:Y:S01]  /*63e30*/  IMAD.WIDE R24, R3, 0x4, R230 ;  /* 0x0000000403187825 */ /* 0x000fe200078e02e6 */
[----:B------:R-:W-:Y:S01]  /*63e40*/  @P4 STG.E [R16.64], R84 ;  /* 0x0000005410004986 */ /* 0x000fe2000c101908 */
[----:B--2---:R-:W-:-:S03]  /*63e50*/  ISETP.GE.AND P2, PT, R237, c[0x0][0x17c], PT ;  /* 0x00005f00ed007a0c */ /* 0x004fc60003f46270 */
[----:B------:R-:W2:Y:S01]  /*63e60*/  LDL.LU R237, [R1+0x8] ;  /* 0x0000080001ed7983 */ /* 0x000ea20000300800 */
[----:B------:R-:W-:Y:S02]  /*63e70*/  ISETP.LT.AND P5, PT, R203, c[0x0][0x178], !P2 ;  /* 0x00005e00cb007a0c */ /* 0x000fe400057a1270 */
[----:B------:R-:W-:-:S11]  /*63e80*/  ISETP.LT.AND P6, PT, R171, c[0x0][0x178], !P2 ;  /* 0x00005e00ab007a0c */ /* 0x000fd600057c1270 */
[----:B------:R-:W-:Y:S04]  /*63e90*/  @P5 STG.E [R24.64], R241 ;  /* 0x000000f118005986 */ /* 0x000fe8000c101908 */
[----:B------:R1:W-:Y:S01]  /*63ea0*/  @P6 STG.E [R28.64], R5 ;  /* 0x000000051c006986 */ /* 0x0003e2000c101908 */
[----:B---3--:R-:W-:-:S03]  /*63eb0*/  ISETP.GE.AND P1, PT, R80, c[0x0][0x17c], PT ;  /* 0x00005f0050007a0c */ /* 0x008fc60003f26270 */
[----:B------:R-:W3:Y:S04]  /*63ec0*/  LDL.LU R80, [R1+0xc] ;  /* 0x00000c0001507983 */ /* 0x000ee80000300800 */
[----:B------:R-:W3:Y:S04]  /*63ed0*/  LDL.LU R36, [R1+0x2444] ;  /* 0x0024440001247983 */ /* 0x000ee80000300800 */
[----:B------:R-:W3:Y:S04]  /*63ee0*/  LDL.LU R32, [R1+0x2440] ;  /* 0x0024400001207983 */ /* 0x000ee80000300800 */
[----:B-1----:R-:W3:Y:S01]  /*63ef0*/  LDL.LU R29, [R1+0x2454] ;  /* 0x00245400011d7983 */ /* 0x002ee20000300800 */
[----:B------:R-:W-:-:S02]  /*63f00*/  ISETP.LT.AND P3, PT, R238, c[0x0][0x178], !P2 ;  /* 0x00005e00ee007a0c */ /* 0x000fc40005761270 */
[----:B------:R-:W-:Y:S01]  /*63f10*/  ISETP.LT.AND P2, PT, R239, c[0x0][0x178], !P2 ;  /* 0x00005e00ef007a0c */ /* 0x000fe20005741270 */
[----:B------:R-:W3:Y:S01]  /*63f20*/  LDL.LU R28, [R1+0x245c] ;  /* 0x00245c00011c7983 */ /* 0x000ee20000300800 */
[----:B----4-:R-:W-:Y:S01]  /*63f30*/  ISETP.GE.AND P0, PT, R81, c[0x0][0x17c], PT ;  /* 0x00005f0051007a0c */ /* 0x010fe20003f06270 */
[----:B------:R-:W-:-:S03]  /*63f40*/  IMAD.WIDE R4, R3, 0x4, R66 ;  /* 0x0000000403047825 */ /* 0x000fc600078e0242 */
[----:B------:R-:W-:Y:S01]  /*63f50*/  ISETP.LT.AND P4, PT, R203, c[0x0][0x178], !P0 ;  /* 0x00005e00cb007a0c */ /* 0x000fe20004781270 */
[----:B------:R-:W-:Y:S01]  /*63f60*/  IMAD.WIDE R16, R3, 0x4, R64 ;  /* 0x0000000403107825 */ /* 0x000fe200078e0240 */
[----:B------:R-:W-:Y:S02]  /*63f70*/  ISETP.LT.AND P5, PT, R171, c[0x0][0x178], !P0 ;  /* 0x00005e00ab007a0c */ /* 0x000fe400047a1270 */
[----:B------:R-:W-:Y:S01]  /*63f80*/  IADD3 R3, R3, c[0x0][0x198], RZ ;  /* 0x0000660003037a10 */ /* 0x000fe20007ffe0ff */
[----:B------:R1:W-:Y:S01]  /*63f90*/  @P3 STG.E [R4.64], R33 ;  /* 0x0000002104003986 */ /* 0x0003e2000c101908 */
[----:B------:R-:W-:Y:S02]  /*63fa0*/  ISETP.LT.AND P6, PT, R238, c[0x0][0x178], !P0 ;  /* 0x00005e00ee007a0c */ /* 0x000fe400047c1270 */
[----:B------:R-:W-:Y:S01]  /*63fb0*/  ISETP.LT.AND P0, PT, R239, c[0x0][0x178], !P0 ;  /* 0x00005e00ef007a0c */ /* 0x000fe20004701270 */
[----:B------:R4:W-:Y:S01]  /*63fc0*/  @P2 STG.E [R16.64], R85 ;  /* 0x0000005510002986 */ /* 0x0009e2000c101908 */
[----:B------:R-:W-:Y:S01]  /*63fd0*/  ISETP.LT.AND P2, PT, R203, c[0x0][0x178], !P1 ;  /* 0x00005e00cb007a0c */ /* 0x000fe20004f41270 */
[----:B------:R-:W-:-:S04]  /*63fe0*/  IMAD.WIDE R24, R3, 0x4, R66 ;  /* 0x0000000403187825 */ /* 0x000fc800078e0242 */
[----:B-1----:R-:W-:-:S04]  /*63ff0*/  IMAD.WIDE R4, R3, 0x4, R230 ;  /* 0x0000000403047825 */ /* 0x002fc800078e02e6 */
[C---:B----4-:R-:W-:Y:S01]  /*64000*/  IMAD.WIDE R16, R3.reuse, 0x4, R228 ;  /* 0x0000000403107825 */ /* 0x050fe200078e02e4 */
[----:B------:R-:W-:Y:S02]  /*64010*/  IADD3 R0, R3, c[0x0][0x198], RZ ;  /* 0x0000660003007a10 */ /* 0x000fe40007ffe0ff */
[----:B------:R-:W-:Y:S01]  /*64020*/  ISETP.GE.AND P3, PT, R68, c[0x0][0x17c], PT ;  /* 0x00005f0044007a0c */ /* 0x000fe20003f66270 */
[----:B--2---:R1:W-:Y:S01]  /*64030*/  @P4 STG.E [R4.64], R237 ;  /* 0x000000ed04004986 */ /* 0x0043e2000c101908 */
[----:B------:R-:W-:-:S03]  /*64040*/  ISETP.LT.AND P4, PT, R171, c[0x0][0x178], !P1 ;  /* 0x00005e00ab007a0c */ /* 0x000fc60004f81270 */
[----:B------:R2:W-:Y:S01]  /*64050*/  @P5 STG.E [R16.64], R234 ;  /* 0x000000ea10005986 */ /* 0x0005e2000c101908 */
[----:B------:R-:W-:Y:S02]  /*64060*/  ISETP.LT.AND P5, PT, R238, c[0x0][0x178], !P1 ;  /* 0x00005e00ee007a0c */ /* 0x000fe40004fa1270 */
[----:B------:R-:W-:Y:S01]  /*64070*/  ISETP.LT.AND P1, PT, R239, c[0x0][0x178], !P1 ;  /* 0x00005e00ef007a0c */ /* 0x000fe20004f21270 */
[----:B------:R4:W-:Y:S01]  /*64080*/  @P6 STG.E [R24.64], R30 ;  /* 0x0000001e18006986 */ /* 0x0009e2000c101908 */
[----:B-1----:R-:W-:Y:S01]  /*64090*/  IMAD.WIDE R4, R3, 0x4, R64 ;  /* 0x0000000403047825 */ /* 0x002fe200078e0240 */
[----:B------:R-:W-:-:S03]  /*640a0*/  ISETP.LT.AND P6, PT, R203, c[0x0][0x178], !P3 ;  /* 0x00005e00cb007a0c */ /* 0x000fc60005fc1270 */
[C---:B--2---:R-:W-:Y:S01]  /*640b0*/  IMAD.WIDE R16, R0.reuse, 0x4, R230 ;  /* 0x0000000400107825 */ /* 0x044fe200078e02e6 */
[----:B------:R1:W-:Y:S01]  /*640c0*/  @P0 STG.E [R4.64], R82 ;  /* 0x0000005204000986 */ /* 0x0003e2000c101908 */
[----:B------:R-:W-:Y:S02]  /*640d0*/  ISETP.LT.AND P0, PT, R171, c[0x0][0x178], !P3 ;  /* 0x00005e00ab007a0c */ /* 0x000fe40005f01270 */
[C---:B----4-:R-:W-:Y:S01]  /*640e0*/  IMAD.WIDE R24, R0.reuse, 0x4, R228 ;  /* 0x0000000400187825 */ /* 0x050fe200078e02e4 */
[----:B------:R-:W-:-:S03]  /*640f0*/  IADD3 R3, R0, c[0x0][0x198], RZ ;  /* 0x0000660000037a10 */ /* 0x000fc60007ffe0ff */
[C---:B-1----:R-:W-:Y:S01]  /*64100*/  IMAD.WIDE R4, R0.reuse, 0x4, R66 ;  /* 0x0000000400047825 */ /* 0x042fe200078e0242 */
[----:B---3--:R1:W-:Y:S04]  /*64110*/  @P2 STG.E [R16.64], R80 ;  /* 0x0000005010002986 */ /* 0x0083e8000c101908 */
[----:B------:R2:W-:Y:S04]  /*64120*/  @P4 STG.E [R24.64], R235 ;  /* 0x000000eb18004986 */ /* 0x0005e8000c101908 */
[----:B------:R3:W-:Y:S01]  /*64130*/  @P5 STG.E [R4.64], R31 ;  /* 0x0000001f04005986 */ /* 0x0007e2000c101908 */
[----:B-1----:R-:W-:-:S04]  /*64140*/  IMAD.WIDE R16, R0, 0x4, R64 ;  /* 0x0000000400107825 */ /* 0x002fc800078e0240 */
[C---:B--2---:R-:W-:Y:S01]  /*64150*/  IMAD.WIDE R24, R3.reuse, 0x4, R230 ;  /* 0x0000000403187825 */ /* 0x044fe200078e02e6 */
[----:B------:R1:W-:Y:S03]  /*64160*/  @P1 STG.E [R16.64], R83 ;  /* 0x0000005310001986 */ /* 0x0003e6000c101908 */
[----:B---3--:R-:W-:Y:S01]  /*64170*/  IMAD.WIDE R4, R3, 0x4, R228 ;  /* 0x0000000403047825 */ /* 0x008fe200078e02e4 */
[----:B------:R-:W-:Y:S04]  /*64180*/  @P6 STG.E [R24.64], R250 ;  /* 0x000000fa18006986 */ /* 0x000fe8000c101908 */
[----:B------:R2:W-:Y:S01]  /*64190*/  @P0 STG.E [R4.64], R26 ;  /* 0x0000001a04000986 */ /* 0x0005e2000c101908 */
[----:B------:R-:W-:-:S03]  /*641a0*/  ISETP.GE.AND P0, PT, R29, c[0x0][0x17c], PT ;  /* 0x00005f001d007a0c */ /* 0x000fc60003f06270 */
[----:B------:R-:W3:Y:S01]  /*641b0*/  LDL.LU R29, [R1+0x2474] ;  /* 0x00247400011d7983 */ /* 0x000ee20000300800 */
[----:B------:R-:W-:Y:S01]  /*641c0*/  ISETP.LT.AND P4, PT, R238, c[0x0][0x178], !P3 ;  /* 0x00005e00ee007a0c */ /* 0x000fe20005f81270 */
[----:B-1----:R-:W-:Y:S01]  /*641d0*/  IMAD.WIDE R16, R3, 0x4, R66 ;  /* 0x0000000403107825 */ /* 0x002fe200078e0242 */
[----:B------:R-:W-:Y:S02]  /*641e0*/  ISETP.GE.AND P2, PT, R36, c[0x0][0x17c], PT ;  /* 0x00005f0024007a0c */ /* 0x000fe40003f46270 */
[----:B------:R-:W-:Y:S02]  /*641f0*/  ISETP.LT.AND P3, PT, R239, c[0x0][0x178], !P3 ;  /* 0x00005e00ef007a0c */ /* 0x000fe40005f61270 */
[----:B------:R-:W-:Y:S02]  /*64200*/  ISETP.LT.AND P5, PT, R203, c[0x0][0x178], !P2 ;  /* 0x00005e00cb007a0c */ /* 0x000fe400057a1270 */
[----:B------:R-:W-:Y:S01]  /*64210*/  ISETP.LT.AND P6, PT, R171, c[0x0][0x178], !P2 ;  /* 0x00005e00ab007a0c */ /* 0x000fe200057c1270 */
[C---:B--2---:R-:W-:Y:S01]  /*64220*/  IMAD.WIDE R4, R3.reuse, 0x4, R64 ;  /* 0x0000000403047825 */ /* 0x044fe200078e0240 */
[----:B------:R-:W-:-:S03]  /*64230*/  IADD3 R0, R3, c[0x0][0x198], RZ ;  /* 0x0000660003007a10 */ /* 0x000fc60007ffe0ff */
[----:B------:R1:W-:Y:S01]  /*64240*/  @P4 STG.E [R16.64], R70 ;  /* 0x0000004610004986 */ /* 0x0003e2000c101908 */
[----:B------:R-:W-:Y:S01]  /*64250*/  ISETP.LT.AND P4, PT, R238, c[0x0][0x178], !P2 ;  /* 0x00005e00ee007a0c */ /* 0x000fe20005781270 */
[C---:B------:R-:W-:Y:S02]  /*64260*/  IMAD.WIDE R24, R0.reuse, 0x4, R228 ;  /* 0x0000000400187825 */ /* 0x040fe400078e02e4 */
[----:B------:R2:W-:Y:S02]  /*64270*/  @P3 STG.E [R4.64], R94 ;  /* 0x0000005e04003986 */ /* 0x0005e4000c101908 */
[----:B-1----:R-:W-:-:S04]  /*64280*/  IMAD.WIDE R16, R0, 0x4, R230 ;  /* 0x0000000400107825 */ /* 0x002fc800078e02e6 */
[----:B--2---:R-:W-:Y:S01]  /*64290*/  IMAD.WIDE R4, R0, 0x4, R66 ;  /* 0x0000000400047825 */ /* 0x004fe200078e0242 */
[----:B------:R1:W-:Y:S04]  /*642a0*/  @P5 STG.E [R16.64], R251 ;  /* 0x000000fb10005986 */ /* 0x0003e8000c101908 */
[----:B------:R2:W-:Y:S04]  /*642b0*/  @P6 STG.E [R24.64], R27 ;  /* 0x0000001b18006986 */ /* 0x0005e8000c101908 */
[----:B------:R4:W-:Y:S01]  /*642c0*/  @P4 STG.E [R4.64], R71 ;  /* 0x0000004704004986 */ /* 0x0009e2000c101908 */
[----:B------:R-:W-:-:S03]  /*642d0*/  ISETP.GE.AND P4, PT, R28, c[0x0][0x17c], PT ;  /* 0x00005f001c007a0c */ /* 0x000fc60003f86270 */
[----:B------:R-:W3:Y:S01]  /*642e0*/  LDL.LU R28, [R1+0x2470] ;  /* 0x00247000011c7983 */ /* 0x000ee20000300800 */
[----:B------:R-:W-:Y:S02]  /*642f0*/  ISETP.GE.AND P1, PT, R32, c[0x0][0x17c], PT ;  /* 0x00005f0020007a0c */ /* 0x000fe40003f26270 */
[----:B------:R-:W-:Y:S01]  /*64300*/  ISETP.LT.AND P2, PT, R239, c[0x0][0x178], !P2 ;  /* 0x00005e00ef007a0c */ /* 0x000fe20005741270 */
[C---:B-1----:R-:W-:Y:S01]  /*64310*/  IMAD.WIDE R16, R0.reuse, 0x4, R64 ;  /* 0x0000000400107825 */ /* 0x042fe200078e0240 */
[----:B------:R-:W-:Y:S01]  /*64320*/  ISETP.LT.AND P3, PT, R203, c[0x0][0x178], !P1 ;  /* 0x00005e00cb007a0c */ /* 0x000fe20004f61270 */
[----:B--2---:R-:W2:Y:S01]  /*64330*/  LDL.LU R27, [R1+0x2484] ;  /* 0x00248400011b7983 */ /* 0x004ea20000300800 */
[----:B------:R-:W-:Y:S02]  /*64340*/  IADD3 R0, R0, c[0x0][0x198], RZ ;  /* 0x0000660000007a10 */ /* 0x000fe40007ffe0ff */
[----:B------:R-:W-:Y:S01]  /*64350*/  ISETP.LT.AND P5, PT, R171, c[0x0][0x178], !P1 ;  /* 0x00005e00ab007a0c */ /* 0x000fe20004fa1270 */
[----:B------:R-:W2:Y:S01]  /*64360*/  LDL.LU R26, [R1+0x248c] ;  /* 0x00248c00011a7983 */ /* 0x000ea20000300800 */
[----:B------:R-:W-:Y:S01]  /*64370*/  ISETP.LT.AND P6, PT, R238, c[0x0][0x178], !P1 ;  /* 0x00005e00ee007a0c */ /* 0x000fe20004fc1270 */
[----:B----4-:R-:W-:Y:S01]  /*64380*/  IMAD.WIDE R4, R0, 0x4, R230 ;  /* 0x0000000400047825 */ /* 0x010fe200078e02e6 */
[----:B------:R-:W-:-:S03]  /*64390*/  ISETP.LT.AND P1, PT, R239, c[0x0][0x178], !P1 ;  /* 0x00005e00ef007a0c */ /* 0x000fc60004f21270 */
[----:B------:R1:W-:Y:S01]  /*643a0*/  @P2 STG.E [R16.64], R95 ;  /* 0x0000005f10002986 */ /* 0x0003e2000c101908 */
[----:B------:R-:W-:Y:S01]  /*643b0*/  ISETP.LT.AND P2, PT, R203, c[0x0][0x178], !P0 ;  /* 0x00005e00cb007a0c */ /* 0x000fe20004741270 */
[C---:B------:R-:W-:Y:S02]  /*643c0*/  IMAD.WIDE R24, R0.reuse, 0x4, R66 ;  /* 0x0000000400187825 */ /* 0x040fe400078e0242 */
[----:B------:R4:W-:Y:S01]  /*643d0*/  @P3 STG.E [R4.64], R246 ;  /* 0x000000f604003986 */ /* 0x0009e2000c101908 */
[----:B------:R-:W-:Y:S02]  /*643e0*/  ISETP.LT.AND P3, PT, R171, c[0x0][0x178], !P0 ;  /* 0x00005e00ab007a0c */ /* 0x000fe40004761270 */
[C---:B------:R-:W-:Y:S01]  /*643f0*/  IADD3 R3, R0.reuse, c[0x0][0x198], RZ ;  /* 0x0000660000037a10 */ /* 0x040fe20007ffe0ff */
[----:B-1----:R-:W-:-:S05]  /*64400*/  IMAD.WIDE R16, R0, 0x4, R228 ;  /* 0x0000000400107825 */ /* 0x002fca00078e02e4 */
[----:B------:R1:W-:Y:S01]  /*64410*/  @P5 STG.E [R16.64], R18 ;  /* 0x0000001210005986 */ /* 0x0003e2000c101908 */
[----:B------:R-:W-:Y:S01]  /*64420*/  ISETP.LT.AND P5, PT, R238, c[0x0][0x178], !P0 ;  /* 0x00005e00ee007a0c */ /* 0x000fe200047a1270 */
[----:B----4-:R-:W-:Y:S01]  /*64430*/  IMAD.WIDE R4, R0, 0x4, R64 ;  /* 0x0000000400047825 */ /* 0x010fe200078e0240 */
[----:B------:R-:W-:Y:S01]  /*64440*/  ISETP.LT.AND P0, PT, R239, c[0x0][0x178], !P0 ;  /* 0x00005e00ef007a0c */ /* 0x000fe20004701270 */
[----:B------:R4:W-:Y:S01]  /*64450*/  @P6 STG.E [R24.64], R38 ;  /* 0x0000002618006986 */ /* 0x0009e2000c101908 */
[----:B------:R-:W-:Y:S02]  /*64460*/  ISETP.LT.AND P6, PT, R203, c[0x0][0x178], !P4 ;  /* 0x00005e00cb007a0c */ /* 0x000fe400067c1270 */
[C---:B------:R-:W-:Y:S01]  /*64470*/  IADD3 R0, R3.reuse, c[0x0][0x198], RZ ;  /* 0x0000660003007a10 */ /* 0x040fe20007ffe0ff */
[----:B------:R4:W-:Y:S01]  /*64480*/  @P1 STG.E [R4.64], R90 ;  /* 0x0000005a04001986 */ /* 0x0009e2000c101908 */
[----:B-1----:R-:W-:-:S04]  /*64490*/  IMAD.WIDE R16, R3, 0x4, R230 ;  /* 0x0000000403107825 */ /* 0x002fc800078e02e6 */
[----:B----4-:R-:W-:Y:S01]  /*644a0*/  IMAD.WIDE R24, R3, 0x4, R228 ;  /* 0x0000000403187825 */ /* 0x010fe200078e02e4 */
[----:B------:R1:W-:Y:S01]  /*644b0*/  @P2 STG.E [R16.64], R247 ;  /* 0x000000f710002986 */ /* 0x0003e2000c101908 */
[----:B------:R-:W-:Y:S02]  /*644c0*/  ISETP.LT.AND P1, PT, R171, c[0x0][0x178], !P4 ;  /* 0x00005e00ab007a0c */ /* 0x000fe40006721270 */
[----:B------:R-:W-:Y:S01]  /*644d0*/  IMAD.WIDE R4, R3, 0x4, R66 ;  /* 0x0000000403047825 */ /* 0x000fe200078e0242 */
[----:B------:R4:W-:Y:S01]  /*644e0*/  @P3 STG.E [R24.64], R19 ;  /* 0x0000001318003986 */ /* 0x0009e2000c101908 */
[----:B------:R-:W-:Y:S02]  /*644f0*/  ISETP.LT.AND P3, PT, R238, c[0x0][0x178], !P4 ;  /* 0x00005e00ee007a0c */ /* 0x000fe40006761270 */
[----:B------:R-:W-:Y:S01]  /*64500*/  ISETP.LT.AND P4, PT, R239, c[0x0][0x178], !P4 ;  /* 0x00005e00ef007a0c */ /* 0x000fe20006781270 */
[----:B------:R4:W-:Y:S01]  /*64510*/  @P5 STG.E [R4.64], R39 ;  /* 0x0000002704005986 */ /* 0x0009e2000c101908 */
[----:B-1----:R-:W-:-:S04]  /*64520*/  IMAD.WIDE R16, R3, 0x4, R64 ;  /* 0x0000000403107825 */ /* 0x002fc800078e0240 */
[C---:B----4-:R-:W-:Y:S01]  /*64530*/  IMAD.WIDE R18, R0.reuse, 0x4, R230 ;  /* 0x0000000400127825 */ /* 0x050fe200078e02e6 */
[----:B------:R-:W4:Y:S04]  /*64540*/  LDL.LU R25, [R1+0x24a4] ;  /* 0x0024a40001197983 */ /* 0x000f280000300800 */
[----:B------:R1:W-:Y:S01]  /*64550*/  @P0 STG.E [R16.64], R91 ;  /* 0x0000005b10000986 */ /* 0x0003e2000c101908 */
[----:B------:R-:W-:-:S03]  /*64560*/  IMAD.WIDE R4, R0, 0x4, R228 ;  /* 0x0000000400047825 */ /* 0x000fc600078e02e4 */
[----:B------:R1:W-:Y:S01]  /*64570*/  @P6 STG.E [R18.64], R242 ;  /* 0x000000f212006986 */ /* 0x0003e2000c101908 */
[----:B------:R-:W-:-:S03]  /*64580*/  IADD3 R3, R0, c[0x0][0x198], RZ ;  /* 0x0000660000037a10 */ /* 0x000fc60007ffe0ff */
[----:B------:R1:W-:Y:S02]  /*64590*/  @P1 STG.E [R4.64], R6 ;  /* 0x0000000604001986 */ /* 0x0003e4000c101908 */
[----:B-1----:R-:W-:Y:S02]  /*645a0*/  IMAD.WIDE R16, R0, 0x4, R66 ;  /* 0x0000000400107825 */ /* 0x002fe400078e0242 */
[----:B------:R-:W4:Y:S04]  /*645b0*/  LDL.LU R24, [R1+0x24a0] ;  /* 0x0024a00001187983 */ /* 0x000f280000300800 */
[----:B------:R1:W-:Y:S01]  /*645c0*/  @P3 STG.E [R16.64], R34 ;  /* 0x0000002210003986 */ /* 0x0003e2000c101908 */
[----:B------:R-:W-:-:S04]  /*645d0*/  IMAD.WIDE R18, R3, 0x4, R228 ;  /* 0x0000000403127825 */ /* 0x000fc800078e02e4 */
[----:B------:R-:W-:-:S04]  /*645e0*/  IMAD.WIDE R4, R0, 0x4, R64 ;  /* 0x0000000400047825 */ /* 0x000fc800078e0240 */
[----:B-1----:R-:W-:Y:S01]  /*645f0*/  IMAD.WIDE R16, R3, 0x4, R230 ;  /* 0x0000000403107825 */ /* 0x002fe200078e02e6 */
[----:B------:R-:W-:Y:S01]  /*64600*/  @P4 STG.E [R4.64], R86 ;  /* 0x0000005604004986 */ /* 0x000fe2000c101908 */
[----:B---3--:R-:W-:-:S04]  /*64610*/  ISETP.GE.AND P2, PT, R29, c[0x0][0x17c], PT ;  /* 0x00005f001d007a0c */ /* 0x008fc80003f46270 */
[----:B------:R-:W-:Y:S02]  /*64620*/  ISETP.LT.AND P5, PT, R203, c[0x0][0x178], !P2 ;  /* 0x00005e00cb007a0c */ /* 0x000fe400057a1270 */
[----:B------:R-:W-:-:S11]  /*64630*/  ISETP.LT.AND P6, PT, R171, c[0x0][0x178], !P2 ;  /* 0x00005e00ab007a0c */ /* 0x000fd600057c1270 */
[----:B------:R-:W-:Y:S04]  /*64640*/  @P5 STG.E [R16.64], R243 ;  /* 0x000000f310005986 */ /* 0x000fe8000c101908 */
[----:B------:R1:W-:Y:S04]  /*64650*/  @P6 STG.E [R18.64], R7 ;  /* 0x0000000712006986 */ /* 0x0003e8000c101908 */
[----:B-1----:R-:W3:Y:S04]  /*64660*/  LDL.LU R18, [R1+0x24b4] ;  /* 0x0024b40001127983 */ /* 0x002ee80000300800 */
[----:B------:R-:W3:Y:S01]  /*64670*/  LDL.LU R0, [R1+0x24bc] ;  /* 0x0024bc0001007983 */ /* 0x000ee20000300800 */
[----:B------:R-:W-:-:S02]  /*64680*/  ISETP.LT.AND P3, PT, R238, c[0x0][0x178], !P2 ;  /* 0x00005e00ee007a0c */ /* 0x000fc40005761270 */
[----:B------:R-:W-:Y:S02]  /*64690*/  ISETP.LT.AND P2, PT, R239, c[0x0][0x178], !P2 ;  /* 0x00005e00ef007a0c */ /* 0x000fe40005741270 */
[----:B------:R-:W-:Y:S01]  /*646a0*/  ISETP.GE.AND P0, PT, R28, c[0x0][0x17c], PT ;  /* 0x00005f001c007a0c */ /* 0x000fe20003f06270 */
[----:B------:R-:W-:-:S03]  /*646b0*/  IMAD.WIDE R4, R3, 0x4, R66 ;  /* 0x0000000403047825 */ /* 0x000fc600078e0242 */
[----:B------:R-:W-:Y:S01]  /*646c0*/  ISETP.LT.AND P4, PT, R203, c[0x0][0x178], !P0 ;  /* 0x00005e00cb007a0c */ /* 0x000fe20004781270 */
[C---:B------:R-:W-:Y:S01]  /*646d0*/  IMAD.WIDE R6, R3.reuse, 0x4, R64 ;  /* 0x0000000403067825 */ /* 0x040fe200078e0240 */
[----:B------:R-:W-:Y:S02]  /*646e0*/  IADD3 R3, R3, c[0x0][0x198], RZ ;  /* 0x0000660003037a10 */ /* 0x000fe40007ffe0ff */
[----:B------:R-:W-:Y:S01]  /*646f0*/  ISETP.LT.AND P5, PT, R171, c[0x0][0x178], !P0 ;  /* 0x00005e00ab007a0c */ /* 0x000fe200047a1270 */
[----:B------:R1:W-:Y:S01]  /*64700*/  @P3 STG.E [R4.64], R35 ;  /* 0x0000002304003986 */ /* 0x0003e2000c101908 */
[----:B------:R-:W-:Y:S02]  /*64710*/  ISETP.LT.AND P6, PT, R238, c[0x0][0x178], !P0 ;  /* 0x00005e00ee007a0c */ /* 0x000fe400047c1270 */
[----:B--2---:R-:W-:Y:S01]  /*64720*/  ISETP.GE.AND P1, PT, R27, c[0x0][0x17c], PT ;  /* 0x00005f001b007a0c */ /* 0x004fe20003f26270 */
[----:B------:R2:W-:Y:S01]  /*64730*/  @P2 STG.E [R6.64], R87 ;  /* 0x0000005706002986 */ /* 0x0005e2000c101908 */
[----:B------:R-:W-:-:S02]  /*64740*/  ISETP.LT.AND P0, PT, R239, c[0x0][0x178], !P0 ;  /* 0x00005e00ef007a0c */ /* 0x000fc40004701270 */
[----:B------:R-:W-:Y:S01]  /*64750*/  ISETP.LT.AND P2, PT, R203, c[0x0][0x178], !P1 ;  /* 0x00005e00cb007a0c */ /* 0x000fe20004f41270 */
[C---:B-1----:R-:W-:Y:S01]  /*64760*/  IMAD.WIDE R4, R3.reuse, 0x4, R230 ;  /* 0x0000000403047825 */ /* 0x042fe200078e02e6 */
[----:B------:R-:W-:-:S04]  /*64770*/  IADD3 R19, R3, c[0x0][0x198], RZ ;  /* 0x0000660003137a10 */ /* 0x000fc80007ffe0ff */
[----:B------:R1:W-:Y:S01]  /*64780*/  @P4 STG.E [R4.64], R108 ;  /* 0x0000006c04004986 */ /* 0x0003e2000c101908 */
[----:B------:R-:W-:Y:S01]  /*64790*/  ISETP.LT.AND P4, PT, R171, c[0x0][0x178], !P1 ;  /* 0x00005e00ab007a0c */ /* 0x000fe20004f81270 */
[----:B--2---:R-:W-:-:S04]  /*647a0*/  IMAD.WIDE R6, R3, 0x4, R228 ;  /* 0x0000000403067825 */ /* 0x004fc800078e02e4 */
[C---:B------:R-:W-:Y:S01]  /*647b0*/  IMAD.WIDE R16, R3.reuse, 0x4, R66 ;  /* 0x0000000403107825 */ /* 0x040fe200078e0242 */
[----:B------:R2:W-:Y:S01]  /*647c0*/  @P5 STG.E [R6.64], R144 ;  /* 0x0000009006005986 */ /* 0x0005e2000c101908 */
[----:B------:R-:W-:Y:S02]  /*647d0*/  ISETP.LT.AND P5, PT, R238, c[0x0][0x178], !P1 ;  /* 0x00005e00ee007a0c */ /* 0x000fe40004fa1270 */
[----:B------:R-:W-:Y:S01]  /*647e0*/  ISETP.GE.AND P3, PT, R26, c[0x0][0x17c], PT ;  /* 0x00005f001a007a0c */ /* 0x000fe20003f66270 */
[----:B------:R2:W-:Y:S01]  /*647f0*/  @P6 STG.E [R16.64], R152 ;  /* 0x0000009810006986 */ /* 0x0005e2000c101908 */
[----:B-1----:R-:W-:Y:S01]  /*64800*/  IMAD.WIDE R4, R3, 0x4, R64 ;  /* 0x0000000403047825 */ /* 0x002fe200078e0240 */
[----:B------:R-:W-:-:S03]  /*64810*/  ISETP.LT.AND P1, PT, R239, c[0x0][0x178], !P1 ;  /* 0x00005e00ef007a0c */ /* 0x000fc60004f21270 */
[C---:B--2---:R-:W-:Y:S01]  /*64820*/  IMAD.WIDE R6, R19.reuse, 0x4, R230 ;  /* 0x0000000413067825 */ /* 0x044fe200078e02e6 */
[----:B------:R1:W-:Y:S03]  /*64830*/  @P0 STG.E [R4.64], R184 ;  /* 0x000000b804000986 */ /* 0x0003e6000c101908 */
[----:B------:R-:W-:Y:S01]  /*64840*/  IMAD.WIDE R16, R19, 0x4, R228 ;  /* 0x0000000413107825 */ /* 0x000fe200078e02e4 */
[----:B------:R-:W-:Y:S01]  /*64850*/  ISETP.LT.AND P6, PT, R203, c[0x0][0x178], !P3 ;  /* 0x00005e00cb007a0c */ /* 0x000fe20005fc1270 */
[----:B------:R2:W-:Y:S01]  /*64860*/  @P2 STG.E [R6.64], R109 ;  /* 0x0000006d06002986 */ /* 0x0005e2000c101908 */
[----:B------:R-:W-:-:S03]  /*64870*/  ISETP.LT.AND P0, PT, R171, c[0x0][0x178], !P3 ;  /* 0x00005e00ab007a0c */ /* 0x000fc60005f01270 */
[----:B------:R4:W-:Y:S01]  /*64880*/  @P4 STG.E [R16.64], R145 ;  /* 0x0000009110004986 */ /* 0x0009e2000c101908 */
[----:B------:R-:W-:Y:S02]  /*64890*/  ISETP.LT.AND P4, PT, R238, c[0x0][0x178], !P3 ;  /* 0x00005e00ee007a0c */ /* 0x000fe40005f81270 */
[C---:B------:R-:W-:Y:S01]  /*648a0*/  IADD3 R3, R19.reuse, c[0x0][0x198], RZ ;  /* 0x0000660013037a10 */ /* 0x040fe20007ffe0ff */
[----:B-1----:R-:W-:-:S04]  /*648b0*/  IMAD.WIDE R4, R19, 0x4, R66 ;  /* 0x0000000413047825 */ /* 0x002fc800078e0242 */
[----:B--2---:R-:W-:Y:S01]  /*648c0*/  IMAD.WIDE R6, R19, 0x4, R64 ;  /* 0x0000000413067825 */ /* 0x004fe200078e0240 */
[----:B------:R1:W-:Y:S01]  /*648d0*/  @P5 STG.E [R4.64], R153 ;  /* 0x0000009904005986 */ /* 0x0003e2000c101908 */
[----:B------:R-:W-:Y:S02]  /*648e0*/  ISETP.LT.AND P3, PT, R239, c[0x0][0x178], !P3 ;  /* 0x00005e00ef007a0c */ /* 0x000fe40005f61270 */
[----:B----4-:R-:W-:Y:S01]  /*648f0*/  IMAD.WIDE R16, R3, 0x4, R230 ;  /* 0x0000000403107825 */ /* 0x010fe200078e02e6 */
[----:B------:R2:W-:Y:S01]  /*64900*/  @P1 STG.E [R6.64], R185 ;  /* 0x000000b906001986 */ /* 0x0005e2000c101908 */
[----:B------:R-:W-:-:S03]  /*64910*/  ISETP.GE.AND P2, PT, R25, c[0x0][0x17c], PT ;  /* 0x00005f0019007a0c */ /* 0x000fc60003f46270 */
[----:B------:R-:W4:Y:S01]  /*64920*/  LDL.LU R25, [R1+0x24d4] ;  /* 0x0024d40001197983 */ /* 0x000f220000300800 */
[----:B-1----:R-:W-:-:S03]  /*64930*/  IMAD.WIDE R4, R3, 0x4, R228 ;  /* 0x0000000403047825 */ /* 0x002fc600078e02e4 */
[----:B------:R-:W-:Y:S01]  /*64940*/  @P6 STG.E [R16.64], R104 ;  /* 0x0000006810006986 */ /* 0x000fe2000c101908 */
[----:B--2---:R-:W-:Y:S01]  /*64950*/  IMAD.WIDE R6, R3, 0x4, R66 ;  /* 0x0000000403067825 */ /* 0x004fe200078e0242 */
[----:B------:R-:W-:Y:S02]  /*64960*/  ISETP.LT.AND P5, PT, R203, c[0x0][0x178], !P2 ;  /* 0x00005e00cb007a0c */ /* 0x000fe400057a1270 */
[----:B------:R1:W-:Y:S01]  /*64970*/  @P0 STG.E [R4.64], R124 ;  /* 0x0000007c04000986 */ /* 0x0003e2000c101908 */
[----:B------:R-:W-:-:S03]  /*64980*/  ISETP.LT.AND P6, PT, R171, c[0x0][0x178], !P2 ;  /* 0x00005e00ab007a0c */ /* 0x000fc600057c1270 */
[----:B------:R2:W-:Y:S01]  /*64990*/  @P4 STG.E [R6.64], R148 ;  /* 0x0000009406004986 */ /* 0x0005e2000c101908 */
[----:B------:R-:W-:Y:S02]  /*649a0*/  ISETP.LT.AND P4, PT, R238, c[0x0][0x178], !P2 ;  /* 0x00005e00ee007a0c */ /* 0x000fe40005781270 */
[C---:B------:R-:W-:Y:S01]  /*649b0*/  IADD3 R19, R3.reuse, c[0x0][0x198], RZ ;  /* 0x0000660003137a10 */ /* 0x040fe20007ffe0ff */
[----:B-1----:R-:W-:-:S04]  /*649c0*/  IMAD.WIDE R4, R3, 0x4, R64 ;  /* 0x0000000403047825 */ /* 0x002fc800078e0240 */
[C---:B--2---:R-:W-:Y:S01]  /*649d0*/  IMAD.WIDE R6, R19.reuse, 0x4, R230 ;  /* 0x0000000413067825 */ /* 0x044fe200078e02e6 */
[----:B------:R1:W-:Y:S03]  /*649e0*/  @P3 STG.E [R4.64], R180 ;  /* 0x000000b404003986 */ /* 0x0003e6000c101908 */
[----:B------:R-:W-:Y:S01]  /*649f0*/  IMAD.WIDE R16, R19, 0x4, R228 ;  /* 0x0000000413107825 */ /* 0x000fe200078e02e4 */
[----:B------:R2:W-:Y:S01]  /*64a00*/  @P5 STG.E [R6.64], R105 ;  /* 0x0000006906005986 */ /* 0x0005e2000c101908 */
[----:B------:R-:W-:-:S03]  /*64a10*/  ISETP.GE.AND P1, PT, R24, c[0x0][0x17c], PT ;  /* 0x00005f0018007a0c */ /* 0x000fc60003f26270 */
[----:B------:R-:W-:Y:S01]  /*64a20*/  @P6 STG.E [R16.64], R125 ;  /* 0x0000007d10006986 */ /* 0x000fe2000c101908 */
[----:B-1----:R-:W-:-:S03]  /*64a30*/  IMAD.WIDE R4, R19, 0x4, R66 ;  /* 0x0000000413047825 */ /* 0x002fc600078e0242 */
[----:B------:R-:W4:Y:S04]  /*64a40*/  LDL.LU R24, [R1+0x24d0] ;  /* 0x0024d00001187983 */ /* 0x000f280000300800 */
[----:B------:R1:W-:Y:S01]  /*64a50*/  @P4 STG.E [R4.64], R149 ;  /* 0x0000009504004986 */ /* 0x0003e2000c101908 */
[----:B---3--:R-:W-:-:S03]  /*64a60*/  ISETP.GE.AND P0, PT, R18, c[0x0][0x17c], PT ;  /* 0x00005f0012007a0c */ /* 0x008fc60003f06270 */
[----:B------:R-:W3:Y:S01]  /*64a70*/  LDL.LU R18, [R1+0x24e4] ;  /* 0x0024e40001127983 */ /* 0x000ee20000300800 */
[----:B------:R-:W-:-:S03]  /*64a80*/  ISETP.GE.AND P4, PT, R0, c[0x0][0x17c], PT ;  /* 0x00005f0000007a0c */ /* 0x000fc60003f86270 */
[----:B------:R-:W3:Y:S01]  /*64a90*/  LDL.LU R0, [R1+0x24e8] ;  /* 0x0024e80001007983 */ /* 0x000ee20000300800 */
[----:B------:R-:W-:Y:S02]  /*64aa0*/  ISETP.LT.AND P2, PT, R239, c[0x0][0x178], !P2 ;  /* 0x00005e00ef007a0c */ /* 0x000fe40005741270 */
[----:B------:R-:W-:Y:S01]  /*64ab0*/  ISETP.LT.AND P3, PT, R203, c[0x0][0x178], !P1 ;  /* 0x00005e00cb007a0c */ /* 0x000fe20004f61270 */
[C---:B--2---:R-:W-:Y:S01]  /*64ac0*/  IMAD.WIDE R6, R19.reuse, 0x4, R64 ;  /* 0x0000000413067825 */ /* 0x044fe200078e0240 */
[----:B------:R-:W-:Y:S01]  /*64ad0*/  IADD3 R19, R19, c[0x0][0x198], RZ ;  /* 0x0000660013137a10 */ /* 0x000fe20007ffe0ff */
[----:B------:R-:W2:Y:S01]  /*64ae0*/  LDL.LU R29, [R1+0x24e0] ;  /* 0x0024e000011d7983 */ /* 0x000ea20000300800 */
[----:B------:R-:W-:Y:S02]  /*64af0*/  ISETP.LT.AND P5, PT, R171, c[0x0][0x178], !P1 ;  /* 0x00005e00ab007a0c */ /* 0x000fe40004fa1270 */
[----:B------:R-:W-:Y:S01]  /*64b00*/  ISETP.LT.AND P6, PT, R238, c[0x0][0x178], !P1 ;  /* 0x00005e00ee007a0c */ /* 0x000fe20004fc1270 */
[----:B-1----:R-:W-:Y:S01]  /*64b10*/  IMAD.WIDE R4, R19, 0x4, R230 ;  /* 0x0000000413047825 */ /* 0x002fe200078e02e6 */
[----:B------:R-:W-:Y:S01]  /*64b20*/  ISETP.LT.AND P1, PT, R239, c[0x0][0x178], !P1 ;  /* 0x00005e00ef007a0c */ /* 0x000fe20004f21270 */
[----:B------:R-:W2:Y:S04]  /*64b30*/  LDL.LU R28, [R1+0x24dc] ;  /* 0x0024dc00011c7983 */ /* 0x000ea80000300800 */
[----:B------:R1:W-:Y:S01]  /*64b40*/  @P2 STG.E [R6.64], R181 ;  /* 0x000000b506002986 */ /* 0x0003e2000c101908 */
[----:B------:R-:W-:-:S03]  /*64b50*/  ISETP.LT.AND P2, PT, R203, c[0x0][0x178], !P0 ;  /* 0x00005e00cb007a0c */ /* 0x000fc60004741270 */
[----:B------:R1:W-:Y:S01]  /*64b60*/  @P3 STG.E [R4.64], R100 ;  /* 0x0000006404003986 */ /* 0x0003e2000c101908 */
[----:B------:R-:W-:Y:S01]  /*64b70*/  ISETP.LT.AND P3, PT, R171, c[0x0][0x178], !P0 ;  /* 0x00005e00ab007a0c */ /* 0x000fe20004761270 */
[C---:B------:R-:W-:Y:S01]  /*64b80*/  IMAD.WIDE R16, R19.reuse, 0x4, R66 ;  /* 0x0000000413107825 */ /* 0x040fe200078e0242 */
[C---:B------:R-:W-:Y:S01]  /*64b90*/  IADD3 R3, R19.reuse, c[0x0][0x198], RZ ;  /* 0x0000660013037a10 */ /* 0x040fe20007ffe0ff */
[----:B------:R-:W2:Y:S02]  /*64ba0*/  LDL.LU R26, [R1+0x24d8] ;  /* 0x0024d800011a7983 */ /* 0x000ea40000300800 */
[----:B-1----:R-:W-:-:S04]  /*64bb0*/  IMAD.WIDE R6, R19, 0x4, R228 ;  /* 0x0000000413067825 */ /* 0x002fc800078e02e4 */
[----:B------:R-:W-:Y:S01]  /*64bc0*/  IMAD.WIDE R4, R19, 0x4, R64 ;  /* 0x0000000413047825 */ /* 0x000fe200078e0240 */
[----:B------:R1:W-:Y:S01]  /*64bd0*/  @P5 STG.E [R6.64], R40 ;  /* 0x0000002806005986 */ /* 0x0003e2000c101908 */
[----:B------:R-:W-:Y:S02]  /*64be0*/  ISETP.LT.AND P5, PT, R238, c[0x0][0x178], !P0 ;  /* 0x00005e00ee007a0c */ /* 0x000fe400047a1270 */
[----:B------:R-:W-:Y:S01]  /*64bf0*/  ISETP.LT.AND P0, PT, R239, c[0x0][0x178], !P0 ;  /* 0x00005e00ef007a0c */ /* 0x000fe20004701270 */
[----:B------:R1:W-:Y:S01]  /*64c00*/  @P6 STG.E [R16.64], R72 ;  /* 0x0000004810006986 */ /* 0x0003e2000c101908 */
[----:B------:R-:W-:-:S03]  /*64c10*/  ISETP.LT.AND P6, PT, R203, c[0x0][0x178], !P4 ;  /* 0x00005e00cb007a0c */ /* 0x000fc600067c1270 */
[----:B------:R1:W-:Y:S02]  /*64c20*/  @P1 STG.E [R4.64], R176 ;  /* 0x000000b004001986 */ /* 0x0003e4000c101908 */
[----:B-1----:R-:W-:-:S04]  /*64c30*/  IMAD.WIDE R6, R3, 0x4, R230 ;  /* 0x0000000403067825 */ /* 0x002fc800078e02e6 */
[----:B------:R-:W-:Y:S01]  /*64c40*/  IMAD.WIDE R16, R3, 0x4, R228 ;  /* 0x0000000403107825 */ /* 0x000fe200078e02e4 */
[----:B------:R1:W-:Y:S01]  /*64c50*/  @P2 STG.E [R6.64], R101 ;  /* 0x0000006506002986 */ /* 0x0003e2000c101908 */
[----:B------:R-:W-:-:S03]  /*64c60*/  ISETP.LT.AND P1, PT, R171, c[0x0][0x178], !P4 ;  /* 0x00005e00ab007a0c */ /* 0x000fc60006721270 */
[----:B------:R1:W-:Y:S01]  /*64c70*/  @P3 STG.E [R16.64], R41 ;  /* 0x0000002910003986 */ /* 0x0003e2000c101908 */
[----:B------:R-:W-:Y:S01]  /*64c80*/  ISETP.LT.AND P3, PT, R238, c[0x0][0x178], !P4 ;  /* 0x00005e00ee007a0c */ /* 0x000fe20006761270 */
[C---:B------:R-:W-:Y:S01]  /*64c90*/  IMAD.WIDE R4, R3.reuse, 0x4, R66 ;  /* 0x0000000403047825 */ /* 0x040fe200078e0242 */
[----:B------:R-:W-:-:S03]  /*64ca0*/  IADD3 R19, R3, c[0x0][0x198], RZ ;  /* 0x0000660003137a10 */ /* 0x000fc60007ffe0ff */
[----:B-1----:R-:W-:Y:S01]  /*64cb0*/  IMAD.WIDE R6, R3, 0x4, R64 ;  /* 0x0000000403067825 */ /* 0x002fe200078e0240 */
[----:B------:R1:W-:Y:S01]  /*64cc0*/  @P5 STG.E [R4.64], R73 ;  /* 0x0000004904005986 */ /* 0x0003e2000c101908 */
[----:B------:R-:W-:Y:S02]  /*64cd0*/  ISETP.LT.AND P4, PT, R239, c[0x0][0x178], !P4 ;  /* 0x00005e00ef007a0c */ /* 0x000fe40006781270 */
[C---:B------:R-:W-:Y:S01]  /*64ce0*/  IMAD.WIDE R16, R19.reuse, 0x4, R230 ;  /* 0x0000000413107825 */ /* 0x040fe200078e02e6 */
[----:B------:R4:W-:Y:S04]  /*64cf0*/  @P0 STG.E [R6.64], R177 ;  /* 0x000000b106000986 */ /* 0x0009e8000c101908 */
[----:B------:R-:W-:Y:S01]  /*64d00*/  @P6 STG.E [R16.64], R96 ;  /* 0x0000006010006986 */ /* 0x000fe2000c101908 */
[----:B-1----:R-:W-:Y:S01]  /*64d10*/  IMAD.WIDE R4, R19, 0x4, R228 ;  /* 0x0000000413047825 */ /* 0x002fe200078e02e4 */
[----:B----4-:R-:W-:-:S03]  /*64d20*/  ISETP.GE.AND P2, PT, R25, c[0x0][0x17c], PT ;  /* 0x00005f0019007a0c */ /* 0x010fc60003f46270 */
        /* <DEDUP_REMOVED lines=8> */
[C---:B----4-:R-:W-:Y:S01]  /*64db0*/  IMAD.WIDE R6, R3.reuse, 0x4, R230 ;  /* 0x0000000403067825 */ /* 0x050fe200078e02e6 */
[----:B------:R1:W-:Y:S03]  /*64dc0*/  @P4 STG.E [R4.64], R156 ;  /* 0x0000009c04004986 */ /* 0x0003e6000c101908 */
[C---:B------:R-:W-:Y:S01]  /*64dd0*/  IMAD.WIDE R16, R3.reuse, 0x4, R228 ;  /* 0x0000000403107825 */ /* 0x040fe200078e02e4 */
[----:B------:R4:W-:Y:S04]  /*64de0*/  @P5 STG.E [R6.64], R97 ;  /* 0x0000006106005986 */ /* 0x0009e8000c101908 */
[----:B------:R2:W-:Y:S01]  /*64df0*/  @P6 STG.E [R16.64], R21 ;  /* 0x0000001510006986 */ /* 0x0005e2000c101908 */
[----:B-1----:R-:W-:-:S05]  /*64e00*/  IMAD.WIDE R4, R3, 0x4, R66 ;  /* 0x0000000403047825 */ /* 0x002fca00078e0242 */
[----:B------:R-:W-:Y:S01]  /*64e10*/  @P3 STG.E [R4.64], R57 ;  /* 0x0000003904003986 */ /* 0x000fe2000c101908 */
[----:B---3--:R-:W-:-:S03]  /*64e20*/  ISETP.GE.AND P3, PT, R0, c[0x0][0x17c], PT ;  /* 0x00005f0000007a0c */ /* 0x008fc60003f66270 */
[----:B------:R-:W3:Y:S01]  /*64e30*/  LDL.LU R0, [R1+0x24cc] ;  /* 0x0024cc0001007983 */ /* 0x000ee20000300800 */
[----:B------:R-:W-:Y:S02]  /*64e40*/  ISETP.GE.AND P0, PT, R24, c[0x0][0x17c], PT ;  /* 0x00005f0018007a0c */ /* 0x000fe40003f06270 */
[----:B------:R-:W-:Y:S02]  /*64e50*/  ISETP.LT.AND P2, PT, R239, c[0x0][0x178], !P2 ;  /* 0x00005e00ef007a0c */ /* 0x000fe40005741270 */
[----:B------:R-:W-:Y:S01]  /*64e60*/  ISETP.LT.AND P4, PT, R203, c[0x0][0x178], !P0 ;  /* 0x00005e00cb007a0c */ /* 0x000fe20004781270 */
[C---:B----4-:R-:W-:Y:S01]  /*64e70*/  IMAD.WIDE R6, R3.reuse, 0x4, R64 ;  /* 0x0000000403067825 */ /* 0x050fe200078e0240 */
[----:B------:R-:W-:Y:S02]  /*64e80*/  IADD3 R3, R3, c[0x0][0x198], RZ ;  /* 0x0000660003037a10 */ /* 0x000fe40007ffe0ff */
[----:B------:R-:W-:-:S03]  /*64e90*/  ISETP.GE.AND P1, PT, R18, c[0x0][0x17c], PT ;  /* 0x00005f0012007a0c */ /* 0x000fc60003f26270 */
[----:B------:R-:W-:Y:S01]  /*64ea0*/  IMAD.WIDE R24, R3, 0x4, R230 ;  /* 0x0000000403187825 */ /* 0x000fe200078e02e6 */
[----:B------:R-:W-:Y:S02]  /*64eb0*/  ISETP.LT.AND P5, PT, R171, c[0x0][0x178], !P0 ;  /* 0x00005e00ab007a0c */ /* 0x000fe400047a1270 */
[----:B------:R-:W-:Y:S01]  /*64ec0*/  ISETP.LT.AND P6, PT, R238, c[0x0][0x178], !P0 ;  /* 0x00005e00ee007a0c */ /* 0x000fe200047c1270 */
[----:B------:R1:W-:Y:S01]  /*64ed0*/  @P2 STG.E [R6.64], R157 ;  /* 0x0000009d06002986 */ /* 0x0003e2000c101908 */
[----:B------:R-:W-:Y:S02]  /*64ee0*/  ISETP.LT.AND P0, PT, R239, c[0x0][0x178], !P0 ;  /* 0x00005e00ef007a0c */ /* 0x000fe40004701270 */
[----:B------:R-:W-:Y:S01]  /*64ef0*/  ISETP.LT.AND P2, PT, R203, c[0x0][0x178], !P1 ;  /* 0x00005e00cb007a0c */ /* 0x000fe20004f41270 */
[----:B------:R-:W-:Y:S01]  /*64f00*/  @P4 STG.E [R24.64], R110 ;  /* 0x0000006e18004986 */ /* 0x000fe2000c101908 */
[----:B------:R-:W-:Y:S02]  /*64f10*/  ISETP.LT.AND P4, PT, R171, c[0x0][0x178], !P1 ;  /* 0x00005e00ab007a0c */ /* 0x000fe40004f81270 */
[C---:B------:R-:W-:Y:S01]  /*64f20*/  IADD3 R27, R3.reuse, c[0x0][0x198], RZ ;  /* 0x00006600031b7a10 */ /* 0x040fe20007ffe0ff */
[----:B------:R-:W-:-:S04]  /*64f30*/  IMAD.WIDE R18, R3, 0x4, R228 ;  /* 0x0000000403127825 */ /* 0x000fc800078e02e4 */
[C---:B--2---:R-:W-:Y:S01]  /*64f40*/  IMAD.WIDE R16, R3.reuse, 0x4, R66 ;  /* 0x0000000403107825 */ /* 0x044fe200078e0242 */
[----:B------:R-:W-:Y:S03]  /*64f50*/  @P5 STG.E [R18.64], R146 ;  /* 0x0000009212005986 */ /* 0x000fe6000c101908 */
[----:B-1----:R-:W-:Y:S01]  /*64f60*/  IMAD.WIDE R6, R3, 0x4, R64 ;  /* 0x0000000403067825 */ /* 0x002fe200078e0240 */
[----:B------:R1:W-:Y:S03]  /*64f70*/  @P6 STG.E [R16.64], R154 ;  /* 0x0000009a10006986 */ /* 0x0003e6000c101908 */
[----:B------:R-:W-:Y:S01]  /*64f80*/  IMAD.WIDE R20, R27, 0x4, R230 ;  /* 0x000000041b147825 */ /* 0x000fe200078e02e6 */
[----:B------:R-:W-:-:S03]  /*64f90*/  ISETP.LT.AND P5, PT, R238, c[0x0][0x178], !P1 ;  /* 0x00005e00ee007a0c */ /* 0x000fc60004fa1270 */
[----:B------:R-:W-:Y:S01]  /*64fa0*/  IMAD.WIDE R4, R27, 0x4, R228 ;  /* 0x000000041b047825 */ /* 0x000fe200078e02e4 */
[----:B------:R-:W-:Y:S01]  /*64fb0*/  ISETP.LT.AND P1, PT, R239, c[0x0][0x178], !P1 ;  /* 0x00005e00ef007a0c */ /* 0x000fe20004f21270 */
[----:B------:R-:W-:Y:S01]  /*64fc0*/  @P0 STG.E [R6.64], R186 ;  /* 0x000000ba06000986 */ /* 0x000fe2000c101908 */
[----:B------:R-:W-:Y:S02]  /*64fd0*/  ISETP.LT.AND P6, PT, R203, c[0x0][0x178], !P3 ;  /* 0x00005e00cb007a0c */ /* 0x000fe40005fc1270 */
[----:B------:R-:W-:Y:S01]  /*64fe0*/  ISETP.LT.AND P0, PT, R171, c[0x0][0x178], !P3 ;  /* 0x00005e00ab007a0c */ /* 0x000fe20005f01270 */
[----:B------:R-:W-:Y:S01]  /*64ff0*/  @P2 STG.E [R20.64], R111 ;  /* 0x0000006f14002986 */ /* 0x000fe2000c101908 */
[----:B------:R-:W-:-:S03]  /*65000*/  IADD3 R3, R27, c[0x0][0x198], RZ ;  /* 0x000066001b037a10 */ /* 0x000fc60007ffe0ff */
[----:B------:R2:W-:Y:S01]  /*65010*/  @P4 STG.E [R4.64], R147 ;  /* 0x0000009304004986 */ /* 0x0005e2000c101908 */
[----:B------:R-:W-:Y:S01]  /*65020*/  ISETP.LT.AND P4, PT, R238, c[0x0][0x178], !P3 ;  /* 0x00005e00ee007a0c */ /* 0x000fe20005f81270 */
[----:B-1----:R-:W-:Y:S01]  /*65030*/  IMAD.WIDE R16, R27, 0x4, R66 ;  /* 0x000000041b107825 */ /* 0x002fe200078e0242 */
[----:B------:R-:W-:Y:S02]  /*65040*/  ISETP.GE.AND P2, PT, R29, c[0x0][0x17c], PT ;  /* 0x00005f001d007a0c */ /* 0x000fe40003f46270 */
[----:B------:R-:W4:Y:S01]  /*65050*/  LDL.LU R29, [R1+0x24c8] ;  /* 0x0024c800011d7983 */ /* 0x000f220000300800 */
[----:B------:R-:W-:-:S04]  /*65060*/  IMAD.WIDE R18, R27, 0x4, R64 ;  /* 0x000000041b127825 */ /* 0x000fc800078e0240 */
[C---:B------:R-:W-:Y:S01]  /*65070*/  IMAD.WIDE R24, R3.reuse, 0x4, R230 ;  /* 0x0000000403187825 */ /* 0x040fe200078e02e6 */
[----:B------:R1:W-:Y:S03]  /*65080*/  @P5 STG.E [R16.64], R155 ;  /* 0x0000009b10005986 */ /* 0x0003e6000c101908 */
[C---:B--2---:R-:W-:Y:S01]  /*65090*/  IMAD.WIDE R4, R3.reuse, 0x4, R228 ;  /* 0x0000000403047825 */ /* 0x044fe200078e02e4 */
[----:B------:R2:W-:Y:S03]  /*650a0*/  @P1 STG.E [R18.64], R187 ;  /* 0x000000bb12001986 */ /* 0x0005e6000c101908 */
[----:B------:R-:W-:Y:S01]  /*650b0*/  IMAD.WIDE R6, R3, 0x4, R66 ;  /* 0x0000000403067825 */ /* 0x000fe200078e0242 */
[----:B------:R-:W-:Y:S01]  /*650c0*/  @P6 STG.E [R24.64], R106 ;  /* 0x0000006a18006986 */ /* 0x000fe2000c101908 */
[----:B------:R-:W-:-:S02]  /*650d0*/  ISETP.LT.AND P3, PT, R239, c[0x0][0x178], !P3 ;  /* 0x00005e00ef007a0c */ /* 0x000fc40005f61270 */
[----:B------:R-:W-:Y:S01]  /*650e0*/  ISETP.LT.AND P5, PT, R203, c[0x0][0x178], !P2 ;  /* 0x00005e00cb007a0c */ /* 0x000fe200057a1270 */
        /* <DEDUP_REMOVED lines=8> */
[C---:B------:R-:W-:Y:S01]  /*65170*/  IMAD.WIDE R20, R27.reuse, 0x4, R228 ;  /* 0x000000041b147825 */ /* 0x040fe200078e02e4 */
[----:B------:R2:W-:Y:S03]  /*65180*/  @P5 STG.E [R18.64], R107 ;  /* 0x0000006b12005986 */ /* 0x0005e6000c101908 */
[----:B------:R-:W-:Y:S01]  /*65190*/  IMAD.WIDE R4, R27, 0x4, R66 ;  /* 0x000000041b047825 */ /* 0x000fe200078e0242 */
[----:B------:R-:W-:Y:S01]  /*651a0*/  ISETP.GE.AND P1, PT, R28, c[0x0][0x17c], PT ;  /* 0x00005f001c007a0c */ /* 0x000fe20003f26270 */
[----:B------:R1:W-:Y:S01]  /*651b0*/  @P6 STG.E [R20.64], R127 ;  /* 0x0000007f14006986 */ /* 0x0003e2000c101908 */
[----:B------:R-:W-:-:S03]  /*651c0*/  ISETP.GE.AND P0, PT, R26, c[0x0][0x17c], PT ;  /* 0x00005f001a007a0c */ /* 0x000fc60003f06270 */
[----:B------:R1:W-:Y:S04]  /*651d0*/  @P4 STG.E [R4.64], R151 ;  /* 0x0000009704004986 */ /* 0x0003e8000c101908 */
[----:B------:R-:W4:Y:S04]  /*651e0*/  LDL.LU R28, [R1+0x24c4] ;  /* 0x0024c400011c7983 */ /* 0x000f280000300800 */
[----:B------:R-:W4:Y:S01]  /*651f0*/  LDL.LU R26, [R1+0x24c0] ;  /* 0x0024c000011a7983 */ /* 0x000f220000300800 */
[----:B---3--:R-:W-:-:S03]  /*65200*/  ISETP.GE.AND P4, PT, R0, c[0x0][0x17c], PT ;  /* 0x00005f0000007a0c */ /* 0x008fc60003f86270 */
[----:B------:R-:W3:Y:S01]  /*65210*/  LDL.LU R0, [R1+0x24b8] ;  /* 0x0024b80001007983 */ /* 0x000ee20000300800 */
[----:B------:R-:W-:Y:S01]  /*65220*/  ISETP.LT.AND P2, PT, R239, c[0x0][0x178], !P2 ;  /* 0x00005e00ef007a0c */ /* 0x000fe20005741270 */
[----:B------:R-:W-:Y:S01]  /*65230*/  IMAD.WIDE R6, R27, 0x4, R64 ;  /* 0x000000041b067825 */ /* 0x000fe200078e0240 */
[----:B------:R-:W-:Y:S02]  /*65240*/  ISETP.LT.AND P3, PT, R203, c[0x0][0x178], !P1 ;  /* 0x00005e00cb007a0c */ /* 0x000fe40004f61270 */
[----:B------:R-:W-:Y:S02]  /*65250*/  ISETP.LT.AND P5, PT, R171, c[0x0][0x178], !P1 ;  /* 0x00005e00ab007a0c */ /* 0x000fe40004fa1270 */
[----:B------:R-:W-:Y:S02]  /*65260*/  IADD3 R27, R27, c[0x0][0x198], RZ ;  /* 0x000066001b1b7a10 */ /* 0x000fe40007ffe0ff */
[----:B------:R-:W-:Y:S02]  /*65270*/  ISETP.LT.AND P6, PT, R238, c[0x0][0x178], !P1 ;  /* 0x00005e00ee007a0c */ /* 0x000fe40004fc1270 */
[----:B------:R-:W-:-:S03]  /*65280*/  ISETP.LT.AND P1, PT, R239, c[0x0][0x178], !P1 ;  /* 0x00005e00ef007a0c */ /* 0x000fc60004f21270 */
[----:B------:R2:W-:Y:S01]  /*65290*/  @P2 STG.E [R6.64], R183 ;  /* 0x000000b706002986 */ /* 0x0005e2000c101908 */
[----:B------:R-:W-:Y:S01]  /*652a0*/  ISETP.LT.AND P2, PT, R203, c[0x0][0x178], !P0 ;  /* 0x00005e00cb007a0c */ /* 0x000fe20004741270 */
[C---:B-1----:R-:W-:Y:S01]  /*652b0*/  IMAD.WIDE R16, R27.reuse, 0x4, R230 ;  /* 0x000000041b107825 */ /* 0x042fe200078e02e6 */
[----:B------:R-:W-:-:S03]  /*652c0*/  IADD3 R3, R27, c[0x0][0x198], RZ ;  /* 0x000066001b037a10 */ /* 0x000fc60007ffe0ff */
[----:B--2---:R-:W-:Y:S01]  /*652d0*/  IMAD.WIDE R18, R27, 0x4, R228 ;  /* 0x000000041b127825 */ /* 0x004fe200078e02e4 */
[----:B------:R1:W-:Y:S01]  /*652e0*/  @P3 STG.E [R16.64], R102 ;  /* 0x0000006610003986 */ /* 0x0003e2000c101908 */
[----:B------:R-:W-:Y:S02]  /*652f0*/  ISETP.LT.AND P3, PT, R171, c[0x0][0x178], !P0 ;  /* 0x00005e00ab007a0c */ /* 0x000fe40004761270 */
[C---:B------:R-:W-:Y:S01]  /*65300*/  IMAD.WIDE R20, R27.reuse, 0x4, R66 ;  /* 0x000000041b147825 */ /* 0x040fe200078e0242 */
[----:B------:R2:W-:Y:S03]  /*65310*/  @P5 STG.E [R18.64], R42 ;  /* 0x0000002a12005986 */ /* 0x0005e6000c101908 */
[----:B------:R-:W-:Y:S01]  /*65320*/  IMAD.WIDE R4, R27, 0x4, R64 ;  /* 0x000000041b047825 */ /* 0x000fe200078e0240 */
[----:B------:R-:W-:-:S03]  /*65330*/  ISETP.LT.AND P5, PT, R238, c[0x0][0x178], !P0 ;  /* 0x00005e00ee007a0c */ /* 0x000fc600047a1270 */
[----:B------:R-:W-:Y:S01]  /*65340*/  IMAD.WIDE R6, R3, 0x4, R230 ;  /* 0x0000000403067825 */ /* 0x000fe200078e02e6 */
[----:B------:R1:W-:Y:S01]  /*65350*/  @P6 STG.E [R20.64], R74 ;  /* 0x0000004a14006986 */ /* 0x0003e2000c101908 */
[----:B------:R-:W-:Y:S02]  /*65360*/  ISETP.LT.AND P0, PT, R239, c[0x0][0x178], !P0 ;  /* 0x00005e00ef007a0c */ /* 0x000fe40004701270 */
[----:B------:R-:W-:Y:S01]  /*65370*/  ISETP.LT.AND P6, PT, R203, c[0x0][0x178], !P4 ;  /* 0x00005e00cb007a0c */ /* 0x000fe200067c1270 */
[----:B------:R2:W-:Y:S01]  /*65380*/  @P1 STG.E [R4.64], R178 ;  /* 0x000000b204001986 */ /* 0x0005e2000c101908 */
[----:B------:R-:W-:-:S03]  /*65390*/  ISETP.LT.AND P1, PT, R171, c[0x0][0x178], !P4 ;  /* 0x00005e00ab007a0c */ /* 0x000fc60006721270 */
[----:B------:R4:W-:Y:S01]  /*653a0*/  @P2 STG.E [R6.64], R103 ;  /* 0x0000006706002986 */ /* 0x0009e2000c101908 */
[----:B------:R-:W-:Y:S01]  /*653b0*/  ISETP.LT.AND P2, PT, R238, c[0x0][0x178], !P4 ;  /* 0x00005e00ee007a0c */ /* 0x000fe20006741270 */
[C---:B------:R-:W-:Y:S01]  /*653c0*/  IMAD.WIDE R24, R3.reuse, 0x4, R228 ;  /* 0x0000000403187825 */ /* 0x040fe200078e02e4 */
[----:B------:R-:W-:-:S03]  /*653d0*/  IADD3 R27, R3, c[0x0][0x198], RZ ;  /* 0x00006600031b7a10 */ /* 0x000fc60007ffe0ff */
[C---:B-1----:R-:W-:Y:S01]  /*653e0*/  IMAD.WIDE R16, R3.reuse, 0x4, R66 ;  /* 0x0000000403107825 */ /* 0x042fe200078e0242 */
[----:B------:R-:W-:Y:S03]  /*653f0*/  @P3 STG.E [R24.64], R43 ;  /* 0x0000002b18003986 */ /* 0x000fe6000c101908 */
[----:B--2---:R-:W-:Y:S01]  /*65400*/  IMAD.WIDE R18, R3, 0x4, R64 ;  /* 0x0000000403127825 */ /* 0x004fe200078e0240 */
[----:B------:R1:W-:Y:S01]  /*65410*/  @P5 STG.E [R16.64], R75 ;  /* 0x0000004b10005986 */ /* 0x0003e2000c101908 */
[----:B----4-:R-:W-:Y:S02]  /*65420*/  ISETP.GE.AND P3, PT, R29, c[0x0][0x17c], PT ;  /* 0x00005f001d007a0c */ /* 0x010fe40003f66270 */
[C---:B------:R-:W-:Y:S01]  /*65430*/  IMAD.WIDE R20, R27.reuse, 0x4, R230 ;  /* 0x000000041b147825 */ /* 0x040fe200078e02e6 */
[----:B------:R2:W-:Y:S03]  /*65440*/  @P0 STG.E [R18.64], R179 ;  /* 0x000000b312000986 */ /* 0x0005e6000c101908 */
[C---:B------:R-:W-:Y:S01]  /*65450*/  IMAD.WIDE R4, R27.reuse, 0x4, R228 ;  /* 0x000000041b047825 */ /* 0x040fe200078e02e4 */
[----:B------:R4:W-:Y:S03]  /*65460*/  @P6 STG.E [R20.64], R98 ;  /* 0x0000006214006986 */ /* 0x0009e6000c101908 */
[----:B------:R-:W-:Y:S01]  /*65470*/  IMAD.WIDE R6, R27, 0x4, R66 ;  /* 0x000000041b067825 */ /* 0x000fe200078e0242 */
[----:B------:R-:W-:Y:S01]  /*65480*/  ISETP.LT.AND P4, PT, R239, c[0x0][0x178], !P4 ;  /* 0x00005e00ef007a0c */ /* 0x000fe20006781270 */
[----:B------:R2:W-:Y:S01]  /*65490*/  @P1 STG.E [R4.64], R22 ;  /* 0x0000001604001986 */ /* 0x0005e2000c101908 */
[----:B------:R-:W-:-:S02]  /*654a0*/  ISETP.LT.AND P5, PT, R203, c[0x0][0x178], !P3 ;  /* 0x00005e00cb007a0c */ /* 0x000fc40005fa1270 */
[----:B------:R-:W-:Y:S01]  /*654b0*/  ISETP.LT.AND P6, PT, R171, c[0x0][0x178], !P3 ;  /* 0x00005e00ab007a0c */ /* 0x000fe20005fc1270 */
[----:B------:R3:W-:Y:S01]  /*654c0*/  @P2 STG.E [R6.64], R58 ;  /* 0x0000003a06002986 */ /* 0x0007e2000c101908 */
[----:B------:R-:W-:Y:S02]  /*654d0*/  ISETP.LT.AND P2, PT, R238, c[0x0][0x178], !P3 ;  /* 0x00005e00ee007a0c */ /* 0x000fe40005f41270 */
[C---:B------:R-:W-:Y:S01]  /*654e0*/  IADD3 R3, R27.reuse, c[0x0][0x198], RZ ;  /* 0x000066001b037a10 */ /* 0x040fe20007ffe0ff */
[----:B-1----:R-:W-:Y:S02]  /*654f0*/  IMAD.WIDE R16, R27, 0x4, R64 ;  /* 0x000000041b107825 */ /* 0x002fe400078e0240 */
[----:B------:R-:W3:Y:S02]  /*65500*/  LDL.LU R27, [R1+0x24b0] ;  /* 0x0024b000011b7983 */ /* 0x000ee40000300800 */
[----:B--2---:R-:W-:-:S04]  /*65510*/  IMAD.WIDE R18, R3, 0x4, R230 ;  /* 0x0000000403127825 */ /* 0x004fc800078e02e6 */
[C---:B----4-:R-:W-:Y:S01]  /*65520*/  IMAD.WIDE R20, R3.reuse, 0x4, R228 ;  /* 0x0000000403147825 */ /* 0x050fe200078e02e4 */
[----:B------:R1:W-:Y:S03]  /*65530*/  @P4 STG.E [R16.64], R158 ;  /* 0x0000009e10004986 */ /* 0x0003e6000c101908 */
[----:B------:R-:W-:Y:S01]  /*65540*/  IMAD.WIDE R4, R3, 0x4, R66 ;  /* 0x0000000403047825 */ /* 0x000fe200078e0242 */
[----:B------:R2:W-:Y:S04]  /*65550*/  @P5 STG.E [R18.64], R99 ;  /* 0x0000006312005986 */ /* 0x0005e8000c101908 */
[----:B------:R4:W-:Y:S04]  /*65560*/  @P6 STG.E [R20.64], R23 ;  /* 0x0000001714006986 */ /* 0x0009e8000c101908 */
[----:B------:R1:W-:Y:S01]  /*65570*/  @P2 STG.E [R4.64], R59 ;  /* 0x0000003b04002986 */ /* 0x0003e2000c101908 */
[----:B------:R-:W-:-:S03]  /*65580*/  ISETP.GE.AND P1, PT, R26, c[0x0][0x17c], PT ;  /* 0x00005f001a007a0c */ /* 0x000fc60003f26270 */
[----:B------:R-:W3:Y:S02]  /*65590*/  LDL.LU R26, [R1+0x24ac] ;  /* 0x0024ac00011a7983 */ /* 0x000ee40000300800 */
[----:B---3--:R-:W-:Y:S02]  /*655a0*/  ISETP.GE.AND P2, PT, R0, c[0x0][0x17c], PT ;  /* 0x00005f0000007a0c */ /* 0x008fe40003f46270 */
[----:B------:R-:W3:Y:S01]  /*655b0*/  LDL.LU R0, [R1+0x24a8] ;  /* 0x0024a80001007983 */ /* 0x000ee20000300800 */
[----:B------:R-:W-:Y:S02]  /*655c0*/  ISETP.GE.AND P0, PT, R28, c[0x0][0x17c], PT ;  /* 0x00005f001c007a0c */ /* 0x000fe40003f06270 */
[----:B------:R-:W-:Y:S01]  /*655d0*/  ISETP.LT.AND P3, PT, R239, c[0x0][0x178], !P3 ;  /* 0x00005e00ef007a0c */ /* 0x000fe20005f61270 */
[----:B------:R-:W-:Y:S01]  /*655e0*/  IMAD.WIDE R6, R3, 0x4, R64 ;  /* 0x0000000403067825 */ /* 0x000fe200078e0240 */
[----:B------:R-:W-:Y:S01]  /*655f0*/  ISETP.LT.AND P4, PT, R203, c[0x0][0x178], !P0 ;  /* 0x00005e00cb007a0c */ /* 0x000fe20004781270 */
[----:B------:R-:W3:Y:S01]  /*65600*/  LDL.LU R24, [R1+0x249c] ;  /* 0x00249c0001187983 */ /* 0x000ee20000300800 */
[----:B------:R-:W-:-:S02]  /*65610*/  IADD3 R3, R3, c[0x0][0x198], RZ ;  /* 0x0000660003037a10 */ /* 0x000fc40007ffe0ff */
[----:B------:R-:W-:-:S03]  /*65620*/  ISETP.LT.AND P5, PT, R171, c[0x0][0x178], !P0 ;  /* 0x00005e00ab007a0c */ /* 0x000fc600047a1270 */
[----:B-1----:R-:W-:Y:S01]  /*65630*/  IMAD.WIDE R16, R3, 0x4, R230 ;  /* 0x0000000403107825 */ /* 0x002fe200078e02e6 */
[----:B------:R-:W-:Y:S02]  /*65640*/  ISETP.LT.AND P6, PT, R238, c[0x0][0x178], !P0 ;  /* 0x00005e00ee007a0c */ /* 0x000fe400047c1270 */
[----:B------:R-:W-:Y:S01]  /*65650*/  ISETP.LT.AND P0, PT, R239, c[0x0][0x178], !P0 ;  /* 0x00005e00ef007a0c */ /* 0x000fe20004701270 */
[----:B------:R1:W-:Y:S01]  /*65660*/  @P3 STG.E [R6.64], R159 ;  /* 0x0000009f06003986 */ /* 0x0003e2000c101908 */
[----:B------:R-:W-:-:S03]  /*65670*/  ISETP.LT.AND P3, PT, R203, c[0x0][0x178], !P1 ;  /* 0x00005e00cb007a0c */ /* 0x000fc60004f61270 */
[----:B------:R1:W-:Y:S01]  /*65680*/  @P4 STG.E [R16.64], R164 ;  /* 0x000000a410004986 */ /* 0x0003e2000c101908 */
[----:B------:R-:W-:Y:S02]  /*65690*/  ISETP.LT.AND P4, PT, R171, c[0x0][0x178], !P1 ;  /* 0x00005e00ab007a0c */ /* 0x000fe40004f81270 */
[C---:B------:R-:W-:Y:S01]  /*656a0*/  IADD3 R25, R3.reuse, c[0x0][0x198], RZ ;  /* 0x0000660003197a10 */ /* 0x040fe20007ffe0ff */
[----:B--2---:R-:W-:-:S04]  /*656b0*/  IMAD.WIDE R18, R3, 0x4, R228 ;  /* 0x0000000403127825 */ /* 0x004fc800078e02e4 */
[C---:B----4-:R-:W-:Y:S01]  /*656c0*/  IMAD.WIDE R20, R3.reuse, 0x4, R66 ;  /* 0x0000000403147825 */ /* 0x050fe200078e0242 */
[----:B------:R2:W-:Y:S03]  /*656d0*/  @P5 STG.E [R18.64], R192 ;  /* 0x000000c012005986 */ /* 0x0005e6000c101908 */
[----:B------:R-:W-:Y:S01]  /*656e0*/  IMAD.WIDE R4, R3, 0x4, R64 ;  /* 0x0000000403047825 */ /* 0x000fe200078e0240 */
[----:B------:R4:W-:Y:S03]  /*656f0*/  @P6 STG.E [R20.64], R196 ;  /* 0x000000c414006986 */ /* 0x0009e6000c101908 */
[----:B-1----:R-:W-:Y:S01]  /*65700*/  IMAD.WIDE R6, R25, 0x4, R230 ;  /* 0x0000000419067825 */ /* 0x002fe200078e02e6 */
[----:B------:R-:W-:-:S03]  /*65710*/  ISETP.LT.AND P5, PT, R238, c[0x0][0x178], !P1 ;  /* 0x00005e00ee007a0c */ /* 0x000fc60004fa1270 */
[----:B------:R-:W-:Y:S01]  /*65720*/  IMAD.WIDE R22, R25, 0x4, R228 ;  /* 0x0000000419167825 */ /* 0x000fe200078e02e4 */
[----:B------:R-:W-:Y:S01]  /*65730*/  ISETP.LT.AND P1, PT, R239, c[0x0][0x178], !P1 ;  /* 0x00005e00ef007a0c */ /* 0x000fe20004f21270 */
[----:B------:R1:W-:Y:S01]  /*65740*/  @P0 STG.E [R4.64], R220 ;  /* 0x000000dc04000986 */ /* 0x0003e2000c101908 */
[----:B------:R-:W-:-:S03]  /*65750*/  ISETP.LT.AND P6, PT, R203, c[0x0][0x178], !P2 ;  /* 0x00005e00cb007a0c */ /* 0x000fc600057c1270 */
[----:B------:R1:W-:Y:S01]  /*65760*/  @P3 STG.E [R6.64], R165 ;  /* 0x000000a506003986 */ /* 0x0003e2000c101908 */
[----:B------:R-:W-:-:S03]  /*65770*/  ISETP.LT.AND P3, PT, R171, c[0x0][0x178], !P2 ;  /* 0x00005e00ab007a0c */ /* 0x000fc60005761270 */
[----:B------:R1:W-:Y:S01]  /*65780*/  @P4 STG.E [R22.64], R193 ;  /* 0x000000c116004986 */ /* 0x0003e2000c101908 */
[----:B------:R-:W-:Y:S02]  /*65790*/  ISETP.LT.AND P4, PT, R238, c[0x0][0x178], !P2 ;  /* 0x00005e00ee007a0c */ /* 0x000fe40005781270 */
[C---:B------:R-:W-:Y:S01]  /*657a0*/  IADD3 R3, R25.reuse, c[0x0][0x198], RZ ;  /* 0x0000660019037a10 */ /* 0x040fe20007ffe0ff */
[----:B------:R-:W-:-:S04]  /*657b0*/  IMAD.WIDE R16, R25, 0x4, R66 ;  /* 0x0000000419107825 */ /* 0x000fc800078e0242 */
[----:B--2---:R-:W-:Y:S01]  /*657c0*/  IMAD.WIDE R18, R25, 0x4, R64 ;  /* 0x0000000419127825 */ /* 0x004fe200078e0240 */
[----:B------:R2:W-:Y:S03]  /*657d0*/  @P5 STG.E [R16.64], R197 ;  /* 0x000000c510005986 */ /* 0x0005e6000c101908 */
[C---:B----4-:R-:W-:Y:S01]  /*657e0*/  IMAD.WIDE R20, R3.reuse, 0x4, R230 ;  /* 0x0000000403147825 */ /* 0x050fe200078e02e6 */
[----:B------:R4:W-:Y:S03]  /*657f0*/  @P1 STG.E [R18.64], R221 ;  /* 0x000000dd12001986 */ /* 0x0009e6000c101908 */
[C---:B-1----:R-:W-:Y:S01]  /*65800*/  IMAD.WIDE R4, R3.reuse, 0x4, R228 ;  /* 0x0000000403047825 */ /* 0x042fe200078e02e4 */
[----:B------:R1:W-:Y:S03]  /*65810*/  @P6 STG.E [R20.64], R160 ;  /* 0x000000a014006986 */ /* 0x0003e6000c101908 */
[----:B------:R-:W-:Y:S01]  /*65820*/  IMAD.WIDE R6, R3, 0x4, R66 ;  /* 0x0000000403067825 */ /* 0x000fe200078e0242 */
[----:B------:R1:W-:Y:S01]  /*65830*/  @P3 STG.E [R4.64], R188 ;  /* 0x000000bc04003986 */ /* 0x0003e2000c101908 */
[----:B------:R-:W-:-:S03]  /*65840*/  ISETP.GE.AND P0, PT, R27, c[0x0][0x17c], PT ;  /* 0x00005f001b007a0c */ /* 0x000fc60003f06270 */
[----:B------:R1:W-:Y:S01]  /*65850*/  @P4 STG.E [R6.64], R116 ;  /* 0x0000007406004986 */ /* 0x0003e2000c101908 */
[----:B------:R-:W-:Y:S02]  /*65860*/  ISETP.LT.AND P6, PT, R203, c[0x0][0x178], !P0 ;  /* 0x00005e00cb007a0c */ /* 0x000fe400047c1270 */
[----:B------:R-:W-:Y:S02]  /*65870*/  ISETP.LT.AND P5, PT, R171, c[0x0][0x178], !P0 ;  /* 0x00005e00ab007a0c */ /* 0x000fe400047a1270 */
[----:B------:R-:W-:Y:S02]  /*65880*/  ISETP.LT.AND P3, PT, R238, c[0x0][0x178], !P0 ;  /* 0x00005e00ee007a0c */ /* 0x000fe40004761270 */
[C---:B------:R-:W-:Y:S02]  /*65890*/  ISETP.LT.AND P4, PT, R239.reuse, c[0x0][0x178], !P0 ;  /* 0x00005e00ef007a0c */ /* 0x040fe40004781270 */
[----:B---3--:R-:W-:Y:S02]  /*658a0*/  ISETP.GE.AND P0, PT, R0, c[0x0][0x17c], PT ;  /* 0x00005f0000007a0c */ /* 0x008fe40003f06270 */
[----:B------:R-:W3:Y:S01]  /*658b0*/  LDL.LU R0, [R1+0x2498] ;  /* 0x0024980001007983 */ /* 0x000ee20000300800 */
[----:B------:R-:W-:-:S02]  /*658c0*/  ISETP.LT.AND P2, PT, R239, c[0x0][0x178], !P2 ;  /* 0x00005e00ef007a0c */ /* 0x000fc40005741270 */
[C---:B------:R-:W-:Y:S01]  /*658d0*/  IADD3 R23, R3.reuse, c[0x0][0x198], RZ ;  /* 0x0000660003177a10 */ /* 0x040fe20007ffe0ff */
[----:B--2---:R-:W-:Y:S01]  /*658e0*/  IMAD.WIDE R16, R3, 0x4, R64 ;  /* 0x0000000403107825 */ /* 0x004fe200078e0240 */
[----:B------:R-:W-:Y:S02]  /*658f0*/  ISETP.GE.AND P1, PT, R26, c[0x0][0x17c], PT ;  /* 0x00005f001a007a0c */ /* 0x000fe40003f26270 */
[----:B------:R-:W2:Y:S01]  /*65900*/  LDL.LU R26, [R1+0x2494] ;  /* 0x00249400011a7983 */ /* 0x000ea20000300800 */
[----:B----4-:R-:W-:-:S04]  /*65910*/  IMAD.WIDE R18, R23, 0x4, R230 ;  /* 0x0000000417127825 */ /* 0x010fc800078e02e6 */
[C---:B-1----:R-:W-:Y:S02]  /*65920*/  IMAD.WIDE R20, R23.reuse, 0x4, R228 ;  /* 0x0000000417147825 */ /* 0x042fe400078e02e4 */
[----:B------:R1:W-:Y:S04]  /*65930*/  @P2 STG.E [R16.64], R212 ;  /* 0x000000d410002986 */ /* 0x0003e8000c101908 */
[----:B------:R4:W-:Y:S01]  /*65940*/  @P6 STG.E [R18.64], R161 ;  /* 0x000000a112006986 */ /* 0x0009e2000c101908 */
[----:B------:R-:W-:Y:S01]  /*65950*/  IMAD.WIDE R4, R23, 0x4, R66 ;  /* 0x0000000417047825 */ /* 0x000fe200078e0242 */
[----:B------:R-:W-:Y:S02]  /*65960*/  ISETP.LT.AND P6, PT, R171, c[0x0][0x178], !P1 ;  /* 0x00005e00ab007a0c */ /* 0x000fe40004fc1270 */
[----:B------:R4:W-:Y:S01]  /*65970*/  @P5 STG.E [R20.64], R189 ;  /* 0x000000bd14005986 */ /* 0x0009e2000c101908 */
[----:B------:R-:W-:Y:S01]  /*65980*/  ISETP.LT.AND P5, PT, R203, c[0x0][0x178], !P1 ;  /* 0x00005e00cb007a0c */ /* 0x000fe20004fa1270 */
[----:B------:R-:W-:Y:S01]  /*65990*/  IMAD.WIDE R6, R23, 0x4, R64 ;  /* 0x0000000417067825 */ /* 0x000fe200078e0240 */
[----:B------:R-:W-:-:S02]  /*659a0*/  ISETP.LT.AND P2, PT, R238, c[0x0][0x178], !P1 ;  /* 0x00005e00ee007a0c */ /* 0x000fc40004f41270 */
[----:B------:R-:W-:Y:S02]  /*659b0*/  IADD3 R23, R23, c[0x0][0x198], RZ ;  /* 0x0000660017177a10 */ /* 0x000fe40007ffe0ff */
[----:B------:R-:W-:Y:S01]  /*659c0*/  ISETP.LT.AND P1, PT, R239, c[0x0][0x178], !P1 ;  /* 0x00005e00ef007a0c */ /* 0x000fe20004f21270 */
[----:B------:R4:W-:Y:S01]  /*659d0*/  @P3 STG.E [R4.64], R117 ;  /* 0x0000007504003986 */ /* 0x0009e2000c101908 */
[----:B------:R-:W-:Y:S01]  /*659e0*/  ISETP.GE.AND P3, PT, R24, c[0x0][0x17c], PT ;  /* 0x00005f0018007a0c */ /* 0x000fe20003f66270 */
[C---:B-1----:R-:W-:Y:S02]  /*659f0*/  IMAD.WIDE R16, R23.reuse, 0x4, R230 ;  /* 0x0000000417107825 */ /* 0x042fe400078e02e6 */
[----:B------:R-:W2:Y:S02]  /*65a00*/  LDL.LU R24, [R1+0x2490] ;  /* 0x0024900001187983 */ /* 0x000ea40000300800 */
[C---:B----4-:R-:W-:Y:S02]  /*65a10*/  IMAD.WIDE R18, R23.reuse, 0x4, R228 ;  /* 0x0000000417127825 */ /* 0x050fe400078e02e4 */
[----:B------:R1:W-:Y:S02]  /*65a20*/  @P4 STG.E [R6.64], R213 ;  /* 0x000000d506004986 */ /* 0x0003e4000c101908 */
[----:B------:R-:W-:-:S02]  /*65a30*/  IMAD.WIDE R20, R23, 0x4, R66 ;  /* 0x0000000417147825 */ /* 0x000fc400078e0242 */
[----:B------:R4:W-:Y:S02]  /*65a40*/  @P5 STG.E [R16.64], R132 ;  /* 0x0000008410005986 */ /* 0x0009e4000c101908 */
[----:B------:R-:W-:Y:S02]  /*65a50*/  IMAD.WIDE R4, R23, 0x4, R64 ;  /* 0x0000000417047825 */ /* 0x000fe400078e0240 */
[----:B------:R1:W-:Y:S04]  /*65a60*/  @P6 STG.E [R18.64], R48 ;  /* 0x0000003012006986 */ /* 0x0003e8000c101908 */
[----:B------:R1:W-:Y:S04]  /*65a70*/  @P2 STG.E [R20.64], R76 ;  /* 0x0000004c14002986 */ /* 0x0003e8000c101908 */
[----:B------:R-:W-:Y:S01]  /*65a80*/  @P1 STG.E [R4.64], R208 ;  /* 0x000000d004001986 */ /* 0x000fe2000c101908 */
[----:B---3--:R-:W-:-:S03]  /*65a90*/  ISETP.GE.AND P1, PT, R0, c[0x0][0x17c], PT ;  /* 0x00005f0000007a0c */ /* 0x008fc60003f26270 */
[----:B------:R-:W3:Y:S01]  /*65aa0*/  LDL.LU R0, [R1+0x2488] ;  /* 0x0024880001007983 */ /* 0x000ee20000300800 */
[----:B------:R-:W-:Y:S02]  /*65ab0*/  ISETP.LT.AND P4, PT, R203, c[0x0][0x178], !P0 ;  /* 0x00005e00cb007a0c */ /* 0x000fe40004781270 */
[----:B------:R-:W-:Y:S02]  /*65ac0*/  ISETP.LT.AND P5, PT, R171, c[0x0][0x178], !P0 ;  /* 0x00005e00ab007a0c */ /* 0x000fe400047a1270 */
[----:B------:R-:W-:-:S05]  /*65ad0*/  IADD3 R3, R23, c[0x0][0x198], RZ ;  /* 0x0000660017037a10 */ /* 0x000fca0007ffe0ff */
[----:B-1----:R-:W-:Y:S01]  /*65ae0*/  IMAD.WIDE R6, R3, 0x4, R230 ;  /* 0x0000000403067825 */ /* 0x002fe200078e02e6 */
[----:B------:R-:W-:-:S03]  /*65af0*/  ISETP.LT.AND P2, PT, R238, c[0x0][0x178], !P0 ;  /* 0x00005e00ee007a0c */ /* 0x000fc60004741270 */
[----:B------:R-:W-:Y:S01]  /*65b00*/  IMAD.WIDE R22, R3, 0x4, R228 ;  /* 0x0000000403167825 */ /* 0x000fe200078e02e4 */
[----:B------:R-:W-:Y:S01]  /*65b10*/  ISETP.LT.AND P0, PT, R239, c[0x0][0x178], !P0 ;  /* 0x00005e00ef007a0c */ /* 0x000fe20004701270 */
[----:B------:R-:W-:Y:S01]  /*65b20*/  @P4 STG.E [R6.64], R133 ;  /* 0x0000008506004986 */ /* 0x000fe2000c101908 */
[----:B------:R-:W-:-:S03]  /*65b30*/  ISETP.LT.AND P6, PT, R203, c[0x0][0x178], !P3 ;  /* 0x00005e00cb007a0c */ /* 0x000fc60005fc1270 */
[----:B------:R1:W-:Y:S01]  /*65b40*/  @P5 STG.E [R22.64], R49 ;  /* 0x0000003116005986 */ /* 0x0003e2000c101908 */
[----:B------:R-:W-:Y:S02]  /*65b50*/  ISETP.LT.AND P5, PT, R171, c[0x0][0x178], !P3 ;  /* 0x00005e00ab007a0c */ /* 0x000fe40005fa1270 */
[----:B------:R-:W-:Y:S02]  /*65b60*/  ISETP.LT.AND P4, PT, R238, c[0x0][0x178], !P3 ;  /* 0x00005e00ee007a0c */ /* 0x000fe40005f81270 */
[C---:B------:R-:W-:Y:S01]  /*65b70*/  IADD3 R25, R3.reuse, c[0x0][0x198], RZ ;  /* 0x0000660003197a10 */ /* 0x040fe20007ffe0ff */
[----:B----4-:R-:W-:-:S04]  /*65b80*/  IMAD.WIDE R16, R3, 0x4, R66 ;  /* 0x0000000403107825 */ /* 0x010fc800078e0242 */
[----:B------:R-:W-:Y:S01]  /*65b90*/  IMAD.WIDE R18, R3, 0x4, R64 ;  /* 0x0000000403127825 */ /* 0x000fe200078e0240 */
[----:B------:R4:W-:Y:S03]  /*65ba0*/  @P2 STG.E [R16.64], R77 ;  /* 0x0000004d10002986 */ /* 0x0009e6000c101908 */
[C---:B------:R-:W-:Y:S01]  /*65bb0*/  IMAD.WIDE R20, R25.reuse, 0x4, R230 ;  /* 0x0000000419147825 */ /* 0x040fe200078e02e6 */
[----:B-1----:R-:W3:Y:S03]  /*65bc0*/  LDL.LU R22, [R1+0x2480] ;  /* 0x0024800001167983 */ /* 0x002ee60000300800 */
[C---:B------:R-:W-:Y:S01]  /*65bd0*/  IMAD.WIDE R4, R25.reuse, 0x4, R228 ;  /* 0x0000000419047825 */ /* 0x040fe200078e02e4 */
[----:B------:R1:W-:Y:S03]  /*65be0*/  @P0 STG.E [R18.64], R209 ;  /* 0x000000d112000986 */ /* 0x0003e6000c101908 */
[----:B------:R-:W-:Y:S01]  /*65bf0*/  IMAD.WIDE R6, R25, 0x4, R66 ;  /* 0x0000000419067825 */ /* 0x000fe200078e0242 */
[----:B------:R1:W-:Y:S01]  /*65c00*/  @P6 STG.E [R20.64], R128 ;  /* 0x0000008014006986 */ /* 0x0003e2000c101908 */
[----:B------:R-:W-:-:S02]  /*65c10*/  ISETP.LT.AND P3, PT, R239, c[0x0][0x178], !P3 ;  /* 0x00005e00ef007a0c */ /* 0x000fc40005f61270 */
[----:B------:R-:W-:Y:S01]  /*65c20*/  ISETP.LT.AND P6, PT, R203, c[0x0][0x178], !P1 ;  /* 0x00005e00cb007a0c */ /* 0x000fe20004fc1270 */
[----:B------:R1:W-:Y:S01]  /*65c30*/  @P5 STG.E [R4.64], R44 ;  /* 0x0000002c04005986 */ /* 0x0003e2000c101908 */
[----:B------:R-:W-:-:S03]  /*65c40*/  ISETP.LT.AND P2, PT, R171, c[0x0][0x178], !P1 ;  /* 0x00005e00ab007a0c */ /* 0x000fc60004f41270 */
[----:B------:R3:W-:Y:S01]  /*65c50*/  @P4 STG.E [R6.64], R60 ;  /* 0x0000003c06004986 */ /* 0x0007e2000c101908 */
[----:B------:R-:W-:Y:S02]  /*65c60*/  ISETP.LT.AND P4, PT, R238, c[0x0][0x178], !P1 ;  /* 0x00005e00ee007a0c */ /* 0x000fe40004f81270 */
[----:B------:R-:W-:Y:S02]  /*65c70*/  IADD3 R3, R25, c[0x0][0x198], RZ ;  /* 0x0000660019037a10 */ /* 0x000fe40007ffe0ff */
[----:B------:R-:W-:Y:S01]  /*65c80*/  ISETP.LT.AND P5, PT, R239, c[0x0][0x178], !P1 ;  /* 0x00005e00ef007a0c */ /* 0x000fe20004fa1270 */
[----:B----4-:R-:W-:Y:S01]  /*65c90*/  IMAD.WIDE R16, R25, 0x4, R64 ;  /* 0x0000000419107825 */ /* 0x010fe200078e0240 */
[----:B--2---:R-:W-:Y:S02]  /*65ca0*/  ISETP.GE.AND P1, PT, R24, c[0x0][0x17c], PT ;  /* 0x00005f0018007a0c */ /* 0x004fe40003f26270 */
[----:B------:R-:W2:Y:S01]  /*65cb0*/  LDL.LU R24, [R1+0x247c] ;  /* 0x00247c0001187983 */ /* 0x000ea20000300800 */
[----:B-1----:R-:W-:-:S04]  /*65cc0*/  IMAD.WIDE R18, R3, 0x4, R230 ;  /* 0x0000000403127825 */ /* 0x002fc800078e02e6 */
[C---:B------:R-:W-:Y:S01]  /*65cd0*/  IMAD.WIDE R20, R3.reuse, 0x4, R228 ;  /* 0x0000000403147825 */ /* 0x040fe200078e02e4 */
[----:B------:R1:W-:Y:S03]  /*65ce0*/  @P3 STG.E [R16.64], R204 ;  /* 0x000000cc10003986 */ /* 0x0003e6000c101908 */
[----:B------:R-:W-:Y:S01]  /*65cf0*/  IMAD.WIDE R4, R3, 0x4, R66 ;  /* 0x0000000403047825 */ /* 0x000fe200078e0242 */
[----:B------:R4:W-:Y:S04]  /*65d00*/  @P6 STG.E [R18.64], R129 ;  /* 0x0000008112006986 */ /* 0x0009e8000c101908 */
[----:B------:R1:W-:Y:S04]  /*65d10*/  @P2 STG.E [R20.64], R45 ;  /* 0x0000002d14002986 */ /* 0x0003e8000c101908 */
[----:B------:R1:W-:Y:S01]  /*65d20*/  @P4 STG.E [R4.64], R61 ;  /* 0x0000003d04004986 */ /* 0x0003e2000c101908 */
[----:B---3--:R-:W-:-:S03]  /*65d30*/  ISETP.GE.AND P4, PT, R0, c[0x0][0x17c], PT ;  /* 0x00005f0000007a0c */ /* 0x008fc60003f86270 */
[----:B------:R-:W3:Y:S01]  /*65d40*/  LDL.LU R0, [R1+0x2478] ;  /* 0x0024780001007983 */ /* 0x000ee20000300800 */
[----:B------:R-:W-:Y:S01]  /*65d50*/  ISETP.GE.AND P0, PT, R26, c[0x0][0x17c], PT ;  /* 0x00005f001a007a0c */ /* 0x000fe20003f06270 */
[----:B------:R-:W-:-:S03]  /*65d60*/  IMAD.WIDE R6, R3, 0x4, R64 ;  /* 0x0000000403067825 */ /* 0x000fc600078e0240 */
[----:B------:R-:W-:Y:S02]  /*65d70*/  ISETP.LT.AND P3, PT, R203, c[0x0][0x178], !P0 ;  /* 0x00005e00cb007a0c */ /* 0x000fe40004761270 */
[----:B------:R-:W-:Y:S02]  /*65d80*/  IADD3 R3, R3, c[0x0][0x198], RZ ;  /* 0x0000660003037a10 */ /* 0x000fe40007ffe0ff */
[----:B------:R-:W-:Y:S02]  /*65d90*/  ISETP.LT.AND P6, PT, R171, c[0x0][0x178], !P0 ;  /* 0x00005e00ab007a0c */ /* 0x000fe400047c1270 */
[----:B------:R-:W-:Y:S01]  /*65da0*/  ISETP.LT.AND P2, PT, R238, c[0x0][0x178], !P0 ;  /* 0x00005e00ee007a0c */ /* 0x000fe20004741270 */
[----:B-1----:R-:W-:Y:S01]  /*65db0*/  IMAD.WIDE R16, R3, 0x4, R230 ;  /* 0x0000000403107825 */ /* 0x002fe200078e02e6 */
[----:B------:R1:W-:Y:S01]  /*65dc0*/  @P5 STG.E [R6.64], R205 ;  /* 0x000000cd06005986 */ /* 0x0003e2000c101908 */
[----:B------:R-:W-:Y:S02]  /*65dd0*/  ISETP.LT.AND P0, PT, R239, c[0x0][0x178], !P0 ;  /* 0x00005e00ef007a0c */ /* 0x000fe40004701270 */
[----:B------:R-:W-:Y:S01]  /*65de0*/  ISETP.LT.AND P5, PT, R203, c[0x0][0x178], !P1 ;  /* 0x00005e00cb007a0c */ /* 0x000fe20004fa1270 */
[----:B----4-:R-:W-:Y:S01]  /*65df0*/  IMAD.WIDE R18, R3, 0x4, R228 ;  /* 0x0000000403127825 */ /* 0x010fe200078e02e4 */
[----:B------:R4:W-:Y:S01]  /*65e00*/  @P3 STG.E [R16.64], R166 ;  /* 0x000000a610003986 */ /* 0x0009e2000c101908 */
[----:B------:R-:W-:-:S02]  /*65e10*/  ISETP.LT.AND P3, PT, R171, c[0x0][0x178], !P1 ;  /* 0x00005e00ab007a0c */ /* 0x000fc40004f61270 */
[C---:B------:R-:W-:Y:S01]  /*65e20*/  IMAD.WIDE R20, R3.reuse, 0x4, R66 ;  /* 0x0000000403147825 */ /* 0x040fe200078e0242 */
[C---:B------:R-:W-:Y:S01]  /*65e30*/  IADD3 R25, R3.reuse, c[0x0][0x198], RZ ;  /* 0x0000660003197a10 */ /* 0x040fe20007ffe0ff */
[----:B------:R4:W-:Y:S02]  /*65e40*/  @P6 STG.E [R18.64], R194 ;  /* 0x000000c212006986 */ /* 0x0009e4000c101908 */
[----:B------:R-:W-:Y:S02]  /*65e50*/  IMAD.WIDE R4, R3, 0x4, R64 ;  /* 0x0000000403047825 */ /* 0x000fe400078e0240 */
[----:B------:R2:W-:Y:S02]  /*65e60*/  @P2 STG.E [R20.64], R198 ;  /* 0x000000c614002986 */ /* 0x0005e4000c101908 */
[----:B-1----:R-:W-:Y:S01]  /*65e70*/  IMAD.WIDE R6, R25, 0x4, R230 ;  /* 0x0000000419067825 */ /* 0x002fe200078e02e6 */
[----:B------:R-:W-:-:S03]  /*65e80*/  ISETP.GE.AND P2, PT, R22, c[0x0][0x17c], PT ;  /* 0x00005f0016007a0c */ /* 0x000fc60003f46270 */
        /* <DEDUP_REMOVED lines=9> */
[----:B----4-:R-:W-:-:S04]  /*65f20*/  IMAD.WIDE R16, R25, 0x4, R66 ;  /* 0x0000000419107825 */ /* 0x010fc800078e0242 */
[----:B------:R-:W-:Y:S01]  /*65f30*/  IMAD.WIDE R18, R25, 0x4, R64 ;  /* 0x0000000419127825 */ /* 0x000fe200078e0240 */
[----:B--2---:R-:W-:Y:S02]  /*65f40*/  ISETP.GE.AND P0, PT, R24, c[0x0][0x17c], PT ;  /* 0x00005f0018007a0c */ /* 0x004fe40003f06270 */
[----:B------:R-:W2:Y:S01]  /*65f50*/  LDL.LU R24, [R1+0x246c] ;  /* 0x00246c0001187983 */ /* 0x000ea20000300800 */
[----:B------:R-:W-:-:S04]  /*65f60*/  IMAD.WIDE R20, R3, 0x4, R230 ;  /* 0x0000000403147825 */ /* 0x000fc800078e02e6 */
[----:B-1----:R-:W-:Y:S01]  /*65f70*/  IMAD.WIDE R4, R3, 0x4, R228 ;  /* 0x0000000403047825 */ /* 0x002fe200078e02e4 */
[----:B------:R1:W-:Y:S04]  /*65f80*/  @P6 STG.E [R16.64], R199 ;  /* 0x000000c710006986 */ /* 0x0003e8000c101908 */
[----:B------:R4:W-:Y:S04]  /*65f90*/  @P1 STG.E [R18.64], R223 ;  /* 0x000000df12001986 */ /* 0x0009e8000c101908 */
[----:B------:R1:W-:Y:S04]  /*65fa0*/  @P5 STG.E [R20.64], R162 ;  /* 0x000000a214005986 */ /* 0x0003e8000c101908 */
[----:B------:R1:W-:Y:S01]  /*65fb0*/  @P3 STG.E [R4.64], R190 ;  /* 0x000000be04003986 */ /* 0x0003e2000c101908 */
[----:B---3--:R-:W-:-:S03]  /*65fc0*/  ISETP.GE.AND P3, PT, R0, c[0x0][0x17c], PT ;  /* 0x00005f0000007a0c */ /* 0x008fc60003f66270 */
[----:B------:R-:W3:Y:S01]  /*65fd0*/  LDL.LU R0, [R1+0x2468] ;  /* 0x0024680001007983 */ /* 0x000ee20000300800 */
[----:B------:R-:W-:Y:S02]  /*65fe0*/  ISETP.LT.AND P6, PT, R238, c[0x0][0x178], !P4 ;  /* 0x00005e00ee007a0c */ /* 0x000fe400067c1270 */
[----:B------:R-:W-:Y:S01]  /*65ff0*/  ISETP.LT.AND P4, PT, R239, c[0x0][0x178], !P4 ;  /* 0x00005e00ef007a0c */ /* 0x000fe20006781270 */
[----:B------:R-:W-:Y:S01]  /*66000*/  IMAD.WIDE R6, R3, 0x4, R66 ;  /* 0x0000000403067825 */ /* 0x000fe200078e0242 */
[----:B------:R-:W-:Y:S01]  /*66010*/  ISETP.LT.AND P1, PT, R203, c[0x0][0x178], !P2 ;  /* 0x00005e00cb007a0c */ /* 0x000fe20005721270 */
[----:B------:R-:W3:Y:S01]  /*66020*/  LDL.LU R25, [R1+0x2464] ;  /* 0x0024640001197983 */ /* 0x000ee20000300800 */
[----:B------:R-:W-:Y:S02]  /*66030*/  ISETP.LT.AND P5, PT, R171, c[0x0][0x178], !P2 ;  /* 0x00005e00ab007a0c */ /* 0x000fe400057a1270 */
[C---:B------:R-:W-:Y:S01]  /*66040*/  IADD3 R23, R3.reuse, c[0x0][0x198], RZ ;  /* 0x0000660003177a10 */ /* 0x040fe20007ffe0ff */
[----:B-1----:R-:W-:-:S04]  /*66050*/  IMAD.WIDE R16, R3, 0x4, R64 ;  /* 0x0000000403107825 */ /* 0x002fc800078e0240 */
[----:B------:R1:W-:Y:S01]  /*66060*/  @P6 STG.E [R6.64], R118 ;  /* 0x0000007606006986 */ /* 0x0003e2000c101908 */
[----:B------:R-:W-:Y:S01]  /*66070*/  ISETP.LT.AND P6, PT, R238, c[0x0][0x178], !P2 ;  /* 0x00005e00ee007a0c */ /* 0x000fe200057c1270 */
[----:B----4-:R-:W-:-:S04]  /*66080*/  IMAD.WIDE R18, R23, 0x4, R230 ;  /* 0x0000000417127825 */ /* 0x010fc800078e02e6 */
[----:B------:R-:W-:Y:S01]  /*66090*/  IMAD.WIDE R20, R23, 0x4, R228 ;  /* 0x0000000417147825 */ /* 0x000fe200078e02e4 */
[----:B------:R4:W-:Y:S01]  /*660a0*/  @P4 STG.E [R16.64], R214 ;  /* 0x000000d610004986 */ /* 0x0009e2000c101908 */
[----:B------:R-:W-:Y:S02]  /*660b0*/  ISETP.LT.AND P2, PT, R239, c[0x0][0x178], !P2 ;  /* 0x00005e00ef007a0c */ /* 0x000fe40005741270 */
[----:B------:R-:W-:Y:S01]  /*660c0*/  ISETP.LT.AND P4, PT, R203, c[0x0][0x178], !P0 ;  /* 0x00005e00cb007a0c */ /* 0x000fe20004781270 */
[----:B------:R4:W-:Y:S01]  /*660d0*/  @P1 STG.E [R18.64], R163 ;  /* 0x000000a312001986 */ /* 0x0009e2000c101908 */
[----:B------:R-:W-:Y:S01]  /*660e0*/  IMAD.WIDE R4, R23, 0x4, R66 ;  /* 0x0000000417047825 */ /* 0x000fe200078e0242 */
[----:B------:R-:W-:Y:S02]  /*660f0*/  ISETP.LT.AND P1, PT, R238, c[0x0][0x178], !P0 ;  /* 0x00005e00ee007a0c */ /* 0x000fe40004721270 */
[----:B------:R4:W-:Y:S01]  /*66100*/  @P5 STG.E [R20.64], R191 ;  /* 0x000000bf14005986 */ /* 0x0009e2000c101908 */
[----:B------:R-:W-:-:S02]  /*66110*/  ISETP.LT.AND P5, PT, R171, c[0x0][0x178], !P0 ;  /* 0x00005e00ab007a0c */ /* 0x000fc400047a1270 */
[----:B------:R-:W-:Y:S02]  /*66120*/  IADD3 R3, R23, c[0x0][0x198], RZ ;  /* 0x0000660017037a10 */ /* 0x000fe40007ffe0ff */
[----:B------:R-:W-:Y:S01]  /*66130*/  ISETP.LT.AND P0, PT, R239, c[0x0][0x178], !P0 ;  /* 0x00005e00ef007a0c */ /* 0x000fe20004701270 */
[----:B------:R2:W-:Y:S01]  /*66140*/  @P6 STG.E [R4.64], R119 ;  /* 0x0000007704006986 */ /* 0x0005e2000c101908 */
[----:B-1----:R-:W-:-:S04]  /*66150*/  IMAD.WIDE R6, R23, 0x4, R64 ;  /* 0x0000000417067825 */ /* 0x002fc800078e0240 */
[C---:B------:R-:W-:Y:S01]  /*66160*/  IMAD.WIDE R22, R3.reuse, 0x4, R230 ;  /* 0x0000000403167825 */ /* 0x040fe200078e02e6 */
[----:B------:R1:W-:Y:S03]  /*66170*/  @P2 STG.E [R6.64], R215 ;  /* 0x000000d706002986 */ /* 0x0003e6000c101908 */
[C---:B----4-:R-:W-:Y:S01]  /*66180*/  IMAD.WIDE R16, R3.reuse, 0x4, R228 ;  /* 0x0000000403107825 */ /* 0x050fe200078e02e4 */
[----:B------:R-:W-:Y:S03]  /*66190*/  @P4 STG.E [R22.64], R134 ;  /* 0x0000008616004986 */ /* 0x000fe6000c101908 */
[C---:B------:R-:W-:Y:S01]  /*661a0*/  IMAD.WIDE R18, R3.reuse, 0x4, R66 ;  /* 0x0000000403127825 */ /* 0x040fe200078e0242 */
[----:B------:R4:W-:Y:S03]  /*661b0*/  @P5 STG.E [R16.64], R50 ;  /* 0x0000003210005986 */ /* 0x0009e6000c101908 */
[----:B------:R-:W-:Y:S01]  /*661c0*/  IMAD.WIDE R20, R3, 0x4, R64 ;  /* 0x0000000403147825 */ /* 0x000fe200078e0240 */
[----:B--2---:R-:W-:-:S02]  /*661d0*/  ISETP.GE.AND P6, PT, R24, c[0x0][0x17c], PT ;  /* 0x00005f0018007a0c */ /* 0x004fc40003fc6270 */
[----:B------:R-:W2:Y:S04]  /*661e0*/  LDL.LU R24, [R1+0x2460] ;  /* 0x0024600001187983 */ /* 0x000ea80000300800 */
[----:B------:R1:W-:Y:S04]  /*661f0*/  @P1 STG.E [R18.64], R78 ;  /* 0x0000004e12001986 */ /* 0x0003e8000c101908 */
[----:B------:R1:W-:Y:S01]  /*66200*/  @P0 STG.E [R20.64], R210 ;  /* 0x000000d214000986 */ /* 0x0003e2000c101908 */
[----:B---3--:R-:W-:-:S03]  /*66210*/  ISETP.GE.AND P0, PT, R0, c[0x0][0x17c], PT ;  /* 0x00005f0000007a0c */ /* 0x008fc60003f06270 */
[----:B------:R-:W3:Y:S01]  /*66220*/  LDL.LU R0, [R1+0x2458] ;  /* 0x0024580001007983 */ /* 0x000ee20000300800 */
[----:B------:R-:W-:Y:S02]  /*66230*/  ISETP.LT.AND P4, PT, R203, c[0x0][0x178], !P3 ;  /* 0x00005e00cb007a0c */ /* 0x000fe40005f81270 */
[----:B------:R-:W-:Y:S01]  /*66240*/  IADD3 R3, R3, c[0x0][0x198], RZ ;  /* 0x0000660003037a10 */ /* 0x000fe20007ffe0ff */
[----:B------:R-:W3:Y:S01]  /*66250*/  LDL.LU R28, [R1+0x2450] ;  /* 0x00245000011c7983 */ /* 0x000ee20000300800 */
[----:B------:R-:W-:-:S03]  /*66260*/  ISETP.LT.AND P2, PT, R171, c[0x0][0x178], !P3 ;  /* 0x00005e00ab007a0c */ /* 0x000fc60005f41270 */
[----:B------:R-:W-:Y:S01]  /*66270*/  IMAD.WIDE R4, R3, 0x4, R230 ;  /* 0x0000000403047825 */ /* 0x000fe200078e02e6 */
[----:B------:R-:W-:Y:S02]  /*66280*/  ISETP.LT.AND P1, PT, R238, c[0x0][0x178], !P3 ;  /* 0x00005e00ee007a0c */ /* 0x000fe40005f21270 */
[----:B------:R-:W-:Y:S02]  /*66290*/  ISETP.LT.AND P3, PT, R239, c[0x0][0x178], !P3 ;  /* 0x00005e00ef007a0c */ /* 0x000fe40005f61270 */
[----:B------:R-:W-:Y:S01]  /*662a0*/  ISETP.LT.AND P5, PT, R203, c[0x0][0x178], !P6 ;  /* 0x00005e00cb007a0c */ /* 0x000fe200077a1270 */
[----:B------:R-:W-:Y:S01]  /*662b0*/  @P4 STG.E [R4.64], R135 ;  /* 0x0000008704004986 */ /* 0x000fe2000c101908 */
[----:B------:R-:W-:Y:S02]  /*662c0*/  ISETP.LT.AND P4, PT, R171, c[0x0][0x178], !P6 ;  /* 0x00005e00ab007a0c */ /* 0x000fe40007781270 */
[C---:B------:R-:W-:Y:S01]  /*662d0*/  IADD3 R27, R3.reuse, c[0x0][0x198], RZ ;  /* 0x00006600031b7a10 */ /* 0x040fe20007ffe0ff */
[----:B-1----:R-:W-:-:S04]  /*662e0*/  IMAD.WIDE R6, R3, 0x4, R228 ;  /* 0x0000000403067825 */ /* 0x002fc800078e02e4 */
[C---:B----4-:R-:W-:Y:S01]  /*662f0*/  IMAD.WIDE R16, R3.reuse, 0x4, R66 ;  /* 0x0000000403107825 */ /* 0x050fe200078e0242 */
[----:B------:R-:W-:Y:S03]  /*66300*/  @P2 STG.E [R6.64], R51 ;  /* 0x0000003306002986 */ /* 0x000fe6000c101908 */
[----:B------:R-:W-:Y:S01]  /*66310*/  IMAD.WIDE R18, R3, 0x4, R64 ;  /* 0x0000000403127825 */ /* 0x000fe200078e0240 */
[----:B------:R1:W-:Y:S03]  /*66320*/  @P1 STG.E [R16.64], R79 ;  /* 0x0000004f10001986 */ /* 0x0003e6000c101908 */
[C---:B------:R-:W-:Y:S01]  /*66330*/  IMAD.WIDE R20, R27.reuse, 0x4, R230 ;  /* 0x000000041b147825 */ /* 0x040fe200078e02e6 */
[----:B------:R4:W-:Y:S03]  /*66340*/  @P3 STG.E [R18.64], R211 ;  /* 0x000000d312003986 */ /* 0x0009e6000c101908 */
[----:B------:R-:W-:Y:S01]  /*66350*/  IMAD.WIDE R22, R27, 0x4, R228 ;  /* 0x000000041b167825 */ /* 0x000fe200078e02e4 */
[----:B------:R-:W-:Y:S01]  /*66360*/  ISETP.LT.AND P1, PT, R238, c[0x0][0x178], !P6 ;  /* 0x00005e00ee007a0c */ /* 0x000fe20007721270 */
[----:B------:R-:W-:Y:S01]  /*66370*/  @P5 STG.E [R20.64], R130 ;  /* 0x0000008214005986 */ /* 0x000fe2000c101908 */
[----:B------:R-:W-:-:S02]  /*66380*/  ISETP.LT.AND P6, PT, R239, c[0x0][0x178], !P6 ;  /* 0x00005e00ef007a0c */ /* 0x000fc400077c1270 */
[----:B------:R-:W-:Y:S01]  /*66390*/  ISETP.LT.AND P5, PT, R203, c[0x0][0x178], !P0 ;  /* 0x00005e00cb007a0c */ /* 0x000fe200047a1270 */
[----:B------:R-:W-:Y:S01]  /*663a0*/  @P4 STG.E [R22.64], R46 ;  /* 0x0000002e16004986 */ /* 0x000fe2000c101908 */
[----:B------:R-:W-:Y:S02]  /*663b0*/  ISETP.LT.AND P4, PT, R171, c[0x0][0x178], !P0 ;  /* 0x00005e00ab007a0c */ /* 0x000fe40004781270 */
[----:B------:R-:W-:Y:S01]  /*663c0*/  IADD3 R29, R27, c[0x0][0x198], RZ ;  /* 0x000066001b1d7a10 */ /* 0x000fe20007ffe0ff */
[----:B------:R4:W3:Y:S01]  /*663d0*/  LDS.128 R4, [R2] ;  /* 0x0000000002047984 */ /* 0x0008e20000000c00 */
[----:B------:R-:W-:Y:S01]  /*663e0*/  ISETP.GE.AND P2, PT, R25, c[0x0][0x17c], PT ;  /* 0x00005f0019007a0c */ /* 0x000fe20003f46270 */
[----:B-1----:R-:W-:-:S04]  /*663f0*/  IMAD.WIDE R16, R27, 0x4, R64 ;  /* 0x000000041b107825 */ /* 0x002fc800078e0240 */
[----:B----4-:R-:W-:-:S04]  /*66400*/  IMAD.WIDE R18, R29, 0x4, R230 ;  /* 0x000000041d127825 */ /* 0x010fc800078e02e6 */
[----:B------:R-:W-:Y:S01]  /*66410*/  IMAD.WIDE R2, R29, 0x4, R228 ;  /* 0x000000041d027825 */ /* 0x000fe200078e02e4 */
[----:B--2---:R-:W-:-:S03]  /*66420*/  ISETP.GE.AND P3, PT, R24, c[0x0][0x17c], PT ;  /* 0x00005f0018007a0c */ /* 0x004fc60003f66270 */
[----:B------:R-:W-:-:S05]  /*66430*/  IMAD.WIDE R24, R27, 0x4, R66 ;  /* 0x000000041b187825 */ /* 0x000fca00078e0242 */
[----:B------:R1:W-:Y:S04]  /*66440*/  @P1 STG.E [R24.64], R62 ;  /* 0x0000003e18001986 */ /* 0x0003e8000c101908 */
[----:B------:R-:W-:Y:S04]  /*66450*/  @P6 STG.E [R16.64], R206 ;  /* 0x000000ce10006986 */ /* 0x000fe8000c101908 */
[----:B------:R-:W-:Y:S04]  /*66460*/  @P5 STG.E [R18.64], R131 ;  /* 0x0000008312005986 */ /* 0x000fe8000c101908 */
[----:B------:R2:W-:Y:S01]  /*66470*/  @P4 STG.E [R2.64], R47 ;  /* 0x0000002f02004986 */ /* 0x0005e2000c101908 */
[----:B---3--:R-:W-:-:S03]  /*66480*/  ISETP.GE.AND P4, PT, R0, c[0x0][0x17c], PT ;  /* 0x00005f0000007a0c */ /* 0x008fc60003f86270 */
[----:B------:R-:W3:Y:S01]  /*66490*/  LDL.LU R0, [R1+0x244c] ;  /* 0x00244c0001007983 */ /* 0x000ee20000300800 */
[----:B------:R-:W-:-:S03]  /*664a0*/  ISETP.LT.AND P1, PT, R238, c[0x0][0x178], !P0 ;  /* 0x00005e00ee007a0c */ /* 0x000fc60004721270 */
[----:B------:R-:W4:Y:S01]  /*664b0*/  LDL.LU R34, [R1+0x2448] ;  /* 0x0024480001227983 */ /* 0x000f220000300800 */
[----:B------:R-:W-:-:S03]  /*664c0*/  ISETP.LT.AND P0, PT, R239, c[0x0][0x178], !P0 ;  /* 0x00005e00ef007a0c */ /* 0x000fc60004701270 */
[----:B------:R-:W4:Y:S01]  /*664d0*/  LDL.LU R32, [R1+0x243c] ;  /* 0x00243c0001207983 */ /* 0x000f220000300800 */
[----:B------:R-:W-:-:S04]  /*664e0*/  IMAD.WIDE R20, R29, 0x4, R66 ;  /* 0x000000041d147825 */ /* 0x000fc800078e0242 */
[----:B------:R-:W-:Y:S01]  /*664f0*/  IMAD.WIDE R22, R29, 0x4, R64 ;  /* 0x000000041d167825 */ /* 0x000fe200078e0240 */
[----:B------:R-:W-:Y:S01]  /*66500*/  ISETP.LT.AND P6, PT, R203, c[0x0][0x178], !P2 ;  /* 0x00005e00cb007a0c */ /* 0x000fe200057c1270 */
[----:B------:R1:W-:Y:S01]  /*66510*/  @P1 STG.E [R20.64], R63 ;  /* 0x0000003f14001986 */ /* 0x0003e2000c101908 */
[----:B------:R-:W-:-:S03]  /*66520*/  ISETP.LT.AND P5, PT, R171, c[0x0][0x178], !P2 ;  /* 0x00005e00ab007a0c */ /* 0x000fc600057a1270 */
[----:B------:R2:W-:Y:S01]  /*66530*/  @P0 STG.E [R22.64], R207 ;  /* 0x000000cf16000986 */ /* 0x0005e2000c101908 */
[----:B------:R-:W-:Y:S02]  /*66540*/  ISETP.LT.AND P0, PT, R238, c[0x0][0x178], !P2 ;  /* 0x00005e00ee007a0c */ /* 0x000fe40005701270 */
[----:B------:R-:W-:Y:S02]  /*66550*/  IADD3 R31, R29, c[0x0][0x198], RZ ;  /* 0x000066001d1f7a10 */ /* 0x000fe40007ffe0ff */
[----:B------:R-:W-:Y:S02]  /*66560*/  ISETP.LT.AND P2, PT, R239, c[0x0][0x178], !P2 ;  /* 0x00005e00ef007a0c */ /* 0x000fe40005741270 */
[----:B------:R-:W-:Y:S01]  /*66570*/  ISETP.LT.AND P1, PT, R203, c[0x0][0x178], !P3 ;  /* 0x00005e00cb007a0c */ /* 0x000fe20005f21270 */
[C---:B-1----:R-:W-:Y:S01]  /*66580*/  IMAD.WIDE R24, R31.reuse, 0x4, R230 ;  /* 0x000000041f187825 */ /* 0x042fe200078e02e6 */
[----:B------:R-:W-:-:S03]  /*66590*/  IADD3 R33, R31, c[0x0][0x198], RZ ;  /* 0x000066001f217a10 */ /* 0x000fc60007ffe0ff */
[C---:B------:R-:W-:Y:S01]  /*665a0*/  IMAD.WIDE R26, R31.reuse, 0x4, R228 ;  /* 0x000000041f1a7825 */ /* 0x040fe200078e02e4 */
[----:B------:R1:W-:Y:S03]  /*665b0*/  @P6 STG.E [R24.64], R172 ;  /* 0x000000ac18006986 */ /* 0x0003e6000c101908 */
[C---:B--2---:R-:W-:Y:S01]  /*665c0*/  IMAD.WIDE R2, R31.reuse, 0x4, R66 ;  /* 0x000000041f027825 */ /* 0x044fe200078e0242 */
[----:B------:R2:W-:Y:S03]  /*665d0*/  @P5 STG.E [R26.64], R12 ;  /* 0x0000000c1a005986 */ /* 0x0005e6000c101908 */
[----:B------:R-:W-:Y:S01]  /*665e0*/  IMAD.WIDE R20, R31, 0x4, R64 ;  /* 0x000000041f147825 */ /* 0x000fe200078e0240 */
[----:B------:R1:W-:Y:S03]  /*665f0*/  @P0 STG.E [R2.64], R112 ;  /* 0x0000007002000986 */ /* 0x0003e6000c101908 */
[----:B------:R-:W-:Y:S01]  /*66600*/  IMAD.WIDE R22, R33, 0x4, R230 ;  /* 0x0000000421167825 */ /* 0x000fe200078e02e6 */
[----:B------:R-:W-:Y:S04]  /*66610*/  @P2 STG.E [R20.64], R4 ;  /* 0x0000000414002986 */ /* 0x000fe8000c101908 */
[----:B------:R-:W-:Y:S04]  /*66620*/  @P1 STG.E [R22.64], R173 ;  /* 0x000000ad16001986 */ /* 0x000fe8000c101908 */
[----:B------:R-:W1:Y:S02]  /*66630*/  S2R R80, SR_TID.X ;  /* 0x0000000000507919 */ /* 0x000e640000002100 */
[C---:B-1----:R-:W-:Y:S01]  /*66640*/  LOP3.LUT R237, R80.reuse, 0x1f, RZ, 0xc0, !PT ;  /* 0x0000001f50ed7812 */ /* 0x042fe200078ec0ff */
[----:B------:R-:W-:-:S05]  /*66650*/  IMAD.SHL.U32 R80, R80, 0x100, RZ ;  /* 0x0000010050507824 */ /* 0x000fca00078e00ff */
[----:B------:R-:W-:-:S04]  /*66660*/  LOP3.LUT R80, R80, 0x600, RZ, 0xc0, !PT ;  /* 0x0000060050507812 */ /* 0x000fc800078ec0ff */
[----:B------:R-:W-:Y:S02]  /*66670*/  LEA R80, R237, R80, 0x4 ;  /* 0x00000050ed507211 */ /* 0x000fe400078e20ff */
[----:B---3--:R-:W-:Y:S02]  /*66680*/  ISETP.GE.AND P1, PT, R0, c[0x0][0x17c], PT ;  /* 0x00005f0000007a0c */ /* 0x008fe40003f26270 */
[----:B------:R-:W3:Y:S01]  /*66690*/  LDL.LU R0, [R1+0x2438] ;  /* 0x0024380001007983 */ /* 0x000ee20000300800 */
[----:B------:R-:W-:-:S05]  /*666a0*/  LOP3.LUT R80, R80, 0x20, RZ, 0x3c, !PT ;  /* 0x0000002050507812 */ /* 0x000fca00078e3cff */
[----:B------:R-:W1:Y:S01]  /*666b0*/  LDS.128 R16, [R80] ;  /* 0x0000000050107984 */ /* 0x000e620000000c00 */
[----:B------:R-:W-:Y:S02]  /*666c0*/  ISETP.LT.AND P5, PT, R171, c[0x0][0x178], !P3 ;  /* 0x00005e00ab007a0c */ /* 0x000fe40005fa1270 */
[----:B------:R-:W-:Y:S02]  /*666d0*/  ISETP.LT.AND P6, PT, R238, c[0x0][0x178], !P3 ;  /* 0x00005e00ee007a0c */ /* 0x000fe40005fc1270 */
[----:B------:R-:W-:Y:S01]  /*666e0*/  ISETP.LT.AND P3, PT, R239, c[0x0][0x178], !P3 ;  /* 0x00005e00ef007a0c */ /* 0x000fe20005f61270 */
[----:B------:R-:W-:Y:S01]  /*666f0*/  IMAD.WIDE R24, R33, 0x4, R228 ;  /* 0x0000000421187825 */ /* 0x000fe200078e02e4 */
[----:B------:R-:W-:-:S03]  /*66700*/  ISETP.GE.AND P0, PT, R28, c[0x0][0x17c], PT ;  /* 0x00005f001c007a0c */ /* 0x000fc60003f06270 */
[----:B--2---:R-:W-:-:S04]  /*66710*/  IMAD.WIDE R26, R33, 0x4, R66 ;  /* 0x00000004211a7825 */ /* 0x004fc800078e0242 */
[----:B------:R-:W-:Y:S01]  /*66720*/  IMAD.WIDE R28, R33, 0x4, R64 ;  /* 0x00000004211c7825 */ /* 0x000fe200078e0240 */
[----:B------:R-:W-:Y:S01]  /*66730*/  @P5 STG.E [R24.64], R13 ;  /* 0x0000000d18005986 */ /* 0x000fe2000c101908 */
[----:B------:R-:W-:Y:S02]  /*66740*/  ISETP.LT.AND P2, PT, R203, c[0x0][0x178], !P4 ;  /* 0x00005e00cb007a0c */ /* 0x000fe40006741270 */
[----:B------:R-:W-:Y:S01]  /*66750*/  ISETP.LT.AND P5, PT, R171, c[0x0][0x178], !P4 ;  /* 0x00005e00ab007a0c */ /* 0x000fe200067a1270 */
[----:B------:R-:W-:Y:S01]  /*66760*/  @P6 STG.E [R26.64], R113 ;  /* 0x000000711a006986 */ /* 0x000fe2000c101908 */
[----:B------:R-:W-:-:S03]  /*66770*/  IADD3 R33, R33, c[0x0][0x198], RZ ;  /* 0x0000660021217a10 */ /* 0x000fc60007ffe0ff */
[----:B------:R2:W-:Y:S01]  /*66780*/  @P3 STG.E [R28.64], R5 ;  /* 0x000000051c003986 */ /* 0x0005e2000c101908 */
[----:B------:R-:W-:Y:S02]  /*66790*/  ISETP.LT.AND P3, PT, R238, c[0x0][0x178], !P4 ;  /* 0x00005e00ee007a0c */ /* 0x000fe40006761270 */
[----:B------:R-:W-:Y:S02]  /*667a0*/  ISETP.LT.AND P4, PT, R239, c[0x0][0x178], !P4 ;  /* 0x00005e00ef007a0c */ /* 0x000fe40006781270 */
[----:B------:R-:W-:Y:S01]  /*667b0*/  ISETP.LT.AND P6, PT, R203, c[0x0][0x178], !P0 ;  /* 0x00005e00cb007a0c */ /* 0x000fe200047c1270 */
[C---:B------:R-:W-:Y:S01]  /*667c0*/  IMAD.WIDE R2, R33.reuse, 0x4, R230 ;  /* 0x0000000421027825 */ /* 0x040fe200078e02e6 */
[----:B------:R-:W-:-:S03]  /*667d0*/  IADD3 R35, R33, c[0x0][0x198], RZ ;  /* 0x0000660021237a10 */ /* 0x000fc60007ffe0ff */
[C---:B------:R-:W-:Y:S01]  /*667e0*/  IMAD.WIDE R30, R33.reuse, 0x4, R228 ;  /* 0x00000004211e7825 */ /* 0x040fe200078e02e4 */
[----:B------:R1:W-:Y:S03]  /*667f0*/  @P2 STG.E [R2.64], R140 ;  /* 0x0000008c02002986 */ /* 0x0003e6000c101908 */
[C---:B--2---:R-:W-:Y:S01]  /*66800*/  IMAD.WIDE R4, R33.reuse, 0x4, R66 ;  /* 0x0000000421047825 */ /* 0x044fe200078e0242 */
[----:B------:R-:W-:Y:S03]  /*66810*/  @P5 STG.E [R30.64], R8 ;  /* 0x000000081e005986 */ /* 0x000fe6000c101908 */
[----:B------:R-:W-:Y:S01]  /*66820*/  IMAD.WIDE R12, R33, 0x4, R64 ;  /* 0x00000004210c7825 */ /* 0x000fe200078e0240 */
[----:B------:R-:W-:-:S03]  /*66830*/  ISETP.LT.AND P5, PT, R171, c[0x0][0x178], !P0 ;  /* 0x00005e00ab007a0c */ /* 0x000fc600047a1270 */
[----:B------:R-:W-:Y:S01]  /*66840*/  IMAD.WIDE R24, R35, 0x4, R230 ;  /* 0x0000000423187825 */ /* 0x000fe200078e02e6 */
[----:B------:R2:W-:Y:S01]  /*66850*/  @P3 STG.E [R4.64], R120 ;  /* 0x0000007804003986 */ /* 0x0005e2000c101908 */
[----:B------:R-:W-:Y:S02]  /*66860*/  ISETP.LT.AND P2, PT, R238, c[0x0][0x178], !P0 ;  /* 0x00005e00ee007a0c */ /* 0x000fe40004741270 */
[----:B------:R-:W-:Y:S01]  /*66870*/  ISETP.LT.AND P0, PT, R239, c[0x0][0x178], !P0 ;  /* 0x00005e00ef007a0c */ /* 0x000fe20004701270 */
[----:B-1----:R1:W-:Y:S01]  /*66880*/  @P4 STG.E [R12.64], R16 ;  /* 0x000000100c004986 */ /* 0x0023e2000c101908 */
[----:B------:R-:W-:-:S03]  /*66890*/  ISETP.LT.AND P4, PT, R171, c[0x0][0x178], !P1 ;  /* 0x00005e00ab007a0c */ /* 0x000fc60004f81270 */
[----:B------:R-:W-:Y:S01]  /*668a0*/  @P6 STG.E [R24.64], R141 ;  /* 0x0000008d18006986 */ /* 0x000fe2000c101908 */
[----:B------:R-:W-:Y:S02]  /*668b0*/  ISETP.LT.AND P6, PT, R203, c[0x0][0x178], !P1 ;  /* 0x00005e00cb007a0c */ /* 0x000fe40004fc1270 */
[C---:B------:R-:W-:Y:S01]  /*668c0*/  IADD3 R33, R35.reuse, c[0x0][0x198], RZ ;  /* 0x0000660023217a10 */ /* 0x040fe20007ffe0ff */
[C---:B------:R-:W-:Y:S01]  /*668d0*/  IMAD.WIDE R2, R35.reuse, 0x4, R228 ;  /* 0x0000000423027825 */ /* 0x040fe200078e02e4 */
[----:B----4-:R-:W-:Y:S01]  /*668e0*/  ISETP.GE.AND P3, PT, R34, c[0x0][0x17c], PT ;  /* 0x00005f0022007a0c */ /* 0x010fe20003f66270 */
[----:B------:R-:W4:Y:S02]  /*668f0*/  S2R R80, SR_TID.X ;  /* 0x0000000000507919 */ /* 0x000f240000002100 */
[----:B------:R-:W-:-:S04]  /*66900*/  IMAD.WIDE R28, R35, 0x4, R66 ;  /* 0x00000004231c7825 */ /* 0x000fc800078e0242 */
[----:B--2---:R-:W-:Y:S01]  /*66910*/  IMAD.WIDE R4, R35, 0x4, R64 ;  /* 0x0000000423047825 */ /* 0x004fe200078e0240 */
[----:B------:R-:W-:Y:S03]  /*66920*/  @P5 STG.E [R2.64], R9 ;  /* 0x0000000902005986 */ /* 0x000fe6000c101908 */
[C---:B-1----:R-:W-:Y:S01]  /*66930*/  IMAD.WIDE R12, R33.reuse, 0x4, R230 ;  /* 0x00000004210c7825 */ /* 0x042fe200078e02e6 */
[----:B------:R-:W2:Y:S03]  /*66940*/  LDL.LU R34, [R1+0x2434] ;  /* 0x0024340001227983 */ /* 0x000ea60000300800 */
[----:B------:R-:W-:Y:S01]  /*66950*/  IMAD.WIDE R30, R33, 0x4, R228 ;  /* 0x00000004211e7825 */ /* 0x000fe200078e02e4 */
[----:B------:R-:W-:Y:S01]  /*66960*/  @P2 STG.E [R28.64], R121 ;  /* 0x000000791c002986 */ /* 0x000fe2000c101908 */
[----:B------:R-:W-:-:S03]  /*66970*/  ISETP.GE.AND P5, PT, R32, c[0x0][0x17c], PT ;  /* 0x00005f0020007a0c */ /* 0x000fc60003fa6270 */
[----:B------:R-:W-:Y:S04]  /*66980*/  @P0 STG.E [R4.64], R17 ;  /* 0x0000001104000986 */ /* 0x000fe8000c101908 */
[----:B------:R-:W-:Y:S04]  /*66990*/  @P6 STG.E [R12.64], R136 ;  /* 0x000000880c006986 */ /* 0x000fe8000c101908 */
[----:B------:R1:W-:Y:S04]  /*669a0*/  @P4 STG.E [R30.64], R52 ;  /* 0x000000341e004986 */ /* 0x0003e8000c101908 */
[----:B------:R-:W2:Y:S04]  /*669b0*/  LDL.LU R32, [R1+0x2430] ;  /* 0x0024300001207983 */ /* 0x000ea80000300800 */
[----:B------:R-:W-:Y:S04]  /*669c0*/  LDS.128 R24, [R252] ;  /* 0x00000000fc187984 */ /* 0x000fe80000000c00 */
[----:B-1----:R-:W2:Y:S01]  /*669d0*/  LDL.LU R30, [R1+0x2428] ;  /* 0x00242800011e7983 */ /* 0x002ea20000300800 */
[----:B------:R-:W-:Y:S01]  /*669e0*/  ISETP.LT.AND P2, PT, R238, c[0x0][0x178], !P1 ;  /* 0x00005e00ee007a0c */ /* 0x000fe20004f41270 */
[----:B------:R-:W-:-:S12]  /*669f0*/  IMAD.WIDE R2, R33, 0x4, R66 ;  /* 0x0000000421027825 */ /* 0x000fd800078e0242 */
[----:B------:R1:W-:Y:S01]  /*66a00*/  @P2 STG.E [R2.64], R216 ;  /* 0x000000d802002986 */ /* 0x0003e2000c101908 */
[----:B---3--:R-:W-:-:S03]  /*66a10*/  ISETP.GE.AND P2, PT, R0, c[0x0][0x17c], PT ;  /* 0x00005f0000007a0c */ /* 0x008fc60003f46270 */
[----:B------:R-:W3:Y:S01]  /*66a20*/  LDL.LU R0, [R1+0x2424] ;  /* 0x0024240001007983 */ /* 0x000ee20000300800 */
[C---:B----4-:R-:W-:Y:S01]  /*66a30*/  LOP3.LUT R237, R80.reuse, 0x1f, RZ, 0xc0, !PT ;  /* 0x0000001f50ed7812 */ /* 0x050fe200078ec0ff */
[----:B------:R-:W-:-:S05]  /*66a40*/  IMAD.SHL.U32 R80, R80, 0x100, RZ ;  /* 0x0000010050507824 */ /* 0x000fca00078e00ff */
[----:B------:R-:W-:-:S04]  /*66a50*/  LOP3.LUT R80, R80, 0x600, RZ, 0xc0, !PT ;  /* 0x0000060050507812 */ /* 0x000fc800078ec0ff */
[----:B------:R-:W-:-:S04]  /*66a60*/  LEA R80, R237, R80, 0x4 ;  /* 0x00000050ed507211 */ /* 0x000fc800078e20ff */
[----:B------:R-:W-:-:S05]  /*66a70*/  LOP3.LUT R80, R80, 0x40, RZ, 0x3c, !PT ;  /* 0x0000004050507812 */ /* 0x000fca00078e3cff */
[----:B------:R-:W4:Y:S01]  /*66a80*/  LDS.128 R20, [R80] ;  /* 0x0000000050147984 */ /* 0x000f220000000c00 */
[----:B------:R-:W-:Y:S02]  /*66a90*/  ISETP.LT.AND P1, PT, R239, c[0x0][0x178], !P1 ;  /* 0x00005e00ef007a0c */ /* 0x000fe40004f21270 */
[----:B------:R-:W-:Y:S01]  /*66aa0*/  ISETP.LT.AND P4, PT, R203, c[0x0][0x178], !P3 ;  /* 0x00005e00cb007a0c */ /* 0x000fe20005f81270 */
[C---:B------:R-:W-:Y:S01]  /*66ab0*/  IMAD.WIDE R8, R33.reuse, 0x4, R64 ;  /* 0x0000000421087825 */ /* 0x040fe200078e0240 */
[----:B------:R-:W-:Y:S02]  /*66ac0*/  IADD3 R33, R33, c[0x0][0x198], RZ ;  /* 0x0000660021217a10 */ /* 0x000fe40007ffe0ff */
[----:B------:R-:W-:-:S03]  /*66ad0*/  ISETP.LT.AND P6, PT, R171, c[0x0][0x178], !P3 ;  /* 0x00005e00ab007a0c */ /* 0x000fc60005fc1270 */
[----:B------:R-:W-:Y:S01]  /*66ae0*/  IMAD.WIDE R4, R33, 0x4, R230 ;  /* 0x0000000421047825 */ /* 0x000fe200078e02e6 */
[----:B------:R-:W-:Y:S02]  /*66af0*/  ISETP.LT.AND P0, PT, R238, c[0x0][0x178], !P3 ;  /* 0x00005e00ee007a0c */ /* 0x000fe40005f01270 */
[----:B------:R-:W-:Y:S02]  /*66b00*/  ISETP.LT.AND P3, PT, R239, c[0x0][0x178], !P3 ;  /* 0x00005e00ef007a0c */ /* 0x000fe40005f61270 */
[C---:B------:R-:W-:Y:S01]  /*66b10*/  IADD3 R31, R33.reuse, c[0x0][0x198], RZ ;  /* 0x00006600211f7a10 */ /* 0x040fe20007ffe0ff */
[----:B------:R-:W-:-:S04]  /*66b20*/  IMAD.WIDE R12, R33, 0x4, R228 ;  /* 0x00000004210c7825 */ /* 0x000fc800078e02e4 */
[----:B------:R-:W-:-:S04]  /*66b30*/  IMAD.WIDE R16, R33, 0x4, R66 ;  /* 0x0000000421107825 */ /* 0x000fc800078e0242 */
[----:B-1----:R-:W-:-:S04]  /*66b40*/  IMAD.WIDE R2, R33, 0x4, R64 ;  /* 0x0000000421027825 */ /* 0x002fc800078e0240 */
[----:B------:R-:W-:Y:S01]  /*66b50*/  IMAD.WIDE R28, R31, 0x4, R228 ;  /* 0x000000041f1c7825 */ /* 0x000fe200078e02e4 */
[----:B----4-:R1:W-:Y:S01]  /*66b60*/  @P1 STG.E [R8.64], R20 ;  /* 0x0000001408001986 */ /* 0x0103e2000c101908 */
[----:B------:R-:W-:-:S03]  /*66b70*/  ISETP.LT.AND P1, PT, R203, c[0x0][0x178], !P5 ;  /* 0x00005e00cb007a0c */ /* 0x000fc60006f21270 */
[----:B------:R4:W-:Y:S01]  /*66b80*/  @P4 STG.E [R4.64], R137 ;  /* 0x0000008904004986 */ /* 0x0009e2000c101908 */
[----:B------:R-:W-:-:S03]  /*66b90*/  ISETP.LT.AND P4, PT, R171, c[0x0][0x178], !P5 ;  /* 0x00005e00ab007a0c */ /* 0x000fc60006f81270 */
[----:B------:R4:W-:Y:S01]  /*66ba0*/  @P6 STG.E [R12.64], R53 ;  /* 0x000000350c006986 */ /* 0x0009e2000c101908 */
[----:B-1----:R-:W-:-:S03]  /*66bb0*/  IMAD.WIDE R8, R31, 0x4, R230 ;  /* 0x000000041f087825 */ /* 0x002fc600078e02e6 */
[----:B------:R1:W-:Y:S01]  /*66bc0*/  @P0 STG.E [R16.64], R217 ;  /* 0x000000d910000986 */ /* 0x0003e2000c101908 */
[----:B------:R-:W-:Y:S02]  /*66bd0*/  ISETP.LT.AND P0, PT, R238, c[0x0][0x178], !P5 ;  /* 0x00005e00ee007a0c */ /* 0x000fe40006f01270 */
        /* <DEDUP_REMOVED lines=10> */
[----:B------:R4:W-:Y:S03]  /*66c80*/  @P0 STG.E [R4.64], R224 ;  /* 0x000000e004000986 */ /* 0x0009e6000c101908 */
[----:B-1----:R-:W-:Y:S01]  /*66c90*/  IMAD.WIDE R16, R33, 0x4, R230 ;  /* 0x0000000421107825 */ /* 0x002fe200078e02e6 */
[----:B--2---:R-:W-:-:S03]  /*66ca0*/  ISETP.GE.AND P1, PT, R34, c[0x0][0x17c], PT ;  /* 0x00005f0022007a0c */ /* 0x004fc60003f26270 */
[C---:B------:R-:W-:Y:S01]  /*66cb0*/  IMAD.WIDE R2, R33.reuse, 0x4, R228 ;  /* 0x0000000421027825 */ /* 0x040fe200078e02e4 */
[----:B------:R1:W-:Y:S03]  /*66cc0*/  @P5 STG.E [R12.64], R24 ;  /* 0x000000180c005986 */ /* 0x0003e6000c101908 */
[----:B------:R-:W-:Y:S01]  /*66cd0*/  IMAD.WIDE R8, R33, 0x4, R66 ;  /* 0x0000000421087825 */ /* 0x000fe200078e0242 */
[----:B------:R2:W-:Y:S01]  /*66ce0*/  @P6 STG.E [R16.64], R169 ;  /* 0x000000a910006986 */ /* 0x0005e2000c101908 */
[----:B------:R-:W-:-:S03]  /*66cf0*/  ISETP.LT.AND P6, PT, R203, c[0x0][0x178], !P1 ;  /* 0x00005e00cb007a0c */ /* 0x000fc60004fc1270 */
[----:B------:R1:W-:Y:S01]  /*66d00*/  @P4 STG.E [R2.64], R201 ;  /* 0x000000c902004986 */ /* 0x0003e2000c101908 */
[----:B------:R-:W-:Y:S02]  /*66d10*/  ISETP.LT.AND P5, PT, R171, c[0x0][0x178], !P1 ;  /* 0x00005e00ab007a0c */ /* 0x000fe40004fa1270 */
[C---:B------:R-:W-:Y:S01]  /*66d20*/  ISETP.LT.AND P4, PT, R239.reuse, c[0x0][0x178], !P1 ;  /* 0x00005e00ef007a0c */ /* 0x040fe20004f81270 */
[----:B------:R1:W-:Y:S01]  /*66d30*/  @P3 STG.E [R8.64], R225 ;  /* 0x000000e108003986 */ /* 0x0003e2000c101908 */
[----:B------:R-:W-:Y:S02]  /*66d40*/  ISETP.LT.AND P3, PT, R238, c[0x0][0x178], !P1 ;  /* 0x00005e00ee007a0c */ /* 0x000fe40004f61270 */
[----:B------:R-:W-:Y:S02]  /*66d50*/  ISETP.GE.AND P1, PT, R30, c[0x0][0x17c], PT ;  /* 0x00005f001e007a0c */ /* 0x000fe40003f26270 */
[----:B------:R-:W3:Y:S01]  /*66d60*/  LDL.LU R30, [R1+0x241c] ;  /* 0x00241c00011e7983 */ /* 0x000ee20000300800 */
[----:B------:R-:W-:-:S02]  /*66d70*/  ISETP.LT.AND P2, PT, R239, c[0x0][0x178], !P2 ;  /* 0x00005e00ef007a0c */ /* 0x000fc40005741270 */
[C---:B------:R-:W-:Y:S01]  /*66d80*/  IADD3 R21, R33.reuse, c[0x0][0x198], RZ ;  /* 0x0000660021157a10 */ /* 0x040fe20007ffe0ff */
[----:B------:R-:W3:Y:S01]  /*66d90*/  LDL.LU R28, [R1+0x2418] ;  /* 0x00241800011c7983 */ /* 0x000ee20000300800 */
[----:B----4-:R-:W-:-:S03]  /*66da0*/  IMAD.WIDE R4, R33, 0x4, R64 ;  /* 0x0000000421047825 */ /* 0x010fc600078e0240 */
[----:B-1----:R-:W4:Y:S01]  /*66db0*/  LDL.LU R24, [R1+0x240c] ;  /* 0x00240c0001187983 */ /* 0x002f220000300800 */
[----:B------:R-:W-:-:S04]  /*66dc0*/  IMAD.WIDE R12, R21, 0x4, R230 ;  /* 0x00000004150c7825 */ /* 0x000fc800078e02e6 */
[C---:B--2---:R-:W-:Y:S01]  /*66dd0*/  IMAD.WIDE R16, R21.reuse, 0x4, R228 ;  /* 0x0000000415107825 */ /* 0x044fe200078e02e4 */
        /* <DEDUP_REMOVED lines=11> */
[----:B------:R-:W-:-:S03]  /*66e90*/  ISETP.LT.AND P6, PT, R171, c[0x0][0x178], !P0 ;  /* 0x00005e00ab007a0c */ /* 0x000fc600047c1270 */
[----:B-1----:R-:W-:Y:S01]  /*66ea0*/  IMAD.WIDE R4, R21, 0x4, R230 ;  /* 0x0000000415047825 */ /* 0x002fe200078e02e6 */
[----:B------:R-:W-:Y:S01]  /*66eb0*/  ISETP.LT.AND P2, PT, R238, c[0x0][0x178], !P0 ;  /* 0x00005e00ee007a0c */ /* 0x000fe20004741270 */
[----:B------:R1:W-:Y:S01]  /*66ec0*/  @P4 STG.E [R8.64], R6 ;  /* 0x0000000608004986 */ /* 0x0003e2000c101908 */
[----:B------:R-:W-:Y:S02]  /*66ed0*/  ISETP.LT.AND P0, PT, R239, c[0x0][0x178], !P0 ;  /* 0x00005e00ef007a0c */ /* 0x000fe40004701270 */
[----:B------:R-:W-:Y:S01]  /*66ee0*/  ISETP.LT.AND P4, PT, R203, c[0x0][0x178], !P1 ;  /* 0x00005e00cb007a0c */ /* 0x000fe20004f81270 */
[----:B------:R1:W-:Y:S01]  /*66ef0*/  @P5 STG.E [R4.64], R175 ;  /* 0x000000af04005986 */ /* 0x0003e2000c101908 */
[----:B------:R-:W-:Y:S01]  /*66f00*/  ISETP.LT.AND P5, PT, R171, c[0x0][0x178], !P1 ;  /* 0x00005e00ab007a0c */ /* 0x000fe20004fa1270 */
[C---:B--2---:R-:W-:Y:S01]  /*66f10*/  IMAD.WIDE R12, R21.reuse, 0x4, R228 ;  /* 0x00000004150c7825 */ /* 0x044fe200078e02e4 */
[----:B------:R-:W-:-:S03]  /*66f20*/  IADD3 R25, R21, c[0x0][0x198], RZ ;  /* 0x0000660015197a10 */ /* 0x000fc60007ffe0ff */
[C---:B------:R-:W-:Y:S01]  /*66f30*/  IMAD.WIDE R16, R21.reuse, 0x4, R66 ;  /* 0x0000000415107825 */ /* 0x040fe200078e0242 */
[----:B------:R2:W-:Y:S03]  /*66f40*/  @P6 STG.E [R12.64], R15 ;  /* 0x0000000f0c006986 */ /* 0x0005e6000c101908 */
[----:B------:R-:W-:Y:S01]  /*66f50*/  IMAD.WIDE R2, R21, 0x4, R64 ;  /* 0x0000000415027825 */ /* 0x000fe200078e0240 */
[----:B------:R-:W-:Y:S03]  /*66f60*/  @P2 STG.E [R16.64], R115 ;  /* 0x0000007310002986 */ /* 0x000fe6000c101908 */
[----:B-1----:R-:W-:Y:S01]  /*66f70*/  IMAD.WIDE R8, R25, 0x4, R230 ;  /* 0x0000000419087825 */ /* 0x002fe200078e02e6 */
[----:B------:R-:W-:-:S03]  /*66f80*/  ISETP.LT.AND P2, PT, R238, c[0x0][0x178], !P1 ;  /* 0x00005e00ee007a0c */ /* 0x000fc60004f41270 */
[----:B------:R-:W-:Y:S01]  /*66f90*/  IMAD.WIDE R20, R25, 0x4, R228 ;  /* 0x0000000419147825 */ /* 0x000fe200078e02e4 */
[----:B------:R-:W-:Y:S01]  /*66fa0*/  ISETP.LT.AND P1, PT, R239, c[0x0][0x178], !P1 ;  /* 0x00005e00ef007a0c */ /* 0x000fe20004f21270 */
[----:B------:R1:W-:Y:S01]  /*66fb0*/  @P0 STG.E [R2.64], R7 ;  /* 0x0000000702000986 */ /* 0x0003e2000c101908 */
[----:B------:R-:W-:-:S03]  /*66fc0*/  ISETP.LT.AND P6, PT, R203, c[0x0][0x178], !P3 ;  /* 0x00005e00cb007a0c */ /* 0x000fc60005fc1270 */
[----:B------:R-:W-:Y:S01]  /*66fd0*/  @P4 STG.E [R8.64], R142 ;  /* 0x0000008e08004986 */ /* 0x000fe2000c101908 */
[----:B------:R-:W-:-:S03]  /*66fe0*/  IADD3 R29, R25, c[0x0][0x198], RZ ;  /* 0x00006600191d7a10 */ /* 0x000fc60007ffe0ff */
[----:B------:R-:W-:Y:S01]  /*66ff0*/  @P5 STG.E [R20.64], R10 ;  /* 0x0000000a14005986 */ /* 0x000fe2000c101908 */
[----:B------:R-:W-:Y:S01]  /*67000*/  ISETP.LT.AND P5, PT, R171, c[0x0][0x178], !P3 ;  /* 0x00005e00ab007a0c */ /* 0x000fe20005fa1270 */
[----:B------:R-:W-:-:S04]  /*67010*/  IMAD.WIDE R4, R25, 0x4, R66 ;  /* 0x0000000419047825 */ /* 0x000fc800078e0242 */
[----:B--2---:R-:W-:Y:S01]  /*67020*/  IMAD.WIDE R12, R25, 0x4, R64 ;  /* 0x00000004190c7825 */ /* 0x004fe200078e0240 */
[----:B------:R2:W-:Y:S03]  /*67030*/  @P2 STG.E [R4.64], R122 ;  /* 0x0000007a04002986 */ /* 0x0005e6000c101908 */
[C---:B------:R-:W-:Y:S01]  /*67040*/  IMAD.WIDE R14, R29.reuse, 0x4, R230 ;  /* 0x000000041d0e7825 */ /* 0x040fe200078e02e6 */
[----:B------:R-:W-:Y:S01]  /*67050*/  ISETP.LT.AND P4, PT, R238, c[0x0][0x178], !P3 ;  /* 0x00005e00ee007a0c */ /* 0x000fe20005f81270 */
[----:B------:R2:W-:Y:S02]  /*67060*/  @P1 STG.E [R12.64], R18 ;  /* 0x000000120c001986 */ /* 0x0005e4000c101908 */
[----:B-1----:R-:W-:Y:S01]  /*67070*/  IMAD.WIDE R2, R29, 0x4, R228 ;  /* 0x000000041d027825 */ /* 0x002fe200078e02e4 */
[----:B------:R-:W-:Y:S01]  /*67080*/  ISETP.LT.AND P3, PT, R239, c[0x0][0x178], !P3 ;  /* 0x00005e00ef007a0c */ /* 0x000fe20005f61270 */
[----:B------:R-:W-:Y:S01]  /*67090*/  @P6 STG.E [R14.64], R143 ;  /* 0x0000008f0e006986 */ /* 0x000fe2000c101908 */
[----:B------:R-:W-:-:S03]  /*670a0*/  IADD3 R17, R29, c[0x0][0x198], RZ ;  /* 0x000066001d117a10 */ /* 0x000fc60007ffe0ff */
[----:B------:R1:W-:Y:S01]  /*670b0*/  @P5 STG.E [R2.64], R11 ;  /* 0x0000000b02005986 */ /* 0x0003e2000c101908 */
[----:B------:R-:W-:-:S04]  /*670c0*/  IMAD.WIDE R6, R29, 0x4, R66 ;  /* 0x000000041d067825 */ /* 0x000fc800078e0242 */
[----:B--2---:R-:W-:Y:S01]  /*670d0*/  IMAD.WIDE R4, R29, 0x4, R64 ;  /* 0x000000041d047825 */ /* 0x004fe200078e0240 */
[----:B------:R2:W-:Y:S03]  /*670e0*/  @P4 STG.E [R6.64], R123 ;  /* 0x0000007b06004986 */ /* 0x0005e6000c101908 */
[C---:B------:R-:W-:Y:S01]  /*670f0*/  IMAD.WIDE R8, R17.reuse, 0x4, R230 ;  /* 0x0000000411087825 */ /* 0x040fe200078e02e6 */
[----:B------:R2:W-:Y:S03]  /*67100*/  @P3 STG.E [R4.64], R19 ;  /* 0x0000001304003986 */ /* 0x0005e6000c101908 */
[----:B------:R-:W-:-:S04]  /*67110*/  IMAD.WIDE R12, R17, 0x4, R228 ;  /* 0x00000004110c7825 */ /* 0x000fc800078e02e4 */
[C---:B-1----:R-:W-:Y:S01]  /*67120*/  IMAD.WIDE R2, R17.reuse, 0x4, R66 ;  /* 0x0000000411027825 */ /* 0x042fe200078e0242 */
[----:B------:R-:W-:-:S03]  /*67130*/  IADD3 R15, R17, c[0x0][0x198], RZ ;  /* 0x00006600110f7a10 */ /* 0x000fc60007ffe0ff */
[----:B--2---:R-:W-:-:S04]  /*67140*/  IMAD.WIDE R6, R17, 0x4, R64 ;  /* 0x0000000411067825 */ /* 0x004fc800078e0240 */
[----:B------:R-:W-:Y:S01]  /*67150*/  IMAD.WIDE R4, R15, 0x4, R230 ;  /* 0x000000040f047825 */ /* 0x000fe200078e02e6 */
[----:B------:R-:W-:-:S04]  /*67160*/  ISETP.GE.AND P0, PT, R30, c[0x0][0x17c], PT ;  /* 0x00005f001e007a0c */ /* 0x000fc80003f06270 */
[----:B------:R-:W-:Y:S02]  /*67170*/  ISETP.LT.AND P6, PT, R203, c[0x0][0x178], !P0 ;  /* 0x00005e00cb007a0c */ /* 0x000fe400047c1270 */
[----:B------:R-:W-:Y:S02]  /*67180*/  ISETP.LT.AND P2, PT, R171, c[0x0][0x178], !P0 ;  /* 0x00005e00ab007a0c */ /* 0x000fe40004741270 */
[----:B------:R-:W-:Y:S02]  /*67190*/  ISETP.LT.AND P5, PT, R238, c[0x0][0x178], !P0 ;  /* 0x00005e00ee007a0c */ /* 0x000fe400047a1270 */
[----:B------:R-:W-:Y:S02]  /*671a0*/  ISETP.GE.AND P1, PT, R28, c[0x0][0x17c], PT ;  /* 0x00005f001c007a0c */ /* 0x000fe40003f26270 */
[----:B------:R-:W-:Y:S02]  /*671b0*/  ISETP.LT.AND P0, PT, R239, c[0x0][0x178], !P0 ;  /* 0x00005e00ef007a0c */ /* 0x000fe40004701270 */
[----:B------:R-:W-:-:S03]  /*671c0*/  ISETP.LT.AND P3, PT, R203, c[0x0][0x178], !P1 ;  /* 0x00005e00cb007a0c */ /* 0x000fc60004f61270 */
[----:B------:R1:W-:Y:S01]  /*671d0*/  @P6 STG.E [R8.64], R138 ;  /* 0x0000008a08006986 */ /* 0x0003e2000c101908 */
[----:B------:R-:W-:-:S03]  /*671e0*/  ISETP.LT.AND P6, PT, R171, c[0x0][0x178], !P1 ;  /* 0x00005e00ab007a0c */ /* 0x000fc60004fc1270 */
[----:B------:R-:W-:Y:S04]  /*671f0*/  @P2 STG.E [R12.64], R54 ;  /* 0x000000360c002986 */ /* 0x000fe8000c101908 */
[----:B------:R2:W-:Y:S01]  /*67200*/  @P5 STG.E [R2.64], R218 ;  /* 0x000000da02005986 */ /* 0x0005e2000c101908 */
[----:B------:R-:W-:Y:S01]  /*67210*/  ISETP.LT.AND P5, PT, R238, c[0x0][0x178], !P1 ;  /* 0x00005e00ee007a0c */ /* 0x000fe20004fa1270 */
[----:B------:R-:W-:Y:S01]  /*67220*/  IMAD.WIDE R10, R15, 0x4, R66 ;  /* 0x000000040f0a7825 */ /* 0x000fe200078e0242 */
[----:B----4-:R-:W-:-:S03]  /*67230*/  ISETP.GE.AND P4, PT, R24, c[0x0][0x17c], PT ;  /* 0x00005f0018007a0c */ /* 0x010fc60003f86270 */
[----:B-1----:R-:W-:Y:S01]  /*67240*/  IMAD.WIDE R8, R15, 0x4, R228 ;  /* 0x000000040f087825 */ /* 0x002fe200078e02e4 */
[----:B------:R-:W-:Y:S01]  /*67250*/  @P0 STG.E [R6.64], R22 ;  /* 0x0000001606000986 */ /* 0x000fe2000c101908 */
[----:B------:R-:W-:-:S03]  /*67260*/  ISETP.LT.AND P0, PT, R203, c[0x0][0x178], !P4 ;  /* 0x00005e00cb007a0c */ /* 0x000fc60006701270 */
[----:B------:R1:W-:Y:S04]  /*67270*/  @P3 STG.E [R4.64], R139 ;  /* 0x0000008b04003986 */ /* 0x0003e8000c101908 */
[----:B------:R4:W-:Y:S04]  /*67280*/  @P6 STG.E [R8.64], R55 ;  /* 0x0000003708006986 */ /* 0x0009e8000c101908 */
[----:B------:R1:W-:Y:S01]  /*67290*/  @P5 STG.E [R10.64], R219 ;  /* 0x000000db0a005986 */ /* 0x0003e2000c101908 */
[----:B------:R-:W-:Y:S02]  /*672a0*/  ISETP.LT.AND P5, PT, R171, c[0x0][0x178], !P4 ;  /* 0x00005e00ab007a0c */ /* 0x000fe400067a1270 */
[----:B---3--:R-:W-:-:S04]  /*672b0*/  ISETP.GE.AND P2, PT, R0, c[0x0][0x17c], PT ;  /* 0x00005f0000007a0c */ /* 0x008fc80003f46270 */
[----:B------:R-:W-:Y:S02]  /*672c0*/  ISETP.LT.AND P3, PT, R203, c[0x0][0x178], !P2 ;  /* 0x00005e00cb007a0c */ /* 0x000fe40005761270 */
[----:B------:R-:W3:Y:S01]  /*672d0*/  LDL.LU R203, [R1+0x24f0] ;  /* 0x0024f00001cb7983 */ /* 0x000ee20000300800 */
[----:B------:R-:W-:-:S03]  /*672e0*/  ISETP.LT.AND P6, PT, R171, c[0x0][0x178], !P2 ;  /* 0x00005e00ab007a0c */ /* 0x000fc600057c1270 */
[----:B------:R-:W3:Y:S01]  /*672f0*/  LDL.LU R171, [R1+0x24ec] ;  /* 0x0024ec0001ab7983 */ /* 0x000ee20000300800 */
[----:B------:R-:W-:Y:S02]  /*67300*/  ISETP.LT.AND P1, PT, R239, c[0x0][0x178], !P1 ;  /* 0x00005e00ef007a0c */ /* 0x000fe40004f21270 */
[C---:B------:R-:W-:Y:S01]  /*67310*/  IADD3 R17, R15.reuse, c[0x0][0x198], RZ ;  /* 0x000066000f117a10 */ /* 0x040fe20007ffe0ff */
[----:B--2---:R-:W-:-:S04]  /*67320*/  IMAD.WIDE R2, R15, 0x4, R64 ;  /* 0x000000040f027825 */ /* 0x004fc800078e0240 */
[----:B------:R-:W-:-:S06]  /*67330*/  IMAD.WIDE R12, R17, 0x4, R230 ;  /* 0x00000004110c7825 */ /* 0x000fcc00078e02e6 */
[----:B------:R2:W-:Y:S04]  /*67340*/  @P1 STG.E [R2.64], R23 ;  /* 0x0000001702001986 */ /* 0x0005e8000c101908 */
[----:B------:R2:W-:Y:S01]  /*67350*/  @P0 STG.E [R12.64], R170 ;  /* 0x000000aa0c000986 */ /* 0x0005e2000c101908 */
[C---:B------:R-:W-:Y:S02]  /*67360*/  ISETP.LT.AND P0, PT, R238.reuse, c[0x0][0x178], !P4 ;  /* 0x00005e00ee007a0c */ /* 0x040fe40006701270 */
[----:B------:R-:W-:Y:S02]  /*67370*/  ISETP.LT.AND P4, PT, R239, c[0x0][0x178], !P4 ;  /* 0x00005e00ef007a0c */ /* 0x000fe40006781270 */
[----:B------:R-:W-:Y:S02]  /*67380*/  ISETP.LT.AND P1, PT, R238, c[0x0][0x178], !P2 ;  /* 0x00005e00ee007a0c */ /* 0x000fe40005721270 */
[----:B------:R-:W-:-:S02]  /*67390*/  IADD3 R15, R17, c[0x0][0x198], RZ ;  /* 0x00006600110f7a10 */ /* 0x000fc40007ffe0ff */
[----:B------:R-:W-:Y:S01]  /*673a0*/  ISETP.LT.AND P2, PT, R239, c[0x0][0x178], !P2 ;  /* 0x00005e00ef007a0c */ /* 0x000fe20005741270 */
[----:B-1----:R-:W-:-:S04]  /*673b0*/  IMAD.WIDE R4, R17, 0x4, R228 ;  /* 0x0000000411047825 */ /* 0x002fc800078e02e4 */
[C---:B------:R-:W-:Y:S01]  /*673c0*/  IMAD.WIDE R6, R17.reuse, 0x4, R66 ;  /* 0x0000000411067825 */ /* 0x040fe200078e0242 */
[----:B------:R2:W-:Y:S03]  /*673d0*/  @P5 STG.E [R4.64], R202 ;  /* 0x000000ca04005986 */ /* 0x0005e6000c101908 */
[----:B----4-:R-:W-:Y:S01]  /*673e0*/  IMAD.WIDE R8, R17, 0x4, R64 ;  /* 0x0000000411087825 */ /* 0x010fe200078e0240 */
[----:B------:R2:W-:Y:S03]  /*673f0*/  @P0 STG.E [R6.64], R226 ;  /* 0x000000e206000986 */ /* 0x0005e6000c101908 */
[C---:B------:R-:W-:Y:S01]  /*67400*/  IMAD.WIDE R230, R15.reuse, 0x4, R230 ;  /* 0x000000040fe67825 */ /* 0x040fe200078e02e6 */
[----:B------:R2:W-:Y:S03]  /*67410*/  @P4 STG.E [R8.64], R26 ;  /* 0x0000001a08004986 */ /* 0x0005e6000c101908 */
[----:B------:R-:W-:-:S04]  /*67420*/  IMAD.WIDE R228, R15, 0x4, R228 ;  /* 0x000000040fe47825 */ /* 0x000fc800078e02e4 */
[----:B------:R-:W-:-:S04]  /*67430*/  IMAD.WIDE R66, R15, 0x4, R66 ;  /* 0x000000040f427825 */ /* 0x000fc800078e0242 */
[----:B------:R-:W-:Y:S01]  /*67440*/  IMAD.WIDE R64, R15, 0x4, R64 ;  /* 0x000000040f407825 */ /* 0x000fe200078e0240 */
[----:B---3--:R2:W-:Y:S04]  /*67450*/  @P3 STG.E [R230.64], R171 ;  /* 0x000000abe6003986 */ /* 0x0085e8000c101908 */
[----:B------:R2:W-:Y:S04]  /*67460*/  @P6 STG.E [R228.64], R203 ;  /* 0x000000cbe4006986 */ /* 0x0005e8000c101908 */
[----:B------:R2:W-:Y:S01]  /*67470*/  @P1 STG.E [R66.64], R227 ;  /* 0x000000e342001986 */ /* 0x0005e2000c101908 */
[----:B------:R-:W-:Y:S05]  /*67480*/  @!P2 EXIT ;  /* 0x000000000000a94d */ /* 0x000fea0003800000 */
[----:B------:R-:W-:Y:S01]  /*67490*/  STG.E [R64.64], R27 ;  /* 0x0000001b40007986 */ /* 0x000fe2000c101908 */
[----:B------:R-:W-:Y:S05]  /*674a0*/  EXIT ;  /* 0x000000000000794d */ /* 0x000fea0003800000 */
.L_x_2:
[----:B------:R-:W-:-:S00]  /*674b0*/  BRA `(.L_x_2) ;  /* 0xfffffff000007947 */ /* 0x000fc0000383ffff */
[----:B------:R-:W-:-:S00]  /*674c0*/  NOP ;  /* 0x0000000000007918 */ /* 0x000fc00000000000 */
        /* <DEDUP_REMOVED lines=11> */
.L_x_3:


//--------------------- .nv.shared.matmul_kernel  --------------------------
	.section	.nv.shared.matmul_kernel,"aw",@nobits
	.sectionflags	@""
	.align	16
